	.target	sm_100a

	.elftype	@"ET_EXEC"


//--------------------- .note.nv.tkinfo           --------------------------
	.section	.note.nv.tkinfo,"",@"SHT_NOTE"
	.sectionflags	@"SHF_NOTE_NV_TKINFO"
	.tkinfo
        /*0018*/ 	.word	0x00000002
        /*0030*/ 	.string	""
        /*0030*/ 	.string	"ptxas"
        /*0030*/ 	.string	"Cuda compilation tools, release 13.0, V13.0.88"
        /*0030*/ 	.string	"Build cuda_13.0.r13.0/compiler.36424714_0"
        /*0030*/ 	.string	"-arch sm_100a -m 64 "



//--------------------- .note.nv.cuinfo           --------------------------
	.section	.note.nv.cuinfo,"",@"SHT_NOTE"
	.sectionflags	@"SHF_NOTE_NV_CUINFO"
        /*0018*/ 	.short	0x0002
        /*001a*/ 	.short	0x0064
        /*001c*/ 	.short	0x0082
	.zero		2


//--------------------- .nv.info                  --------------------------
	.section	.nv.info,"",@"SHT_CUDA_INFO"
	.align	4


	//----- nvinfo : EIATTR_REGCOUNT
	.align		4
        /*0000*/ 	.byte	0x04, 0x2f
        /*0002*/ 	.short	(.L_19 - .L_18)
	.align		4
.L_18:
        /*0004*/ 	.word	index@(_ZN7cutlass13device_kernelINS_4gemm6kernel13GemmUniversalIN4cute5tupleIJiiiiEEENS1_10collective13CollectiveMmaINS1_46MainloopSm100TmaUmmaWarpSpecializedBlockScaledILi7ELi2ELi1ENS5_IJNS4_1CILi8EEENSA_ILi1EEESC_EEEEENS5_IJNSA_ILi128EEENSA_ILi256EEESF_EEENS5_IJNS_12float_e2m1_tENS_13float_ue4m3_tEEEENS5_IJNS5_IJlSC_lEEENS4_6LayoutINS5_IJNS5_IJNS5_IJNSA_ILi32EEENSA_ILi4EEEEEEiEEENS5_IJNS5_IJNSA_ILi16EEESO_EEEiEEENS5_IJSC_iEEEEEENS5_IJST_NS5_IJNS5_IJNSA_ILi0EEESC_EEENSA_ILi512EEEEEENS5_IJSW_iEEEEEEEEEEESK_S13_NS4_8TiledMMAINS4_8MMA_AtomIJNS4_17SM100_MMA_MXF4_SSISI_SI_fSJ_Li128ELi256ELi16ELNS4_4UMMA5MajorE0ELS18_0ELNS17_7ScaleInE0ELS19_0EEEEEENSM_INS5_IJSC_SC_SC_EEENS5_IJSW_SW_SW_EEEEENS5_IJNS4_10UnderscoreES1F_S1F_EEEEENS5_IJNS4_13SM90_TMA_LOADES1I_EEENS5_IJNS4_14ComposedLayoutINS4_7SwizzleILi2ELi4ELi3EEENS4_18smem_ptr_flag_bitsILi4EEENSM_INS5_IJSB_SF_EEENS5_IJSF_SC_EEEEEEENSM_INS5_IJNS5_IJNS5_IJSP_SC_EEESS_EEESC_NS5_IJSC_NSA_ILi2EEEEEEEEENS5_IJNS5_IJNS5_IJSS_SY_EEESX_EEESW_NS5_IJSO_SY_EEEEEEEEEEEvNS4_8identityENS5_IJNS4_23SM90_TMA_LOAD_MULTICASTES25_EEENS5_IJS1S_NSM_INS5_IJNS5_IJNS5_IJSP_S1V_EEESS_EEESC_S1W_EEENS5_IJS1Z_SW_NS5_IJSO_NSA_ILi1024EEEEEEEEEEEEEEvS24_EENS_8epilogue10collective18CollectiveEpilogueINS2G_23Sm100TmaWarpSpecializedILi4ELi2ELi32ELb1ELb0EEEJNS5_IJNSA_ILi64EEESG_SF_EEENS5_IJNSM_IS2L_SC_EENSM_INS5_IJSN_S1V_EEENS5_IJSC_SF_EEEEEEEENS_10bfloat16_tESL_S2S_SL_NS2G_6fusion15FusionCallbacksIS2K_NS2T_17LinearCombinationIS2S_fS2S_fLNS_15FloatRoundStyleE2EEES2M_S2R_JEEENS4_5SM1004TMEM4LOAD26SM100_TMEM_LOAD_32dp32b32xES1I_NS1K_IS1M_NS1N_ILi16EEENSM_INS5_IJSB_SN_EEENS5_IJSN_SC_EEEEEEENS4_39AutoVectorizingCopyWithAssumedAlignmentILi128EEENS4_14SM90_TMA_STOREES37_S39_S39_EEEvvEEEEvNT_6ParamsE)
        /*0008*/ 	.word	0x000000de


	//----- nvinfo : EIATTR_FRAME_SIZE
	.align		4
.L_19:
        /*000c*/ 	.byte	0x04, 0x11
        /*000e*/ 	.short	(.L_21 - .L_20)
	.align		4
.L_20:
        /*0010*/ 	.word	index@($__internal_2_$__cuda_sm10x_tcgen05_guardrail_trap_unallocated_columns_being_dealloced)
        /*0014*/ 	.word	0x00000000


	//----- nvinfo : EIATTR_FRAME_SIZE
	.align		4
.L_21:
        /*0018*/ 	.byte	0x04, 0x11
        /*001a*/ 	.short	(.L_23 - .L_22)
	.align		4
.L_22:
        /*001c*/ 	.word	index@($__internal_1_$__cuda_sm10x_tcgen05_guardrail_trap_phase_invalid_during_alloc)
        /*0020*/ 	.word	0x00000000


	//----- nvinfo : EIATTR_FRAME_SIZE
	.align		4
.L_23:
        /*0024*/ 	.byte	0x04, 0x11
        /*0026*/ 	.short	(.L_25 - .L_24)
	.align		4
.L_24:
        /*0028*/ 	.word	index@($__internal_0_$__cuda_sm10x_tcgen05_guardrail_trap_col_being_dealloced_not_returned_by_alloc)
        /*002c*/ 	.word	0x00000000


	//----- nvinfo : EIATTR_FRAME_SIZE
	.align		4
.L_25:
        /*0030*/ 	.byte	0x04, 0x11
        /*0032*/ 	.short	(.L_27 - .L_26)
	.align		4
.L_26:
        /*0034*/ 	.word	index@(_ZN7cutlass13device_kernelINS_4gemm6kernel13GemmUniversalIN4cute5tupleIJiiiiEEENS1_10collective13CollectiveMmaINS1_46MainloopSm100TmaUmmaWarpSpecializedBlockScaledILi7ELi2ELi1ENS5_IJNS4_1CILi8EEENSA_ILi1EEESC_EEEEENS5_IJNSA_ILi128EEENSA_ILi256EEESF_EEENS5_IJNS_12float_e2m1_tENS_13float_ue4m3_tEEEENS5_IJNS5_IJlSC_lEEENS4_6LayoutINS5_IJNS5_IJNS5_IJNSA_ILi32EEENSA_ILi4EEEEEEiEEENS5_IJNS5_IJNSA_ILi16EEESO_EEEiEEENS5_IJSC_iEEEEEENS5_IJST_NS5_IJNS5_IJNSA_ILi0EEESC_EEENSA_ILi512EEEEEENS5_IJSW_iEEEEEEEEEEESK_S13_NS4_8TiledMMAINS4_8MMA_AtomIJNS4_17SM100_MMA_MXF4_SSISI_SI_fSJ_Li128ELi256ELi16ELNS4_4UMMA5MajorE0ELS18_0ELNS17_7ScaleInE0ELS19_0EEEEEENSM_INS5_IJSC_SC_SC_EEENS5_IJSW_SW_SW_EEEEENS5_IJNS4_10UnderscoreES1F_S1F_EEEEENS5_IJNS4_13SM90_TMA_LOADES1I_EEENS5_IJNS4_14ComposedLayoutINS4_7SwizzleILi2ELi4ELi3EEENS4_18smem_ptr_flag_bitsILi4EEENSM_INS5_IJSB_SF_EEENS5_IJSF_SC_EEEEEEENSM_INS5_IJNS5_IJNS5_IJSP_SC_EEESS_EEESC_NS5_IJSC_NSA_ILi2EEEEEEEEENS5_IJNS5_IJNS5_IJSS_SY_EEESX_EEESW_NS5_IJSO_SY_EEEEEEEEEEEvNS4_8identityENS5_IJNS4_23SM90_TMA_LOAD_MULTICASTES25_EEENS5_IJS1S_NSM_INS5_IJNS5_IJNS5_IJSP_S1V_EEESS_EEESC_S1W_EEENS5_IJS1Z_SW_NS5_IJSO_NSA_ILi1024EEEEEEEEEEEEEEvS24_EENS_8epilogue10collective18CollectiveEpilogueINS2G_23Sm100TmaWarpSpecializedILi4ELi2ELi32ELb1ELb0EEEJNS5_IJNSA_ILi64EEESG_SF_EEENS5_IJNSM_IS2L_SC_EENSM_INS5_IJSN_S1V_EEENS5_IJSC_SF_EEEEEEEENS_10bfloat16_tESL_S2S_SL_NS2G_6fusion15FusionCallbacksIS2K_NS2T_17LinearCombinationIS2S_fS2S_fLNS_15FloatRoundStyleE2EEES2M_S2R_JEEENS4_5SM1004TMEM4LOAD26SM100_TMEM_LOAD_32dp32b32xES1I_NS1K_IS1M_NS1N_ILi16EEENSM_INS5_IJSB_SN_EEENS5_IJSN_SC_EEEEEEENS4_39AutoVectorizingCopyWithAssumedAlignmentILi128EEENS4_14SM90_TMA_STOREES37_S39_S39_EEEvvEEEEvNT_6ParamsE)
        /*0038*/ 	.word	0x00000000


	//----- nvinfo : EIATTR_MIN_STACK_SIZE
	.align		4
.L_27:
        /*003c*/ 	.byte	0x04, 0x12
        /*003e*/ 	.short	(.L_29 - .L_28)
	.align		4
.L_28:
        /*0040*/ 	.word	index@(_ZN7cutlass13device_kernelINS_4gemm6kernel13GemmUniversalIN4cute5tupleIJiiiiEEENS1_10collective13CollectiveMmaINS1_46MainloopSm100TmaUmmaWarpSpecializedBlockScaledILi7ELi2ELi1ENS5_IJNS4_1CILi8EEENSA_ILi1EEESC_EEEEENS5_IJNSA_ILi128EEENSA_ILi256EEESF_EEENS5_IJNS_12float_e2m1_tENS_13float_ue4m3_tEEEENS5_IJNS5_IJlSC_lEEENS4_6LayoutINS5_IJNS5_IJNS5_IJNSA_ILi32EEENSA_ILi4EEEEEEiEEENS5_IJNS5_IJNSA_ILi16EEESO_EEEiEEENS5_IJSC_iEEEEEENS5_IJST_NS5_IJNS5_IJNSA_ILi0EEESC_EEENSA_ILi512EEEEEENS5_IJSW_iEEEEEEEEEEESK_S13_NS4_8TiledMMAINS4_8MMA_AtomIJNS4_17SM100_MMA_MXF4_SSISI_SI_fSJ_Li128ELi256ELi16ELNS4_4UMMA5MajorE0ELS18_0ELNS17_7ScaleInE0ELS19_0EEEEEENSM_INS5_IJSC_SC_SC_EEENS5_IJSW_SW_SW_EEEEENS5_IJNS4_10UnderscoreES1F_S1F_EEEEENS5_IJNS4_13SM90_TMA_LOADES1I_EEENS5_IJNS4_14ComposedLayoutINS4_7SwizzleILi2ELi4ELi3EEENS4_18smem_ptr_flag_bitsILi4EEENSM_INS5_IJSB_SF_EEENS5_IJSF_SC_EEEEEEENSM_INS5_IJNS5_IJNS5_IJSP_SC_EEESS_EEESC_NS5_IJSC_NSA_ILi2EEEEEEEEENS5_IJNS5_IJNS5_IJSS_SY_EEESX_EEESW_NS5_IJSO_SY_EEEEEEEEEEEvNS4_8identityENS5_IJNS4_23SM90_TMA_LOAD_MULTICASTES25_EEENS5_IJS1S_NSM_INS5_IJNS5_IJNS5_IJSP_S1V_EEESS_EEESC_S1W_EEENS5_IJS1Z_SW_NS5_IJSO_NSA_ILi1024EEEEEEEEEEEEEEvS24_EENS_8epilogue10collective18CollectiveEpilogueINS2G_23Sm100TmaWarpSpecializedILi4ELi2ELi32ELb1ELb0EEEJNS5_IJNSA_ILi64EEESG_SF_EEENS5_IJNSM_IS2L_SC_EENSM_INS5_IJSN_S1V_EEENS5_IJSC_SF_EEEEEEEENS_10bfloat16_tESL_S2S_SL_NS2G_6fusion15FusionCallbacksIS2K_NS2T_17LinearCombinationIS2S_fS2S_fLNS_15FloatRoundStyleE2EEES2M_S2R_JEEENS4_5SM1004TMEM4LOAD26SM100_TMEM_LOAD_32dp32b32xES1I_NS1K_IS1M_NS1N_ILi16EEENSM_INS5_IJSB_SN_EEENS5_IJSN_SC_EEEEEEENS4_39AutoVectorizingCopyWithAssumedAlignmentILi128EEENS4_14SM90_TMA_STOREES37_S39_S39_EEEvvEEEEvNT_6ParamsE)
        /*0044*/ 	.word	0x00000000
.L_29:


//--------------------- .nv.compat                --------------------------
	.section	.nv.compat,"",@"SHT_CUDA_COMPAT_INFO"
	.align	4
        /*0000*/ 	.byte	0x02, 0x09, 0x01, 0x00, 0x02, 0x02, 0x02, 0x00, 0x02, 0x05, 0x05, 0x00, 0x03, 0x07, 0x01, 0x01
        /*0010*/ 	.byte	0x02, 0x03, 0x01, 0x00, 0x02, 0x06, 0x01, 0x00, 0x04, 0x0b, 0x08, 0x00, 0x09, 0x00, 0x00, 0x00
        /*0020*/ 	.byte	0x00, 0x00, 0x00, 0x00


//--------------------- .nv.info._ZN7cutlass13device_kernelINS_4gemm6kernel13GemmUniversalIN4cute5tupleIJiiiiEEENS1_10collective13CollectiveMmaINS1_46MainloopSm100TmaUmmaWarpSpecializedBlockScaledILi7ELi2ELi1ENS5_IJNS4_1CILi8EEENSA_ILi1EEESC_EEEEENS5_IJNSA_ILi128EEENSA_ILi256EEESF_EEENS5_IJNS_12float_e2m1_tENS_13float_ue4m3_tEEEENS5_IJNS5_IJlSC_lEEENS4_6LayoutINS5_IJNS5_IJNS5_IJNSA_ILi32EEENSA_ILi4EEEEEEiEEENS5_IJNS5_IJNSA_ILi16EEESO_EEEiEEENS5_IJSC_iEEEEEENS5_IJST_NS5_IJNS5_IJNSA_ILi0EEESC_EEENSA_ILi512EEEEEENS5_IJSW_iEEEEEEEEEEESK_S13_NS4_8TiledMMAINS4_8MMA_AtomIJNS4_17SM100_MMA_MXF4_SSISI_SI_fSJ_Li128ELi256ELi16ELNS4_4UMMA5MajorE0ELS18_0ELNS17_7ScaleInE0ELS19_0EEEEEENSM_INS5_IJSC_SC_SC_EEENS5_IJSW_SW_SW_EEEEENS5_IJNS4_10UnderscoreES1F_S1F_EEEEENS5_IJNS4_13SM90_TMA_LOADES1I_EEENS5_IJNS4_14ComposedLayoutINS4_7SwizzleILi2ELi4ELi3EEENS4_18smem_ptr_flag_bitsILi4EEENSM_INS5_IJSB_SF_EEENS5_IJSF_SC_EEEEEEENSM_INS5_IJNS5_IJNS5_IJSP_SC_EEESS_EEESC_NS5_IJSC_NSA_ILi2EEEEEEEEENS5_IJNS5_IJNS5_IJSS_SY_EEESX_EEESW_NS5_IJSO_SY_EEEEEEEEEEEvNS4_8identityENS5_IJNS4_23SM90_TMA_LOAD_MULTICASTES25_EEENS5_IJS1S_NSM_INS5_IJNS5_IJNS5_IJSP_S1V_EEESS_EEESC_S1W_EEENS5_IJS1Z_SW_NS5_IJSO_NSA_ILi1024EEEEEEEEEEEEEEvS24_EENS_8epilogue10collective18CollectiveEpilogueINS2G_23Sm100TmaWarpSpecializedILi4ELi2ELi32ELb1ELb0EEEJNS5_IJNSA_ILi64EEESG_SF_EEENS5_IJNSM_IS2L_SC_EENSM_INS5_IJSN_S1V_EEENS5_IJSC_SF_EEEEEEEENS_10bfloat16_tESL_S2S_SL_NS2G_6fusion15FusionCallbacksIS2K_NS2T_17LinearCombinationIS2S_fS2S_fLNS_15FloatRoundStyleE2EEES2M_S2R_JEEENS4_5SM1004TMEM4LOAD26SM100_TMEM_LOAD_32dp32b32xES1I_NS1K_IS1M_NS1N_ILi16EEENSM_INS5_IJSB_SN_EEENS5_IJSN_SC_EEEEEEENS4_39AutoVectorizingCopyWithAssumedAlignmentILi128EEENS4_14SM90_TMA_STOREES37_S39_S39_EEEvvEEEEvNT_6ParamsE --------------------------
	.section	.nv.info._ZN7cutlass13device_kernelINS_4gemm6kernel13GemmUniversalIN4cute5tupleIJiiiiEEENS1_10collective13CollectiveMmaINS1_46MainloopSm100TmaUmmaWarpSpecializedBlockScaledILi7ELi2ELi1ENS5_IJNS4_1CILi8EEENSA_ILi1EEESC_EEEEENS5_IJNSA_ILi128EEENSA_ILi256EEESF_EEENS5_IJNS_12float_e2m1_tENS_13float_ue4m3_tEEEENS5_IJNS5_IJlSC_lEEENS4_6LayoutINS5_IJNS5_IJNS5_IJNSA_ILi32EEENSA_ILi4EEEEEEiEEENS5_IJNS5_IJNSA_ILi16EEESO_EEEiEEENS5_IJSC_iEEEEEENS5_IJST_NS5_IJNS5_IJNSA_ILi0EEESC_EEENSA_ILi512EEEEEENS5_IJSW_iEEEEEEEEEEESK_S13_NS4_8TiledMMAINS4_8MMA_AtomIJNS4_17SM100_MMA_MXF4_SSISI_SI_fSJ_Li128ELi256ELi16ELNS4_4UMMA5MajorE0ELS18_0ELNS17_7ScaleInE0ELS19_0EEEEEENSM_INS5_IJSC_SC_SC_EEENS5_IJSW_SW_SW_EEEEENS5_IJNS4_10UnderscoreES1F_S1F_EEEEENS5_IJNS4_13SM90_TMA_LOADES1I_EEENS5_IJNS4_14ComposedLayoutINS4_7SwizzleILi2ELi4ELi3EEENS4_18smem_ptr_flag_bitsILi4EEENSM_INS5_IJSB_SF_EEENS5_IJSF_SC_EEEEEEENSM_INS5_IJNS5_IJNS5_IJSP_SC_EEESS_EEESC_NS5_IJSC_NSA_ILi2EEEEEEEEENS5_IJNS5_IJNS5_IJSS_SY_EEESX_EEESW_NS5_IJSO_SY_EEEEEEEEEEEvNS4_8identityENS5_IJNS4_23SM90_TMA_LOAD_MULTICASTES25_EEENS5_IJS1S_NSM_INS5_IJNS5_IJNS5_IJSP_S1V_EEESS_EEESC_S1W_EEENS5_IJS1Z_SW_NS5_IJSO_NSA_ILi1024EEEEEEEEEEEEEEvS24_EENS_8epilogue10collective18CollectiveEpilogueINS2G_23Sm100TmaWarpSpecializedILi4ELi2ELi32ELb1ELb0EEEJNS5_IJNSA_ILi64EEESG_SF_EEENS5_IJNSM_IS2L_SC_EENSM_INS5_IJSN_S1V_EEENS5_IJSC_SF_EEEEEEEENS_10bfloat16_tESL_S2S_SL_NS2G_6fusion15FusionCallbacksIS2K_NS2T_17LinearCombinationIS2S_fS2S_fLNS_15FloatRoundStyleE2EEES2M_S2R_JEEENS4_5SM1004TMEM4LOAD26SM100_TMEM_LOAD_32dp32b32xES1I_NS1K_IS1M_NS1N_ILi16EEENSM_INS5_IJSB_SN_EEENS5_IJSN_SC_EEEEEEENS4_39AutoVectorizingCopyWithAssumedAlignmentILi128EEENS4_14SM90_TMA_STOREES37_S39_S39_EEEvvEEEEvNT_6ParamsE,"",@"SHT_CUDA_INFO"
	.sectionflags	@""
	.align	4


	//----- nvinfo : EIATTR_CUDA_API_VERSION
	.align		4
        /*0000*/ 	.byte	0x04, 0x37
        /*0002*/ 	.short	(.L_31 - .L_30)
.L_30:
        /*0004*/ 	.word	0x00000082


	//----- nvinfo : EIATTR_KPARAM_INFO
	.align		4
.L_31:
        /*0008*/ 	.byte	0x04, 0x17
        /*000a*/ 	.short	(.L_33 - .L_32)
.L_32:
        /*000c*/ 	.word	0x00000000
        /*0010*/ 	.short	0x0000
        /*0012*/ 	.short	0x0000
        /*0014*/ 	.byte	0x00, 0xf0, 0x01, 0x30


	//----- nvinfo : EIATTR_AT_ENTRY_FRAGMENTS
	.align		4
.L_33:
        /*0018*/ 	.byte	0x04, 0x4f
        /*001a*/ 	.short	(.L_35 - .L_34)


	//   ....[0]....
.L_34:
        /*001c*/ 	.word	0x00000006


	//----- nvinfo : EIATTR_RESERVED_SMEM_USED
	.align		4
.L_35:
        /*0020*/ 	.byte	0x01, 0x41
	.zero		2


	//----- nvinfo : EIATTR_SPARSE_MMA_MASK
	.align		4
        /*0024*/ 	.byte	0x03, 0x50
        /*0026*/ 	.short	0x0000


	//----- nvinfo : EIATTR_TCGEN05_1CTA_USED
	.align		4
        /*0028*/ 	.byte	0x01, 0x51
	.zero		2


	//----- nvinfo : EIATTR_MAXREG_COUNT
	.align		4
        /*002c*/ 	.byte	0x03, 0x1b
        /*002e*/ 	.short	0x00ff


	//----- nvinfo : EIATTR_NUM_BARRIERS
	.align		4
        /*0030*/ 	.byte	0x02, 0x4c
        /*0032*/ 	.byte	0x07
	.zero		1


	//----- nvinfo : EIATTR_EXTERNS
	.align		4
        /*0034*/ 	.byte	0x04, 0x0f
        /*0036*/ 	.short	(.L_37 - .L_36)


	//   ....[0]....
	.align		4
.L_36:
        /*0038*/ 	.word	index@(__assertfail)


	//----- nvinfo : EIATTR_MERCURY_ISA_VERSION
	.align		4
.L_37:
        /*003c*/ 	.byte	0x03, 0x5f
        /*003e*/ 	.short	0x0101


	//----- nvinfo : EIATTR_INT_WARP_WIDE_INSTR_OFFSETS
	.align		4
        /*0040*/ 	.byte	0x04, 0x31
        /*0042*/ 	.short	(.L_39 - .L_38)


	//   ....[0]....
.L_38:
        /*0044*/ 	.word	0x00000de0


	//   ....[1]....
        /*0048*/ 	.word	0x00000ea0


	//   ....[2]....
        /*004c*/ 	.word	0x00004760


	//   ....[3]....
        /*0050*/ 	.word	0x00004780


	//   ....[4]....
        /*0054*/ 	.word	0x000047b0


	//   ....[5]....
        /*0058*/ 	.word	0x000053f0


	//   ....[6]....
        /*005c*/ 	.word	0x00005490


	//   ....[7]....
        /*0060*/ 	.word	0x00005540


	//   ....[8]....
        /*0064*/ 	.word	0x000055b0


	//   ....[9]....
        /*0068*/ 	.word	0x00005660


	//   ....[10]....
        /*006c*/ 	.word	0x00005730


	//   ....[11]....
        /*0070*/ 	.word	0x000057b0


	//   ....[12]....
        /*0074*/ 	.word	0x00005840


	//   ....[13]....
        /*0078*/ 	.word	0x00005920


	//   ....[14]....
        /*007c*/ 	.word	0x00005990


	//   ....[15]....
        /*0080*/ 	.word	0x00005a50


	//   ....[16]....
        /*0084*/ 	.word	0x00005b00


	//   ....[17]....
        /*0088*/ 	.word	0x00005b80


	//   ....[18]....
        /*008c*/ 	.word	0x00005c10


	//   ....[19]....
        /*0090*/ 	.word	0x00005d00


	//   ....[20]....
        /*0094*/ 	.word	0x00005d70


	//   ....[21]....
        /*0098*/ 	.word	0x00005ed0


	//   ....[22]....
        /*009c*/ 	.word	0x00005f00


	//   ....[23]....
        /*00a0*/ 	.word	0x00005f70


	//   ....[24]....
        /*00a4*/ 	.word	0x00006020


	//   ....[25]....
        /*00a8*/ 	.word	0x000060f0


	//   ....[26]....
        /*00ac*/ 	.word	0x00006190


	//   ....[27]....
        /*00b0*/ 	.word	0x00006250


	//   ....[28]....
        /*00b4*/ 	.word	0x00006350


	//----- nvinfo : EIATTR_COOP_GROUP_MASK_REGIDS
	.align		4
.L_39:
        /*00b8*/ 	.byte	0x04, 0x29
        /*00ba*/ 	.short	(.L_41 - .L_40)


	//   ....[0]....
.L_40:
        /*00bc*/ 	.word	0xffffffff


	//   ....[1]....
        /*00c0*/ 	.word	0xffffffff


	//   ....[2]....
        /*00c4*/ 	.word	0xffffffff


	//   ....[3]....
        /*00c8*/ 	.word	0xffffffff


	//   ....[4]....
        /*00cc*/ 	.word	0xffffffff


	//   ....[5]....
        /*00d0*/ 	.word	0xffffffff


	//   ....[6]....
        /*00d4*/ 	.word	0xffffffff


	//   ....[7]....
        /*00d8*/ 	.word	0xffffffff


	//   ....[8]....
        /*00dc*/ 	.word	0xffffffff


	//   ....[9]....
        /*00e0*/ 	.word	0xffffffff


	//   ....[10]....
        /*00e4*/ 	.word	0xffffffff


	//   ....[11]....
        /*00e8*/ 	.word	0xffffffff


	//   ....[12]....
        /*00ec*/ 	.word	0xffffffff


	//   ....[13]....
        /*00f0*/ 	.word	0xffffffff


	//----- nvinfo : EIATTR_COOP_GROUP_INSTR_OFFSETS
	.align		4
.L_41:
        /*00f4*/ 	.byte	0x04, 0x28
        /*00f6*/ 	.short	(.L_43 - .L_42)


	//   ....[0]....
.L_42:
        /*00f8*/ 	.word	0x00000080


	//   ....[1]....
        /*00fc*/ 	.word	0x00000550


	//   ....[2]....
        /*0100*/ 	.word	0x00000750


	//   ....[3]....
        /*0104*/ 	.word	0x000008f0


	//   ....[4]....
        /*0108*/ 	.word	0x000009f0


	//   ....[5]....
        /*010c*/ 	.word	0x00000b60


	//   ....[6]....
        /*0110*/ 	.word	0x00000ca0


	//   ....[7]....
        /*0114*/ 	.word	0x00000f10


	//   ....[8]....
        /*0118*/ 	.word	0x00002580


	//   ....[9]....
        /*011c*/ 	.word	0x00003620


	//   ....[10]....
        /*0120*/ 	.word	0x00003830


	//   ....[11]....
        /*0124*/ 	.word	0x00003860


	//   ....[12]....
        /*0128*/ 	.word	0x00004640


	//   ....[13]....
        /*012c*/ 	.word	0x00004870


	//----- nvinfo : EIATTR_VRC_CTA_INIT_COUNT
	.align		4
.L_43:
        /*0130*/ 	.byte	0x02, 0x4a
        /*0132*/ 	.byte	0x80
	.zero		1


	//----- nvinfo : EIATTR_SYSCALL_OFFSETS
	.align		4
        /*0134*/ 	.byte	0x04, 0x46
        /*0136*/ 	.short	(.L_45 - .L_44)


	//   ....[0]....
.L_44:
        /*0138*/ 	.word	0x00006f40


	//   ....[1]....
        /*013c*/ 	.word	0x00007030


	//   ....[2]....
        /*0140*/ 	.word	0x00007c00


	//   ....[3]....
        /*0144*/ 	.word	0x00007d70


	//   ....[4]....
        /*0148*/ 	.word	0x00009230


	//   ....[5]....
        /*014c*/ 	.word	0x000093a0


	//   ....[6]....
        /*0150*/ 	.word	0x0000a8c0


	//   ....[7]....
        /*0154*/ 	.word	0x0000aa30


	//   ....[8]....
        /*0158*/ 	.word	0x0000bee0


	//   ....[9]....
        /*015c*/ 	.word	0x0000c050


	//   ....[10]....
        /*0160*/ 	.word	0x0000d560


	//   ....[11]....
        /*0164*/ 	.word	0x0000d6d0


	//   ....[12]....
        /*0168*/ 	.word	0x0000eba0


	//   ....[13]....
        /*016c*/ 	.word	0x0000ed10


	//   ....[14]....
        /*0170*/ 	.word	0x00010210


	//   ....[15]....
        /*0174*/ 	.word	0x00010380


	//   ....[16]....
        /*0178*/ 	.word	0x000117e0


	//   ....[17]....
        /*017c*/ 	.word	0x00011950


	//----- nvinfo : EIATTR_MBARRIER_INSTR_OFFSETS
	.align		4
.L_45:
        /*0180*/ 	.byte	0x04, 0x39
        /*0182*/ 	.short	(.L_47 - .L_46)


	//   ....[0]....
.L_46:
        /*0184*/ 	.word	0x00000660
        /*0188*/ 	.word	0x000000ff
        /*018c*/ 	.word	0x00000000
        /*0190*/ 	.short	0x0100
        /*0192*/ 	.byte	0x04
	.zero		1


	//   ....[1]....
        /*0194*/ 	.word	0x00000670
        /*0198*/ 	.word	0x000000ff
        /*019c*/ 	.word	0x00000038
        /*01a0*/ 	.short	0x0100
        /*01a2*/ 	.byte	0x04
	.zero		1


	//   ....[2]....
        /*01a4*/ 	.word	0x00000680
        /*01a8*/ 	.word	0x000000ff
        /*01ac*/ 	.word	0x00000008
        /*01b0*/ 	.short	0x0100
        /*01b2*/ 	.byte	0x04
	.zero		1


	//   ....[3]....
        /*01b4*/ 	.word	0x00000690
        /*01b8*/ 	.word	0x000000ff
        /*01bc*/ 	.word	0x00000040
        /*01c0*/ 	.short	0x0100
        /*01c2*/ 	.byte	0x04
	.zero		1


	//   ....[4]....
        /*01c4*/ 	.word	0x000006a0
        /*01c8*/ 	.word	0x000000ff
        /*01cc*/ 	.word	0x00000010
        /*01d0*/ 	.short	0x0100
        /*01d2*/ 	.byte	0x04
	.zero		1


	//   ....[5]....
        /*01d4*/ 	.word	0x000006b0
        /*01d8*/ 	.word	0x000000ff
        /*01dc*/ 	.word	0x00000048
        /*01e0*/ 	.short	0x0100
        /*01e2*/ 	.byte	0x04
	.zero		1


	//   ....[6]....
        /*01e4*/ 	.word	0x000006c0
        /*01e8*/ 	.word	0x000000ff
        /*01ec*/ 	.word	0x00000018
        /*01f0*/ 	.short	0x0100
        /*01f2*/ 	.byte	0x04
	.zero		1


	//   ....[7]....
        /*01f4*/ 	.word	0x000006d0
        /*01f8*/ 	.word	0x000000ff
        /*01fc*/ 	.word	0x00000050
        /*0200*/ 	.short	0x0100
        /*0202*/ 	.byte	0x04
	.zero		1


	//   ....[8]....
        /*0204*/ 	.word	0x000006e0
        /*0208*/ 	.word	0x000000ff
        /*020c*/ 	.word	0x00000020
        /*0210*/ 	.short	0x0100
        /*0212*/ 	.byte	0x04
	.zero		1


	//   ....[9]....
        /*0214*/ 	.word	0x000006f0
        /*0218*/ 	.word	0x000000ff
        /*021c*/ 	.word	0x00000058
        /*0220*/ 	.short	0x0100
        /*0222*/ 	.byte	0x04
	.zero		1


	//   ....[10]....
        /*0224*/ 	.word	0x00000700
        /*0228*/ 	.word	0x000000ff
        /*022c*/ 	.word	0x00000028
        /*0230*/ 	.short	0x0100
        /*0232*/ 	.byte	0x04
	.zero		1


	//   ....[11]....
        /*0234*/ 	.word	0x00000710
        /*0238*/ 	.word	0x000000ff
        /*023c*/ 	.word	0x00000060
        /*0240*/ 	.short	0x0100
        /*0242*/ 	.byte	0x04
	.zero		1


	//   ....[12]....
        /*0244*/ 	.word	0x00000720
        /*0248*/ 	.word	0x000000ff
        /*024c*/ 	.word	0x00000030
        /*0250*/ 	.short	0x0100
        /*0252*/ 	.byte	0x04
	.zero		1


	//   ....[13]....
        /*0254*/ 	.word	0x00000730
        /*0258*/ 	.word	0x000000ff
        /*025c*/ 	.word	0x00000068
        /*0260*/ 	.short	0x0100
        /*0262*/ 	.byte	0x04
	.zero		1


	//   ....[14]....
        /*0264*/ 	.word	0x00000860
        /*0268*/ 	.word	0x000000ff
        /*026c*/ 	.word	0x00000070
        /*0270*/ 	.short	0x0100
        /*0272*/ 	.byte	0x04
	.zero		1


	//   ....[15]....
        /*0274*/ 	.word	0x00000870
        /*0278*/ 	.word	0x000000ff
        /*027c*/ 	.word	0x00000090
        /*0280*/ 	.short	0x0100
        /*0282*/ 	.byte	0x04
	.zero		1


	//   ....[16]....
        /*0284*/ 	.word	0x00000880
        /*0288*/ 	.word	0x000000ff
        /*028c*/ 	.word	0x00000078
        /*0290*/ 	.short	0x0100
        /*0292*/ 	.byte	0x04
	.zero		1


	//   ....[17]....
        /*0294*/ 	.word	0x00000890
        /*0298*/ 	.word	0x000000ff
        /*029c*/ 	.word	0x00000098
        /*02a0*/ 	.short	0x0100
        /*02a2*/ 	.byte	0x04
	.zero		1


	//   ....[18]....
        /*02a4*/ 	.word	0x000008a0
        /*02a8*/ 	.word	0x000000ff
        /*02ac*/ 	.word	0x00000080
        /*02b0*/ 	.short	0x0100
        /*02b2*/ 	.byte	0x04
	.zero		1


	//   ....[19]....
        /*02b4*/ 	.word	0x000008b0
        /*02b8*/ 	.word	0x000000ff
        /*02bc*/ 	.word	0x000000a0
        /*02c0*/ 	.short	0x0100
        /*02c2*/ 	.byte	0x04
	.zero		1


	//   ....[20]....
        /*02c4*/ 	.word	0x000008c0
        /*02c8*/ 	.word	0x000000ff
        /*02cc*/ 	.word	0x00000088
        /*02d0*/ 	.short	0x0100
        /*02d2*/ 	.byte	0x04
	.zero		1


	//   ....[21]....
        /*02d4*/ 	.word	0x000008d0
        /*02d8*/ 	.word	0x000000ff
        /*02dc*/ 	.word	0x000000a8
        /*02e0*/ 	.short	0x0100
        /*02e2*/ 	.byte	0x04
	.zero		1


	//   ....[22]....
        /*02e4*/ 	.word	0x000009c0
        /*02e8*/ 	.word	0x000000ff
        /*02ec*/ 	.word	0x000000b0
        /*02f0*/ 	.short	0x0100
        /*02f2*/ 	.byte	0x06
	.zero		1


	//   ....[23]....
        /*02f4*/ 	.word	0x000009d0
        /*02f8*/ 	.word	0x000000ff
        /*02fc*/ 	.word	0x000000b8
        /*0300*/ 	.short	0x0100
        /*0302*/ 	.byte	0x06
	.zero		1


	//   ....[24]....
        /*0304*/ 	.word	0x00000b10
        /*0308*/ 	.word	0x000000ff
        /*030c*/ 	.word	0x000000c0
        /*0310*/ 	.short	0x0100
        /*0312*/ 	.byte	0x06
	.zero		1


	//   ....[25]....
        /*0314*/ 	.word	0x00000b20
        /*0318*/ 	.word	0x000000ff
        /*031c*/ 	.word	0x000000d0
        /*0320*/ 	.short	0x0100
        /*0322*/ 	.byte	0x06
	.zero		1


	//   ....[26]....
        /*0324*/ 	.word	0x00000b30
        /*0328*/ 	.word	0x000000ff
        /*032c*/ 	.word	0x000000c8
        /*0330*/ 	.short	0x0100
        /*0332*/ 	.byte	0x06
	.zero		1


	//   ....[27]....
        /*0334*/ 	.word	0x00000b40
        /*0338*/ 	.word	0x000000ff
        /*033c*/ 	.word	0x000000d8
        /*0340*/ 	.short	0x0100
        /*0342*/ 	.byte	0x06
	.zero		1


	//   ....[28]....
        /*0344*/ 	.word	0x00000c70
        /*0348*/ 	.word	0x000000ff
        /*034c*/ 	.word	0x000000e0
        /*0350*/ 	.short	0x0100
        /*0352*/ 	.byte	0x04
	.zero		1


	//   ....[29]....
        /*0354*/ 	.word	0x00000c80
        /*0358*/ 	.word	0x000000ff
        /*035c*/ 	.word	0x000000e8
        /*0360*/ 	.short	0x0100
        /*0362*/ 	.byte	0x04
	.zero		1


	//   ....[30]....
        /*0364*/ 	.word	0x00000d80
        /*0368*/ 	.word	0x000000ff
        /*036c*/ 	.word	0x000000f0
        /*0370*/ 	.short	0x0100
        /*0372*/ 	.byte	0x04
	.zero		1


	//   ....[31]....
        /*0374*/ 	.word	0x00000d90
        /*0378*/ 	.word	0x000000ff
        /*037c*/ 	.word	0x00000100
        /*0380*/ 	.short	0x0100
        /*0382*/ 	.byte	0x04
	.zero		1


	//   ....[32]....
        /*0384*/ 	.word	0x00000da0
        /*0388*/ 	.word	0x000000ff
        /*038c*/ 	.word	0x000000f8
        /*0390*/ 	.short	0x0100
        /*0392*/ 	.byte	0x04
	.zero		1


	//   ....[33]....
        /*0394*/ 	.word	0x00000db0
        /*0398*/ 	.word	0x000000ff
        /*039c*/ 	.word	0x00000108
        /*03a0*/ 	.short	0x0100
        /*03a2*/ 	.byte	0x04
	.zero		1


	//   ....[34]....
        /*03a4*/ 	.word	0x00000ec0
        /*03a8*/ 	.word	0x000000ff
        /*03ac*/ 	.word	0x00000110
        /*03b0*/ 	.short	0x0100
        /*03b2*/ 	.byte	0x06
	.zero		1


	//   ....[35]....
        /*03b4*/ 	.word	0x00001b80
        /*03b8*/ 	.word	0x00000000
        /*03bc*/ 	.word	0x00000100
        /*03c0*/ 	.short	0x010a
        /*03c2*/ 	.byte	0xff
	.zero		1


	//   ....[36]....
        /*03c4*/ 	.word	0x00001ba0
        /*03c8*/ 	.word	0x00000000
        /*03cc*/ 	.word	0x000000f0
        /*03d0*/ 	.short	0x0101
        /*03d2*/ 	.byte	0xff
	.zero		1


	//   ....[37]....
        /*03d4*/ 	.word	0x00001c60
        /*03d8*/ 	.word	0x000000ff
        /*03dc*/ 	.word	0x00000038
        /*03e0*/ 	.short	0x010a
        /*03e2*/ 	.byte	0x04
	.zero		1


	//   ....[38]....
        /*03e4*/ 	.word	0x00001cf0
        /*03e8*/ 	.word	0x000000ff
        /*03ec*/ 	.word	0x00000038
        /*03f0*/ 	.short	0x010a
        /*03f2*/ 	.byte	0x21
	.zero		1


	//   ....[39]....
        /*03f4*/ 	.word	0x00001e30
        /*03f8*/ 	.word	0x000000ff
        /*03fc*/ 	.word	0x00000038
        /*0400*/ 	.short	0x010a
        /*0402*/ 	.byte	0x05
	.zero		1


	//   ....[40]....
        /*0404*/ 	.word	0x00002100
        /*0408*/ 	.word	0x000000ff
        /*040c*/ 	.word	0x000000b8
        /*0410*/ 	.short	0x0101
        /*0412*/ 	.byte	0x07
	.zero		1


	//   ....[41]....
        /*0414*/ 	.word	0x00002120
        /*0418*/ 	.word	0x000000ff
        /*041c*/ 	.word	0x00000038
        /*0420*/ 	.short	0x010a
        /*0422*/ 	.byte	0x04
	.zero		1


	//   ....[42]....
        /*0424*/ 	.word	0x000021a0
        /*0428*/ 	.word	0x000000ff
        /*042c*/ 	.word	0x00000038
        /*0430*/ 	.short	0x010a
        /*0432*/ 	.byte	0x21
	.zero		1


	//   ....[43]....
        /*0434*/ 	.word	0x000022e0
        /*0438*/ 	.word	0x000000ff
        /*043c*/ 	.word	0x00000038
        /*0440*/ 	.short	0x010a
        /*0442*/ 	.byte	0x04
	.zero		1


	//   ....[44]....
        /*0444*/ 	.word	0x000025b0
        /*0448*/ 	.word	0x00000003
        /*044c*/ 	.word	0x000000c0
        /*0450*/ 	.short	0x010a
        /*0452*/ 	.byte	0xff
	.zero		1


	//   ....[45]....
        /*0454*/ 	.word	0x00002700
        /*0458*/ 	.word	0x00000000
        /*045c*/ 	.word	0x00000000
        /*0460*/ 	.short	0x0101
        /*0462*/ 	.byte	0xff
	.zero		1


	//   ....[46]....
        /*0464*/ 	.word	0x00002cc0
        /*0468*/ 	.word	0x000000ff
        /*046c*/ 	.word	0x00000000
        /*0470*/ 	.short	0x010a
        /*0472*/ 	.byte	0x04
	.zero		1


	//   ....[47]....
        /*0474*/ 	.word	0x00002d50
        /*0478*/ 	.word	0x000000ff
        /*047c*/ 	.word	0x00000000
        /*0480*/ 	.short	0x010a
        /*0482*/ 	.byte	0x05
	.zero		1


	//   ....[48]....
        /*0484*/ 	.word	0x00002de0
        /*0488*/ 	.word	0x000000ff
        /*048c*/ 	.word	0x00000000
        /*0490*/ 	.short	0x010a
        /*0492*/ 	.byte	0x05
	.zero		1


	//   ....[49]....
        /*0494*/ 	.word	0x00002e70
        /*0498*/ 	.word	0x000000ff
        /*049c*/ 	.word	0x00000000
        /*04a0*/ 	.short	0x010a
        /*04a2*/ 	.byte	0x05
	.zero		1


	//   ....[50]....
        /*04a4*/ 	.word	0x00002f00
        /*04a8*/ 	.word	0x000000ff
        /*04ac*/ 	.word	0x00000000
        /*04b0*/ 	.short	0x010a
        /*04b2*/ 	.byte	0x05
	.zero		1


	//   ....[51]....
        /*04b4*/ 	.word	0x00002f90
        /*04b8*/ 	.word	0x000000ff
        /*04bc*/ 	.word	0x00000000
        /*04c0*/ 	.short	0x010a
        /*04c2*/ 	.byte	0x05
	.zero		1


	//   ....[52]....
        /*04c4*/ 	.word	0x00003030
        /*04c8*/ 	.word	0x00000000
        /*04cc*/ 	.word	0x00000000
        /*04d0*/ 	.short	0x010a
        /*04d2*/ 	.byte	0xff
	.zero		1


	//   ....[53]....
        /*04d4*/ 	.word	0x00003170
        /*04d8*/ 	.word	0x00000002
        /*04dc*/ 	.word	0x000000f0
        /*04e0*/ 	.short	0x010a
        /*04e2*/ 	.byte	0xff
	.zero		1


	//   ....[54]....
        /*04e4*/ 	.word	0x000031d0
        /*04e8*/ 	.word	0x00000004
        /*04ec*/ 	.word	0x00000000
        /*04f0*/ 	.short	0x0101
        /*04f2*/ 	.byte	0xff
	.zero		1


	//   ....[55]....
        /*04f4*/ 	.word	0x000031f0
        /*04f8*/ 	.word	0x000000ff
        /*04fc*/ 	.word	0x000000d0
        /*0500*/ 	.short	0x010a
        /*0502*/ 	.byte	0x04
	.zero		1


	//   ....[56]....
        /*0504*/ 	.word	0x00003310
        /*0508*/ 	.word	0x00000002
        /*050c*/ 	.word	0x000000c0
        /*0510*/ 	.short	0x010a
        /*0512*/ 	.byte	0xff
	.zero		1


	//   ....[57]....
        /*0514*/ 	.word	0x00003420
        /*0518*/ 	.word	0x00000002
        /*051c*/ 	.word	0x00000000
        /*0520*/ 	.short	0x0101
        /*0522*/ 	.byte	0xff
	.zero		1


	//   ....[58]....
        /*0524*/ 	.word	0x000034b0
        /*0528*/ 	.word	0x000000ff
        /*052c*/ 	.word	0x000000d0
        /*0530*/ 	.short	0x0106
        /*0532*/ 	.byte	0x04
	.zero		1


	//   ....[59]....
        /*0534*/ 	.word	0x000034d0
        /*0538*/ 	.word	0x000000ff
        /*053c*/ 	.word	0x000000d0
        /*0540*/ 	.short	0x010a
        /*0542*/ 	.byte	0x04
	.zero		1


	//   ....[60]....
        /*0544*/ 	.word	0x00003560
        /*0548*/ 	.word	0x000000ff
        /*054c*/ 	.word	0x000000d0
        /*0550*/ 	.short	0x0106
        /*0552*/ 	.byte	0x07
	.zero		1


	//   ....[61]....
        /*0554*/ 	.word	0x000035a0
        /*0558*/ 	.word	0x00000000
        /*055c*/ 	.word	0x000000d0
        /*0560*/ 	.short	0x010a
        /*0562*/ 	.byte	0xff
	.zero		1


	//   ....[62]....
        /*0564*/ 	.word	0x00003c40
        /*0568*/ 	.word	0x00000000
        /*056c*/ 	.word	0x000000c0
        /*0570*/ 	.short	0x010a
        /*0572*/ 	.byte	0xff
	.zero		1


	//   ....[63]....
        /*0574*/ 	.word	0x00003d50
        /*0578*/ 	.word	0x00000000
        /*057c*/ 	.word	0x00000000
        /*0580*/ 	.short	0x0101
        /*0582*/ 	.byte	0xff
	.zero		1


	//   ....[64]....
        /*0584*/ 	.word	0x00003da0
        /*0588*/ 	.word	0x000000ff
        /*058c*/ 	.word	0x00000000
        /*0590*/ 	.short	0x010a
        /*0592*/ 	.byte	0x07
	.zero		1


	//   ....[65]....
        /*0594*/ 	.word	0x00003dc0
        /*0598*/ 	.word	0x000000ff
        /*059c*/ 	.word	0x00000000
        /*05a0*/ 	.short	0x010a
        /*05a2*/ 	.byte	0x07
	.zero		1


	//   ....[66]....
        /*05a4*/ 	.word	0x00003ef0
        /*05a8*/ 	.word	0x000000ff
        /*05ac*/ 	.word	0x00000000
        /*05b0*/ 	.short	0x010a
        /*05b2*/ 	.byte	0x09
	.zero		1


	//   ....[67]....
        /*05b4*/ 	.word	0x00003fc0
        /*05b8*/ 	.word	0x000000ff
        /*05bc*/ 	.word	0x000000e8
        /*05c0*/ 	.short	0x010a
        /*05c2*/ 	.byte	0x1f
	.zero		1


	//   ....[68]....
        /*05c4*/ 	.word	0x000041b0
        /*05c8*/ 	.word	0x000000ff
        /*05cc*/ 	.word	0x00000000
        /*05d0*/ 	.short	0x010a
        /*05d2*/ 	.byte	0x07
	.zero		1


	//   ....[69]....
        /*05d4*/ 	.word	0x000042f0
        /*05d8*/ 	.word	0x000000ff
        /*05dc*/ 	.word	0x00000000
        /*05e0*/ 	.short	0x010a
        /*05e2*/ 	.byte	0x04
	.zero		1


	//   ....[70]....
        /*05e4*/ 	.word	0x00004620
        /*05e8*/ 	.word	0x000000ff
        /*05ec*/ 	.word	0x00000110
        /*05f0*/ 	.short	0x010a
        /*05f2*/ 	.byte	0x1f
	.zero		1


	//   ....[71]....
        /*05f4*/ 	.word	0x00004b80
        /*05f8*/ 	.word	0x00000008
        /*05fc*/ 	.word	0x000000c0
        /*0600*/ 	.short	0x010a
        /*0602*/ 	.byte	0xff
	.zero		1


	//   ....[72]....
        /*0604*/ 	.word	0x00004cf0
        /*0608*/ 	.word	0x00000000
        /*060c*/ 	.word	0x00000000
        /*0610*/ 	.short	0x0101
        /*0612*/ 	.byte	0xff
	.zero		1


	//   ....[73]....
        /*0614*/ 	.word	0x000051d0
        /*0618*/ 	.word	0x000000ff
        /*061c*/ 	.word	0x000000b8
        /*0620*/ 	.short	0x010a
        /*0622*/ 	.byte	0x15
	.zero		1


	//   ....[74]....
        /*0624*/ 	.word	0x000053b0
        /*0628*/ 	.word	0x000000ff
        /*062c*/ 	.word	0x00000090
        /*0630*/ 	.short	0x010a
        /*0632*/ 	.byte	0x15
	.zero		1


	//   ....[75]....
        /*0634*/ 	.word	0x00005560
        /*0638*/ 	.word	0x000000ff
        /*063c*/ 	.word	0x00000070
        /*0640*/ 	.short	0x010b
        /*0642*/ 	.byte	0x15
	.zero		1


	//   ....[76]....
        /*0644*/ 	.word	0x00005570
        /*0648*/ 	.word	0x000000ff
        /*064c*/ 	.word	0x00000000
        /*0650*/ 	.short	0x0101
        /*0652*/ 	.byte	0x2e
	.zero		1


	//   ....[77]....
        /*0654*/ 	.word	0x00005580
        /*0658*/ 	.word	0x000000ff
        /*065c*/ 	.word	0x00000098
        /*0660*/ 	.short	0x010a
        /*0662*/ 	.byte	0x15
	.zero		1


	//   ....[78]....
        /*0664*/ 	.word	0x00005750
        /*0668*/ 	.word	0x000000ff
        /*066c*/ 	.word	0x00000078
        /*0670*/ 	.short	0x010b
        /*0672*/ 	.byte	0x15
	.zero		1


	//   ....[79]....
        /*0674*/ 	.word	0x00005760
        /*0678*/ 	.word	0x000000ff
        /*067c*/ 	.word	0x00000000
        /*0680*/ 	.short	0x0101
        /*0682*/ 	.byte	0x27
	.zero		1


	//   ....[80]....
        /*0684*/ 	.word	0x00005770
        /*0688*/ 	.word	0x000000ff
        /*068c*/ 	.word	0x000000a0
        /*0690*/ 	.short	0x010a
        /*0692*/ 	.byte	0x15
	.zero		1


	//   ....[81]....
        /*0694*/ 	.word	0x00005940
        /*0698*/ 	.word	0x000000ff
        /*069c*/ 	.word	0x00000080
        /*06a0*/ 	.short	0x010b
        /*06a2*/ 	.byte	0x15
	.zero		1


	//   ....[82]....
        /*06a4*/ 	.word	0x00005950
        /*06a8*/ 	.word	0x000000ff
        /*06ac*/ 	.word	0x00000000
        /*06b0*/ 	.short	0x0101
        /*06b2*/ 	.byte	0x26
	.zero		1


	//   ....[83]....
        /*06b4*/ 	.word	0x00005960
        /*06b8*/ 	.word	0x000000ff
        /*06bc*/ 	.word	0x000000a8
        /*06c0*/ 	.short	0x010a
        /*06c2*/ 	.byte	0x15
	.zero		1


	//   ....[84]....
        /*06c4*/ 	.word	0x00005b20
        /*06c8*/ 	.word	0x000000ff
        /*06cc*/ 	.word	0x00000088
        /*06d0*/ 	.short	0x010b
        /*06d2*/ 	.byte	0x15
	.zero		1


	//   ....[85]....
        /*06d4*/ 	.word	0x00005b30
        /*06d8*/ 	.word	0x000000ff
        /*06dc*/ 	.word	0x00000000
        /*06e0*/ 	.short	0x0101
        /*06e2*/ 	.byte	0x25
	.zero		1


	//   ....[86]....
        /*06e4*/ 	.word	0x00005b40
        /*06e8*/ 	.word	0x000000ff
        /*06ec*/ 	.word	0x00000090
        /*06f0*/ 	.short	0x010a
        /*06f2*/ 	.byte	0x15
	.zero		1


	//   ....[87]....
        /*06f4*/ 	.word	0x00005d20
        /*06f8*/ 	.word	0x000000ff
        /*06fc*/ 	.word	0x00000070
        /*0700*/ 	.short	0x010b
        /*0702*/ 	.byte	0x15
	.zero		1


	//   ....[88]....
        /*0704*/ 	.word	0x00005d30
        /*0708*/ 	.word	0x000000ff
        /*070c*/ 	.word	0x00000000
        /*0710*/ 	.short	0x0101
        /*0712*/ 	.byte	0x2e
	.zero		1


	//   ....[89]....
        /*0714*/ 	.word	0x00005d40
        /*0718*/ 	.word	0x000000ff
        /*071c*/ 	.word	0x00000098
        /*0720*/ 	.short	0x010a
        /*0722*/ 	.byte	0x15
	.zero		1


	//   ....[90]....
        /*0724*/ 	.word	0x00005f20
        /*0728*/ 	.word	0x000000ff
        /*072c*/ 	.word	0x00000078
        /*0730*/ 	.short	0x010b
        /*0732*/ 	.byte	0x15
	.zero		1


	//   ....[91]....
        /*0734*/ 	.word	0x00005f30
        /*0738*/ 	.word	0x000000ff
        /*073c*/ 	.word	0x00000000
        /*0740*/ 	.short	0x0101
        /*0742*/ 	.byte	0x27
	.zero		1


	//   ....[92]....
        /*0744*/ 	.word	0x00005f40
        /*0748*/ 	.word	0x000000ff
        /*074c*/ 	.word	0x000000a0
        /*0750*/ 	.short	0x010a
        /*0752*/ 	.byte	0x15
	.zero		1


	//   ....[93]....
        /*0754*/ 	.word	0x00006110
        /*0758*/ 	.word	0x000000ff
        /*075c*/ 	.word	0x00000080
        /*0760*/ 	.short	0x010b
        /*0762*/ 	.byte	0x15
	.zero		1


	//   ....[94]....
        /*0764*/ 	.word	0x00006120
        /*0768*/ 	.word	0x000000ff
        /*076c*/ 	.word	0x00000000
        /*0770*/ 	.short	0x0101
        /*0772*/ 	.byte	0x26
	.zero		1


	//   ....[95]....
        /*0774*/ 	.word	0x00006130
        /*0778*/ 	.word	0x000000ff
        /*077c*/ 	.word	0x000000a8
        /*0780*/ 	.short	0x010a
        /*0782*/ 	.byte	0x15
	.zero		1


	//   ....[96]....
        /*0784*/ 	.word	0x00006370
        /*0788*/ 	.word	0x000000ff
        /*078c*/ 	.word	0x00000088
        /*0790*/ 	.short	0x010b
        /*0792*/ 	.byte	0x15
	.zero		1


	//   ....[97]....
        /*0794*/ 	.word	0x00006380
        /*0798*/ 	.word	0x000000ff
        /*079c*/ 	.word	0x00000000
        /*07a0*/ 	.short	0x0101
        /*07a2*/ 	.byte	0x25
	.zero		1


	//   ....[98]....
        /*07a4*/ 	.word	0x000063b0
        /*07a8*/ 	.word	0x000000ff
        /*07ac*/ 	.word	0x00000090
        /*07b0*/ 	.short	0x010a
        /*07b2*/ 	.byte	0x15
	.zero		1


	//   ....[99]....
        /*07b4*/ 	.word	0x000063d0
        /*07b8*/ 	.word	0x000000ff
        /*07bc*/ 	.word	0x00000098
        /*07c0*/ 	.short	0x010a
        /*07c2*/ 	.byte	0x15
	.zero		1


	//   ....[100]....
        /*07c4*/ 	.word	0x000063f0
        /*07c8*/ 	.word	0x000000ff
        /*07cc*/ 	.word	0x000000a0
        /*07d0*/ 	.short	0x010a
        /*07d2*/ 	.byte	0x15
	.zero		1


	//   ....[101]....
        /*07d4*/ 	.word	0x00006440
        /*07d8*/ 	.word	0x00000002
        /*07dc*/ 	.word	0x000000a8
        /*07e0*/ 	.short	0x010a
        /*07e2*/ 	.byte	0xff
	.zero		1


	//   ....[102]....
        /*07e4*/ 	.word	0x000067b0
        /*07e8*/ 	.word	0x00000000
        /*07ec*/ 	.word	0x000000c0
        /*07f0*/ 	.short	0x010a
        /*07f2*/ 	.byte	0xff
	.zero		1


	//   ....[103]....
        /*07f4*/ 	.word	0x00006880
        /*07f8*/ 	.word	0x00000000
        /*07fc*/ 	.word	0x00000000
        /*0800*/ 	.short	0x0101
        /*0802*/ 	.byte	0xff
	.zero		1


	//   ....[104]....
        /*0804*/ 	.word	0x00007530
        /*0808*/ 	.word	0x000000ff
        /*080c*/ 	.word	0x00000070
        /*0810*/ 	.short	0x010a
        /*0812*/ 	.byte	0x2c
	.zero		1


	//   ....[105]....
        /*0814*/ 	.word	0x00007610
        /*0818*/ 	.word	0x000000ff
        /*081c*/ 	.word	0x000000e0
        /*0820*/ 	.short	0x010a
        /*0822*/ 	.byte	0x2c
	.zero		1


	//   ....[106]....
        /*0824*/ 	.word	0x00007790
        /*0828*/ 	.word	0x000000ff
        /*082c*/ 	.word	0x00000070
        /*0830*/ 	.short	0x010a
        /*0832*/ 	.byte	0x2c
	.zero		1


	//   ....[107]....
        /*0834*/ 	.word	0x000078b0
        /*0838*/ 	.word	0x000000ff
        /*083c*/ 	.word	0x000000e0
        /*0840*/ 	.short	0x010a
        /*0842*/ 	.byte	0x2c
	.zero		1


	//   ....[108]....
        /*0844*/ 	.word	0x00008ef0
        /*0848*/ 	.word	0x00000000
        /*084c*/ 	.word	0x00000000
        /*0850*/ 	.short	0x0101
        /*0852*/ 	.byte	0xff
	.zero		1


	//   ....[109]....
        /*0854*/ 	.word	0x00008f00
        /*0858*/ 	.word	0x00000003
        /*085c*/ 	.word	0x00000070
        /*0860*/ 	.short	0x010a
        /*0862*/ 	.byte	0xff
	.zero		1


	//   ....[110]....
        /*0864*/ 	.word	0x00008fd0
        /*0868*/ 	.word	0x00000003
        /*086c*/ 	.word	0x00000070
        /*0870*/ 	.short	0x010a
        /*0872*/ 	.byte	0xff
	.zero		1


	//   ....[111]....
        /*0874*/ 	.word	0x00009700
        /*0878*/ 	.word	0x000000ff
        /*087c*/ 	.word	0x00000000
        /*0880*/ 	.short	0x0101
        /*0882*/ 	.byte	0x04
	.zero		1


	//   ....[112]....
        /*0884*/ 	.word	0x0000a530
        /*0888*/ 	.word	0x0000000d
        /*088c*/ 	.word	0x00000000
        /*0890*/ 	.short	0x0101
        /*0892*/ 	.byte	0xff
	.zero		1


	//   ....[113]....
        /*0894*/ 	.word	0x0000a590
        /*0898*/ 	.word	0x0000000b
        /*089c*/ 	.word	0x00000070
        /*08a0*/ 	.short	0x010a
        /*08a2*/ 	.byte	0xff
	.zero		1


	//   ....[114]....
        /*08a4*/ 	.word	0x0000a690
        /*08a8*/ 	.word	0x0000000b
        /*08ac*/ 	.word	0x00000070
        /*08b0*/ 	.short	0x010a
        /*08b2*/ 	.byte	0xff
	.zero		1


	//   ....[115]....
        /*08b4*/ 	.word	0x0000bb60
        /*08b8*/ 	.word	0x00000003
        /*08bc*/ 	.word	0x00000000
        /*08c0*/ 	.short	0x0101
        /*08c2*/ 	.byte	0xff
	.zero		1


	//   ....[116]....
        /*08c4*/ 	.word	0x0000bb80
        /*08c8*/ 	.word	0x00000000
        /*08cc*/ 	.word	0x00000070
        /*08d0*/ 	.short	0x010a
        /*08d2*/ 	.byte	0xff
	.zero		1


	//   ....[117]....
        /*08d4*/ 	.word	0x0000bc40
        /*08d8*/ 	.word	0x00000000
        /*08dc*/ 	.word	0x00000070
        /*08e0*/ 	.short	0x010a
        /*08e2*/ 	.byte	0xff
	.zero		1


	//   ....[118]....
        /*08e4*/ 	.word	0x0000d180
        /*08e8*/ 	.word	0x00000003
        /*08ec*/ 	.word	0x00000000
        /*08f0*/ 	.short	0x0101
        /*08f2*/ 	.byte	0xff
	.zero		1


	//   ....[119]....
        /*08f4*/ 	.word	0x0000d1e0
        /*08f8*/ 	.word	0x00000008
        /*08fc*/ 	.word	0x00000070
        /*0900*/ 	.short	0x010a
        /*0902*/ 	.byte	0xff
	.zero		1


	//   ....[120]....
        /*0904*/ 	.word	0x0000d2e0
        /*0908*/ 	.word	0x00000008
        /*090c*/ 	.word	0x00000070
        /*0910*/ 	.short	0x010a
        /*0912*/ 	.byte	0xff
	.zero		1


	//   ....[121]....
        /*0914*/ 	.word	0x0000e810
        /*0918*/ 	.word	0x00000003
        /*091c*/ 	.word	0x00000000
        /*0920*/ 	.short	0x0101
        /*0922*/ 	.byte	0xff
	.zero		1


	//   ....[122]....
        /*0924*/ 	.word	0x0000e830
        /*0928*/ 	.word	0x00000008
        /*092c*/ 	.word	0x00000070
        /*0930*/ 	.short	0x010a
        /*0932*/ 	.byte	0xff
	.zero		1


	//   ....[123]....
        /*0934*/ 	.word	0x0000e8f0
        /*0938*/ 	.word	0x00000008
        /*093c*/ 	.word	0x00000070
        /*0940*/ 	.short	0x010a
        /*0942*/ 	.byte	0xff
	.zero		1


	//   ....[124]....
        /*0944*/ 	.word	0x0000feb0
        /*0948*/ 	.word	0x00000003
        /*094c*/ 	.word	0x00000000
        /*0950*/ 	.short	0x0101
        /*0952*/ 	.byte	0xff
	.zero		1


	//   ....[125]....
        /*0954*/ 	.word	0x0000fed0
        /*0958*/ 	.word	0x00000000
        /*095c*/ 	.word	0x00000070
        /*0960*/ 	.short	0x010a
        /*0962*/ 	.byte	0xff
	.zero		1


	//   ....[126]....
        /*0964*/ 	.word	0x0000ff90
        /*0968*/ 	.word	0x00000000
        /*096c*/ 	.word	0x00000070
        /*0970*/ 	.short	0x010a
        /*0972*/ 	.byte	0xff
	.zero		1


	//   ....[127]....
        /*0974*/ 	.word	0x000114a0
        /*0978*/ 	.word	0x00000003
        /*097c*/ 	.word	0x00000000
        /*0980*/ 	.short	0x0101
        /*0982*/ 	.byte	0xff
	.zero		1


	//   ....[128]....
        /*0984*/ 	.word	0x000114c0
        /*0988*/ 	.word	0x00000000
        /*098c*/ 	.word	0x00000070
        /*0990*/ 	.short	0x010a
        /*0992*/ 	.byte	0xff
	.zero		1


	//   ....[129]....
        /*0994*/ 	.word	0x00011570
        /*0998*/ 	.word	0x00000000
        /*099c*/ 	.word	0x00000070
        /*09a0*/ 	.short	0x010a
        /*09a2*/ 	.byte	0xff
	.zero		1


	//   ....[130]....
        /*09a4*/ 	.word	0x00012a90
        /*09a8*/ 	.word	0x00000003
        /*09ac*/ 	.word	0x00000000
        /*09b0*/ 	.short	0x0101
        /*09b2*/ 	.byte	0xff
	.zero		1


	//   ....[131]....
        /*09b4*/ 	.word	0x00012b90
        /*09b8*/ 	.word	0x000000ff
        /*09bc*/ 	.word	0x00000110
        /*09c0*/ 	.short	0x0101
        /*09c2*/ 	.byte	0x2c
	.zero		1


	//   ....[132]....
        /*09c4*/ 	.word	0x00012d30
        /*09c8*/ 	.word	0x000000ff
        /*09cc*/ 	.word	0x00000000
        /*09d0*/ 	.short	0x0101
        /*09d2*/ 	.byte	0x04
	.zero		1


	//   ....[133]....
        /*09d4*/ 	.word	0x00012d50
        /*09d8*/ 	.word	0x00000000
        /*09dc*/ 	.word	0x00000100
        /*09e0*/ 	.short	0x010a
        /*09e2*/ 	.byte	0xff
	.zero		1


	//   ....[134]....
        /*09e4*/ 	.word	0x00012db0
        /*09e8*/ 	.word	0x00000000
        /*09ec*/ 	.word	0x00000038
        /*09f0*/ 	.short	0x010a
        /*09f2*/ 	.byte	0xff
	.zero		1


	//   ....[135]....
        /*09f4*/ 	.word	0x00012e10
        /*09f8*/ 	.word	0x00000000
        /*09fc*/ 	.word	0x00000038
        /*0a00*/ 	.short	0x010a
        /*0a02*/ 	.byte	0xff
	.zero		1


	//   ....[136]....
        /*0a04*/ 	.word	0x00012e60
        /*0a08*/ 	.word	0x00000003
        /*0a0c*/ 	.word	0x000000c0
        /*0a10*/ 	.short	0x010a
        /*0a12*/ 	.byte	0xff
	.zero		1


	//   ....[137]....
        /*0a14*/ 	.word	0x00012ec0
        /*0a18*/ 	.word	0x00000000
        /*0a1c*/ 	.word	0x00000000
        /*0a20*/ 	.short	0x010a
        /*0a22*/ 	.byte	0xff
	.zero		1


	//   ....[138]....
        /*0a24*/ 	.word	0x00012f20
        /*0a28*/ 	.word	0x00000000
        /*0a2c*/ 	.word	0x00000000
        /*0a30*/ 	.short	0x010a
        /*0a32*/ 	.byte	0xff
	.zero		1


	//   ....[139]....
        /*0a34*/ 	.word	0x00012f80
        /*0a38*/ 	.word	0x00000000
        /*0a3c*/ 	.word	0x00000000
        /*0a40*/ 	.short	0x010a
        /*0a42*/ 	.byte	0xff
	.zero		1


	//   ....[140]....
        /*0a44*/ 	.word	0x00012fe0
        /*0a48*/ 	.word	0x00000000
        /*0a4c*/ 	.word	0x00000000
        /*0a50*/ 	.short	0x010a
        /*0a52*/ 	.byte	0xff
	.zero		1


	//   ....[141]....
        /*0a54*/ 	.word	0x00013040
        /*0a58*/ 	.word	0x00000000
        /*0a5c*/ 	.word	0x00000000
        /*0a60*/ 	.short	0x010a
        /*0a62*/ 	.byte	0xff
	.zero		1


	//   ....[142]....
        /*0a64*/ 	.word	0x000130a0
        /*0a68*/ 	.word	0x00000000
        /*0a6c*/ 	.word	0x00000000
        /*0a70*/ 	.short	0x010a
        /*0a72*/ 	.byte	0xff
	.zero		1


	//   ....[143]....
        /*0a74*/ 	.word	0x000130f0
        /*0a78*/ 	.word	0x00000002
        /*0a7c*/ 	.word	0x000000f0
        /*0a80*/ 	.short	0x010a
        /*0a82*/ 	.byte	0xff
	.zero		1


	//   ....[144]....
        /*0a84*/ 	.word	0x00013150
        /*0a88*/ 	.word	0x00000002
        /*0a8c*/ 	.word	0x000000d0
        /*0a90*/ 	.short	0x010a
        /*0a92*/ 	.byte	0xff
	.zero		1


	//   ....[145]....
        /*0a94*/ 	.word	0x000131a0
        /*0a98*/ 	.word	0x00000002
        /*0a9c*/ 	.word	0x000000c0
        /*0aa0*/ 	.short	0x010a
        /*0aa2*/ 	.byte	0xff
	.zero		1


	//   ....[146]....
        /*0aa4*/ 	.word	0x00013200
        /*0aa8*/ 	.word	0x00000000
        /*0aac*/ 	.word	0x000000d0
        /*0ab0*/ 	.short	0x010a
        /*0ab2*/ 	.byte	0xff
	.zero		1


	//   ....[147]....
        /*0ab4*/ 	.word	0x00013250
        /*0ab8*/ 	.word	0x00000000
        /*0abc*/ 	.word	0x000000c0
        /*0ac0*/ 	.short	0x010a
        /*0ac2*/ 	.byte	0xff
	.zero		1


	//   ....[148]....
        /*0ac4*/ 	.word	0x000132b0
        /*0ac8*/ 	.word	0x00000000
        /*0acc*/ 	.word	0x00000000
        /*0ad0*/ 	.short	0x010a
        /*0ad2*/ 	.byte	0xff
	.zero		1


	//   ....[149]....
        /*0ad4*/ 	.word	0x00013310
        /*0ad8*/ 	.word	0x00000000
        /*0adc*/ 	.word	0x000000e8
        /*0ae0*/ 	.short	0x010a
        /*0ae2*/ 	.byte	0xff
	.zero		1


	//   ....[150]....
        /*0ae4*/ 	.word	0x00013370
        /*0ae8*/ 	.word	0x00000000
        /*0aec*/ 	.word	0x00000000
        /*0af0*/ 	.short	0x010a
        /*0af2*/ 	.byte	0xff
	.zero		1


	//   ....[151]....
        /*0af4*/ 	.word	0x000133d0
        /*0af8*/ 	.word	0x00000000
        /*0afc*/ 	.word	0x00000110
        /*0b00*/ 	.short	0x010a
        /*0b02*/ 	.byte	0xff
	.zero		1


	//   ....[152]....
        /*0b04*/ 	.word	0x00013420
        /*0b08*/ 	.word	0x00000008
        /*0b0c*/ 	.word	0x000000c0
        /*0b10*/ 	.short	0x010a
        /*0b12*/ 	.byte	0xff
	.zero		1


	//   ....[153]....
        /*0b14*/ 	.word	0x00013480
        /*0b18*/ 	.word	0x00000000
        /*0b1c*/ 	.word	0x000000b8
        /*0b20*/ 	.short	0x010a
        /*0b22*/ 	.byte	0xff
	.zero		1


	//   ....[154]....
        /*0b24*/ 	.word	0x000134e0
        /*0b28*/ 	.word	0x00000000
        /*0b2c*/ 	.word	0x00000090
        /*0b30*/ 	.short	0x010a
        /*0b32*/ 	.byte	0xff
	.zero		1


	//   ....[155]....
        /*0b34*/ 	.word	0x00013540
        /*0b38*/ 	.word	0x00000000
        /*0b3c*/ 	.word	0x00000098
        /*0b40*/ 	.short	0x010a
        /*0b42*/ 	.byte	0xff
	.zero		1


	//   ....[156]....
        /*0b44*/ 	.word	0x000135a0
        /*0b48*/ 	.word	0x00000000
        /*0b4c*/ 	.word	0x000000a0
        /*0b50*/ 	.short	0x010a
        /*0b52*/ 	.byte	0xff
	.zero		1


	//   ....[157]....
        /*0b54*/ 	.word	0x00013600
        /*0b58*/ 	.word	0x00000000
        /*0b5c*/ 	.word	0x000000a8
        /*0b60*/ 	.short	0x010a
        /*0b62*/ 	.byte	0xff
	.zero		1


	//   ....[158]....
        /*0b64*/ 	.word	0x00013660
        /*0b68*/ 	.word	0x00000007
        /*0b6c*/ 	.word	0x00000090
        /*0b70*/ 	.short	0x010a
        /*0b72*/ 	.byte	0xff
	.zero		1


	//   ....[159]....
        /*0b74*/ 	.word	0x000136c0
        /*0b78*/ 	.word	0x00000007
        /*0b7c*/ 	.word	0x00000098
        /*0b80*/ 	.short	0x010a
        /*0b82*/ 	.byte	0xff
	.zero		1


	//   ....[160]....
        /*0b84*/ 	.word	0x00013720
        /*0b88*/ 	.word	0x00000007
        /*0b8c*/ 	.word	0x000000a0
        /*0b90*/ 	.short	0x010a
        /*0b92*/ 	.byte	0xff
	.zero		1


	//   ....[161]....
        /*0b94*/ 	.word	0x00013780
        /*0b98*/ 	.word	0x00000007
        /*0b9c*/ 	.word	0x000000a8
        /*0ba0*/ 	.short	0x010a
        /*0ba2*/ 	.byte	0xff
	.zero		1


	//   ....[162]....
        /*0ba4*/ 	.word	0x000137e0
        /*0ba8*/ 	.word	0x00000000
        /*0bac*/ 	.word	0x00000090
        /*0bb0*/ 	.short	0x010a
        /*0bb2*/ 	.byte	0xff
	.zero		1


	//   ....[163]....
        /*0bb4*/ 	.word	0x00013840
        /*0bb8*/ 	.word	0x00000000
        /*0bbc*/ 	.word	0x00000098
        /*0bc0*/ 	.short	0x010a
        /*0bc2*/ 	.byte	0xff
	.zero		1


	//   ....[164]....
        /*0bc4*/ 	.word	0x000138a0
        /*0bc8*/ 	.word	0x00000002
        /*0bcc*/ 	.word	0x000000a0
        /*0bd0*/ 	.short	0x010a
        /*0bd2*/ 	.byte	0xff
	.zero		1


	//   ....[165]....
        /*0bd4*/ 	.word	0x000138f0
        /*0bd8*/ 	.word	0x00000000
        /*0bdc*/ 	.word	0x000000c0
        /*0be0*/ 	.short	0x010a
        /*0be2*/ 	.byte	0xff
	.zero		1


	//   ....[166]....
        /*0be4*/ 	.word	0x00013950
        /*0be8*/ 	.word	0x00000003
        /*0bec*/ 	.word	0x00000070
        /*0bf0*/ 	.short	0x010a
        /*0bf2*/ 	.byte	0xff
	.zero		1


	//   ....[167]....
        /*0bf4*/ 	.word	0x000139b0
        /*0bf8*/ 	.word	0x00000003
        /*0bfc*/ 	.word	0x000000e0
        /*0c00*/ 	.short	0x010a
        /*0c02*/ 	.byte	0xff
	.zero		1


	//   ....[168]....
        /*0c04*/ 	.word	0x00013a00
        /*0c08*/ 	.word	0x00000003
        /*0c0c*/ 	.word	0x00000070
        /*0c10*/ 	.short	0x010a
        /*0c12*/ 	.byte	0xff
	.zero		1


	//   ....[169]....
        /*0c14*/ 	.word	0x00013a50
        /*0c18*/ 	.word	0x0000000b
        /*0c1c*/ 	.word	0x00000070
        /*0c20*/ 	.short	0x010a
        /*0c22*/ 	.byte	0xff
	.zero		1


	//   ....[170]....
        /*0c24*/ 	.word	0x00013aa0
        /*0c28*/ 	.word	0x00000000
        /*0c2c*/ 	.word	0x00000070
        /*0c30*/ 	.short	0x010a
        /*0c32*/ 	.byte	0xff
	.zero		1


	//   ....[171]....
        /*0c34*/ 	.word	0x00013af0
        /*0c38*/ 	.word	0x00000008
        /*0c3c*/ 	.word	0x00000070
        /*0c40*/ 	.short	0x010a
        /*0c42*/ 	.byte	0xff
	.zero		1


	//   ....[172]....
        /*0c44*/ 	.word	0x00013b40
        /*0c48*/ 	.word	0x00000008
        /*0c4c*/ 	.word	0x00000070
        /*0c50*/ 	.short	0x010a
        /*0c52*/ 	.byte	0xff
	.zero		1


	//   ....[173]....
        /*0c54*/ 	.word	0x00013b90
        /*0c58*/ 	.word	0x00000000
        /*0c5c*/ 	.word	0x00000070
        /*0c60*/ 	.short	0x010a
        /*0c62*/ 	.byte	0xff
	.zero		1


	//   ....[174]....
        /*0c64*/ 	.word	0x00013be0
        /*0c68*/ 	.word	0x00000000
        /*0c6c*/ 	.word	0x00000070
        /*0c70*/ 	.short	0x010a
        /*0c72*/ 	.byte	0xff
	.zero		1


	//----- nvinfo : EIATTR_NUM_MBARRIERS
	.align		4
.L_47:
        /*0c74*/ 	.byte	0x03, 0x38
        /*0c76*/ 	.short	0x0023


	//----- nvinfo : EIATTR_EXIT_INSTR_OFFSETS
	.align		4
        /*0c78*/ 	.byte	0x04, 0x1c
        /*0c7a*/ 	.short	(.L_49 - .L_48)


	//   ....[0]....
.L_48:
        /*0c7c*/ 	.word	0x00003060


	//   ....[1]....
        /*0c80*/ 	.word	0x00003570


	//   ....[2]....
        /*0c84*/ 	.word	0x000035d0


	//   ....[3]....
        /*0c88*/ 	.word	0x00004880


	//   ....[4]....
        /*0c8c*/ 	.word	0x00006470


	//   ....[5]....
        /*0c90*/ 	.word	0x000064b0


	//   ....[6]....
        /*0c94*/ 	.word	0x00012c10


	//   ....[7]....
        /*0c98*/ 	.word	0x00012c90


	//   ....[8]....
        /*0c9c*/ 	.word	0x00012cc0


	//   ....[9]....
        /*0ca0*/ 	.word	0x00012d40


	//----- nvinfo : EIATTR_MAX_THREADS
	.align		4
.L_49:
        /*0ca4*/ 	.byte	0x04, 0x05
        /*0ca6*/ 	.short	(.L_51 - .L_50)
.L_50:
        /*0ca8*/ 	.word	0x00000100
        /*0cac*/ 	.word	0x00000001
        /*0cb0*/ 	.word	0x00000001


	//----- nvinfo : EIATTR_CRS_STACK_SIZE
	.align		4
.L_51:
        /*0cb4*/ 	.byte	0x04, 0x1e
        /*0cb6*/ 	.short	(.L_53 - .L_52)
.L_52:
        /*0cb8*/ 	.word	0x00000000


	//----- nvinfo : EIATTR_CBANK_PARAM_SIZE
	.align		4
.L_53:
        /*0cbc*/ 	.byte	0x03, 0x19
        /*0cbe*/ 	.short	0x0c00


	//----- nvinfo : EIATTR_PARAM_CBANK
	.align		4
        /*0cc0*/ 	.byte	0x04, 0x0a
        /*0cc2*/ 	.short	(.L_55 - .L_54)
	.align		4
.L_54:
        /*0cc4*/ 	.word	index@(.nv.constant0._ZN7cutlass13device_kernelINS_4gemm6kernel13GemmUniversalIN4cute5tupleIJiiiiEEENS1_10collective13CollectiveMmaINS1_46MainloopSm100TmaUmmaWarpSpecializedBlockScaledILi7ELi2ELi1ENS5_IJNS4_1CILi8EEENSA_ILi1EEESC_EEEEENS5_IJNSA_ILi128EEENSA_ILi256EEESF_EEENS5_IJNS_12float_e2m1_tENS_13float_ue4m3_tEEEENS5_IJNS5_IJlSC_lEEENS4_6LayoutINS5_IJNS5_IJNS5_IJNSA_ILi32EEENSA_ILi4EEEEEEiEEENS5_IJNS5_IJNSA_ILi16EEESO_EEEiEEENS5_IJSC_iEEEEEENS5_IJST_NS5_IJNS5_IJNSA_ILi0EEESC_EEENSA_ILi512EEEEEENS5_IJSW_iEEEEEEEEEEESK_S13_NS4_8TiledMMAINS4_8MMA_AtomIJNS4_17SM100_MMA_MXF4_SSISI_SI_fSJ_Li128ELi256ELi16ELNS4_4UMMA5MajorE0ELS18_0ELNS17_7ScaleInE0ELS19_0EEEEEENSM_INS5_IJSC_SC_SC_EEENS5_IJSW_SW_SW_EEEEENS5_IJNS4_10UnderscoreES1F_S1F_EEEEENS5_IJNS4_13SM90_TMA_LOADES1I_EEENS5_IJNS4_14ComposedLayoutINS4_7SwizzleILi2ELi4ELi3EEENS4_18smem_ptr_flag_bitsILi4EEENSM_INS5_IJSB_SF_EEENS5_IJSF_SC_EEEEEEENSM_INS5_IJNS5_IJNS5_IJSP_SC_EEESS_EEESC_NS5_IJSC_NSA_ILi2EEEEEEEEENS5_IJNS5_IJNS5_IJSS_SY_EEESX_EEESW_NS5_IJSO_SY_EEEEEEEEEEEvNS4_8identityENS5_IJNS4_23SM90_TMA_LOAD_MULTICASTES25_EEENS5_IJS1S_NSM_INS5_IJNS5_IJNS5_IJSP_S1V_EEESS_EEESC_S1W_EEENS5_IJS1Z_SW_NS5_IJSO_NSA_ILi1024EEEEEEEEEEEEEEvS24_EENS_8epilogue10collective18CollectiveEpilogueINS2G_23Sm100TmaWarpSpecializedILi4ELi2ELi32ELb1ELb0EEEJNS5_IJNSA_ILi64EEESG_SF_EEENS5_IJNSM_IS2L_SC_EENSM_INS5_IJSN_S1V_EEENS5_IJSC_SF_EEEEEEEENS_10bfloat16_tESL_S2S_SL_NS2G_6fusion15FusionCallbacksIS2K_NS2T_17LinearCombinationIS2S_fS2S_fLNS_15FloatRoundStyleE2EEES2M_S2R_JEEENS4_5SM1004TMEM4LOAD26SM100_TMEM_LOAD_32dp32b32xES1I_NS1K_IS1M_NS1N_ILi16EEENSM_INS5_IJSB_SN_EEENS5_IJSN_SC_EEEEEEENS4_39AutoVectorizingCopyWithAssumedAlignmentILi128EEENS4_14SM90_TMA_STOREES37_S39_S39_EEEvvEEEEvNT_6ParamsE)
        /*0cc8*/ 	.short	0x0380
        /*0cca*/ 	.short	0x0c00


	//----- nvinfo : EIATTR_SW_WAR
	.align		4
.L_55:
        /*0ccc*/ 	.byte	0x04, 0x36
        /*0cce*/ 	.short	(.L_57 - .L_56)
.L_56:
        /*0cd0*/ 	.word	0x00000008
.L_57:


//--------------------- .nv.callgraph             --------------------------
	.section	.nv.callgraph,"",@"SHT_CUDA_CALLGRAPH"
	.align	4
	.sectionentsize	8
	.align		4
        /*0000*/ 	.word	0x00000000
	.align		4
        /*0004*/ 	.word	0xffffffff
	.align		4
        /*0008*/ 	.word	index@(_ZN7cutlass13device_kernelINS_4gemm6kernel13GemmUniversalIN4cute5tupleIJiiiiEEENS1_10collective13CollectiveMmaINS1_46MainloopSm100TmaUmmaWarpSpecializedBlockScaledILi7ELi2ELi1ENS5_IJNS4_1CILi8EEENSA_ILi1EEESC_EEEEENS5_IJNSA_ILi128EEENSA_ILi256EEESF_EEENS5_IJNS_12float_e2m1_tENS_13float_ue4m3_tEEEENS5_IJNS5_IJlSC_lEEENS4_6LayoutINS5_IJNS5_IJNS5_IJNSA_ILi32EEENSA_ILi4EEEEEEiEEENS5_IJNS5_IJNSA_ILi16EEESO_EEEiEEENS5_IJSC_iEEEEEENS5_IJST_NS5_IJNS5_IJNSA_ILi0EEESC_EEENSA_ILi512EEEEEENS5_IJSW_iEEEEEEEEEEESK_S13_NS4_8TiledMMAINS4_8MMA_AtomIJNS4_17SM100_MMA_MXF4_SSISI_SI_fSJ_Li128ELi256ELi16ELNS4_4UMMA5MajorE0ELS18_0ELNS17_7ScaleInE0ELS19_0EEEEEENSM_INS5_IJSC_SC_SC_EEENS5_IJSW_SW_SW_EEEEENS5_IJNS4_10UnderscoreES1F_S1F_EEEEENS5_IJNS4_13SM90_TMA_LOADES1I_EEENS5_IJNS4_14ComposedLayoutINS4_7SwizzleILi2ELi4ELi3EEENS4_18smem_ptr_flag_bitsILi4EEENSM_INS5_IJSB_SF_EEENS5_IJSF_SC_EEEEEEENSM_INS5_IJNS5_IJNS5_IJSP_SC_EEESS_EEESC_NS5_IJSC_NSA_ILi2EEEEEEEEENS5_IJNS5_IJNS5_IJSS_SY_EEESX_EEESW_NS5_IJSO_SY_EEEEEEEEEEEvNS4_8identityENS5_IJNS4_23SM90_TMA_LOAD_MULTICASTES25_EEENS5_IJS1S_NSM_INS5_IJNS5_IJNS5_IJSP_S1V_EEESS_EEESC_S1W_EEENS5_IJS1Z_SW_NS5_IJSO_NSA_ILi1024EEEEEEEEEEEEEEvS24_EENS_8epilogue10collective18CollectiveEpilogueINS2G_23Sm100TmaWarpSpecializedILi4ELi2ELi32ELb1ELb0EEEJNS5_IJNSA_ILi64EEESG_SF_EEENS5_IJNSM_IS2L_SC_EENSM_INS5_IJSN_S1V_EEENS5_IJSC_SF_EEEEEEEENS_10bfloat16_tESL_S2S_SL_NS2G_6fusion15FusionCallbacksIS2K_NS2T_17LinearCombinationIS2S_fS2S_fLNS_15FloatRoundStyleE2EEES2M_S2R_JEEENS4_5SM1004TMEM4LOAD26SM100_TMEM_LOAD_32dp32b32xES1I_NS1K_IS1M_NS1N_ILi16EEENSM_INS5_IJSB_SN_EEENS5_IJSN_SC_EEEEEEENS4_39AutoVectorizingCopyWithAssumedAlignmentILi128EEENS4_14SM90_TMA_STOREES37_S39_S39_EEEvvEEEEvNT_6ParamsE)
	.align		4
        /*000c*/ 	.word	index@(__assertfail)
	.align		4
        /*0010*/ 	.word	0x00000000
	.align		4
        /*0014*/ 	.word	0xfffffffe
	.align		4
        /*0018*/ 	.word	0x00000000
	.align		4
        /*001c*/ 	.word	0xfffffffd
	.align		4
        /*0020*/ 	.word	0x00000000
	.align		4
        /*0024*/ 	.word	0xfffffffc


//--------------------- .nv.constant4             --------------------------
	.section	.nv.constant4,"a",@progbits
	.align	8
	.align		8
.nv.constant4:
        /*0000*/ 	.dword	__assertfail
	.align		8
        /*0008*/ 	.dword	__unnamed_1
	.align		8
        /*0010*/ 	.dword	__unnamed_2
	.align		8
        /*0018*/ 	.dword	_ZN40_INTERNAL_3a3f1d88_4_k_cu_1a57f9b2_218334cuda3std3__45__cpo5beginE
	.align		8
        /*0020*/ 	.dword	_ZN40_INTERNAL_3a3f1d88_4_k_cu_1a57f9b2_218334cuda3std3__45__cpo3endE
	.align		8
        /*0028*/ 	.dword	_ZN40_INTERNAL_3a3f1d88_4_k_cu_1a57f9b2_218334cuda3std3__45__cpo6cbeginE
	.align		8
        /*0030*/ 	.dword	_ZN40_INTERNAL_3a3f1d88_4_k_cu_1a57f9b2_218334cuda3std3__45__cpo4cendE
	.align		8
        /*0038*/ 	.dword	_ZN40_INTERNAL_3a3f1d88_4_k_cu_1a57f9b2_218334cuda3std3__442_GLOBAL__N__3a3f1d88_4_k_cu_1a57f9b2_218336ignoreE
	.align		8
        /*0040*/ 	.dword	_ZN40_INTERNAL_3a3f1d88_4_k_cu_1a57f9b2_218334cuda3std3__419piecewise_constructE
	.align		8
        /*0048*/ 	.dword	_ZN40_INTERNAL_3a3f1d88_4_k_cu_1a57f9b2_218334cuda3std3__48in_placeE
	.align		8
        /*0050*/ 	.dword	_ZN40_INTERNAL_3a3f1d88_4_k_cu_1a57f9b2_218334cuda3std6ranges3__45__cpo4swapE
	.align		8
        /*0058*/ 	.dword	_ZN40_INTERNAL_3a3f1d88_4_k_cu_1a57f9b2_218334cuda3std6ranges3__45__cpo9iter_moveE
	.align		8
        /*0060*/ 	.dword	_ZN40_INTERNAL_3a3f1d88_4_k_cu_1a57f9b2_218334cute7productE
	.align		8
        /*0068*/ 	.dword	_ZN40_INTERNAL_3a3f1d88_4_k_cu_1a57f9b2_218334cute1_E
	.align		8
        /*0070*/ 	.dword	$str$25
	.align		8
        /*0078*/ 	.dword	$str$26
	.align		8
        /*0080*/ 	.dword	$str$29
	.align		8
        /*0088*/ 	.dword	$str$30


//--------------------- .text._ZN7cutlass13device_kernelINS_4gemm6kernel13GemmUniversalIN4cute5tupleIJiiiiEEENS1_10collective13CollectiveMmaINS1_46MainloopSm100TmaUmmaWarpSpecializedBlockScaledILi7ELi2ELi1ENS5_IJNS4_1CILi8EEENSA_ILi1EEESC_EEEEENS5_IJNSA_ILi128EEENSA_ILi256EEESF_EEENS5_IJNS_12float_e2m1_tENS_13float_ue4m3_tEEEENS5_IJNS5_IJlSC_lEEENS4_6LayoutINS5_IJNS5_IJNS5_IJNSA_ILi32EEENSA_ILi4EEEEEEiEEENS5_IJNS5_IJNSA_ILi16EEESO_EEEiEEENS5_IJSC_iEEEEEENS5_IJST_NS5_IJNS5_IJNSA_ILi0EEESC_EEENSA_ILi512EEEEEENS5_IJSW_iEEEEEEEEEEESK_S13_NS4_8TiledMMAINS4_8MMA_AtomIJNS4_17SM100_MMA_MXF4_SSISI_SI_fSJ_Li128ELi256ELi16ELNS4_4UMMA5MajorE0ELS18_0ELNS17_7ScaleInE0ELS19_0EEEEEENSM_INS5_IJSC_SC_SC_EEENS5_IJSW_SW_SW_EEEEENS5_IJNS4_10UnderscoreES1F_S1F_EEEEENS5_IJNS4_13SM90_TMA_LOADES1I_EEENS5_IJNS4_14ComposedLayoutINS4_7SwizzleILi2ELi4ELi3EEENS4_18smem_ptr_flag_bitsILi4EEENSM_INS5_IJSB_SF_EEENS5_IJSF_SC_EEEEEEENSM_INS5_IJNS5_IJNS5_IJSP_SC_EEESS_EEESC_NS5_IJSC_NSA_ILi2EEEEEEEEENS5_IJNS5_IJNS5_IJSS_SY_EEESX_EEESW_NS5_IJSO_SY_EEEEEEEEEEEvNS4_8identityENS5_IJNS4_23SM90_TMA_LOAD_MULTICASTES25_EEENS5_IJS1S_NSM_INS5_IJNS5_IJNS5_IJSP_S1V_EEESS_EEESC_S1W_EEENS5_IJS1Z_SW_NS5_IJSO_NSA_ILi1024EEEEEEEEEEEEEEvS24_EENS_8epilogue10collective18CollectiveEpilogueINS2G_23Sm100TmaWarpSpecializedILi4ELi2ELi32ELb1ELb0EEEJNS5_IJNSA_ILi64EEESG_SF_EEENS5_IJNSM_IS2L_SC_EENSM_INS5_IJSN_S1V_EEENS5_IJSC_SF_EEEEEEEENS_10bfloat16_tESL_S2S_SL_NS2G_6fusion15FusionCallbacksIS2K_NS2T_17LinearCombinationIS2S_fS2S_fLNS_15FloatRoundStyleE2EEES2M_S2R_JEEENS4_5SM1004TMEM4LOAD26SM100_TMEM_LOAD_32dp32b32xES1I_NS1K_IS1M_NS1N_ILi16EEENSM_INS5_IJSB_SN_EEENS5_IJSN_SC_EEEEEEENS4_39AutoVectorizingCopyWithAssumedAlignmentILi128EEENS4_14SM90_TMA_STOREES37_S39_S39_EEEvvEEEEvNT_6ParamsE --------------------------
	.section	.text._ZN7cutlass13device_kernelINS_4gemm6kernel13GemmUniversalIN4cute5tupleIJiiiiEEENS1_10collective13CollectiveMmaINS1_46MainloopSm100TmaUmmaWarpSpecializedBlockScaledILi7ELi2ELi1ENS5_IJNS4_1CILi8EEENSA_ILi1EEESC_EEEEENS5_IJNSA_ILi128EEENSA_ILi256EEESF_EEENS5_IJNS_12float_e2m1_tENS_13float_ue4m3_tEEEENS5_IJNS5_IJlSC_lEEENS4_6LayoutINS5_IJNS5_IJNS5_IJNSA_ILi32EEENSA_ILi4EEEEEEiEEENS5_IJNS5_IJNSA_ILi16EEESO_EEEiEEENS5_IJSC_iEEEEEENS5_IJST_NS5_IJNS5_IJNSA_ILi0EEESC_EEENSA_ILi512EEEEEENS5_IJSW_iEEEEEEEEEEESK_S13_NS4_8TiledMMAINS4_8MMA_AtomIJNS4_17SM100_MMA_MXF4_SSISI_SI_fSJ_Li128ELi256ELi16ELNS4_4UMMA5MajorE0ELS18_0ELNS17_7ScaleInE0ELS19_0EEEEEENSM_INS5_IJSC_SC_SC_EEENS5_IJSW_SW_SW_EEEEENS5_IJNS4_10UnderscoreES1F_S1F_EEEEENS5_IJNS4_13SM90_TMA_LOADES1I_EEENS5_IJNS4_14ComposedLayoutINS4_7SwizzleILi2ELi4ELi3EEENS4_18smem_ptr_flag_bitsILi4EEENSM_INS5_IJSB_SF_EEENS5_IJSF_SC_EEEEEEENSM_INS5_IJNS5_IJNS5_IJSP_SC_EEESS_EEESC_NS5_IJSC_NSA_ILi2EEEEEEEEENS5_IJNS5_IJNS5_IJSS_SY_EEESX_EEESW_NS5_IJSO_SY_EEEEEEEEEEEvNS4_8identityENS5_IJNS4_23SM90_TMA_LOAD_MULTICASTES25_EEENS5_IJS1S_NSM_INS5_IJNS5_IJNS5_IJSP_S1V_EEESS_EEESC_S1W_EEENS5_IJS1Z_SW_NS5_IJSO_NSA_ILi1024EEEEEEEEEEEEEEvS24_EENS_8epilogue10collective18CollectiveEpilogueINS2G_23Sm100TmaWarpSpecializedILi4ELi2ELi32ELb1ELb0EEEJNS5_IJNSA_ILi64EEESG_SF_EEENS5_IJNSM_IS2L_SC_EENSM_INS5_IJSN_S1V_EEENS5_IJSC_SF_EEEEEEEENS_10bfloat16_tESL_S2S_SL_NS2G_6fusion15FusionCallbacksIS2K_NS2T_17LinearCombinationIS2S_fS2S_fLNS_15FloatRoundStyleE2EEES2M_S2R_JEEENS4_5SM1004TMEM4LOAD26SM100_TMEM_LOAD_32dp32b32xES1I_NS1K_IS1M_NS1N_ILi16EEENSM_INS5_IJSB_SN_EEENS5_IJSN_SC_EEEEEEENS4_39AutoVectorizingCopyWithAssumedAlignmentILi128EEENS4_14SM90_TMA_STOREES37_S39_S39_EEEvvEEEEvNT_6ParamsE,"ax",@progbits
	.align	128
.text._ZN7cutlass13device_kernelINS_4gemm6kernel13GemmUniversalIN4cute5tupleIJiiiiEEENS1_10collective13CollectiveMmaINS1_46MainloopSm100TmaUmmaWarpSpecializedBlockScaledILi7ELi2ELi1ENS5_IJNS4_1CILi8EEENSA_ILi1EEESC_EEEEENS5_IJNSA_ILi128EEENSA_ILi256EEESF_EEENS5_IJNS_12float_e2m1_tENS_13float_ue4m3_tEEEENS5_IJNS5_IJlSC_lEEENS4_6LayoutINS5_IJNS5_IJNS5_IJNSA_ILi32EEENSA_ILi4EEEEEEiEEENS5_IJNS5_IJNSA_ILi16EEESO_EEEiEEENS5_IJSC_iEEEEEENS5_IJST_NS5_IJNS5_IJNSA_ILi0EEESC_EEENSA_ILi512EEEEEENS5_IJSW_iEEEEEEEEEEESK_S13_NS4_8TiledMMAINS4_8MMA_AtomIJNS4_17SM100_MMA_MXF4_SSISI_SI_fSJ_Li128ELi256ELi16ELNS4_4UMMA5MajorE0ELS18_0ELNS17_7ScaleInE0ELS19_0EEEEEENSM_INS5_IJSC_SC_SC_EEENS5_IJSW_SW_SW_EEEEENS5_IJNS4_10UnderscoreES1F_S1F_EEEEENS5_IJNS4_13SM90_TMA_LOADES1I_EEENS5_IJNS4_14ComposedLayoutINS4_7SwizzleILi2ELi4ELi3EEENS4_18smem_ptr_flag_bitsILi4EEENSM_INS5_IJSB_SF_EEENS5_IJSF_SC_EEEEEEENSM_INS5_IJNS5_IJNS5_IJSP_SC_EEESS_EEESC_NS5_IJSC_NSA_ILi2EEEEEEEEENS5_IJNS5_IJNS5_IJSS_SY_EEESX_EEESW_NS5_IJSO_SY_EEEEEEEEEEEvNS4_8identityENS5_IJNS4_23SM90_TMA_LOAD_MULTICASTES25_EEENS5_IJS1S_NSM_INS5_IJNS5_IJNS5_IJSP_S1V_EEESS_EEESC_S1W_EEENS5_IJS1Z_SW_NS5_IJSO_NSA_ILi1024EEEEEEEEEEEEEEvS24_EENS_8epilogue10collective18CollectiveEpilogueINS2G_23Sm100TmaWarpSpecializedILi4ELi2ELi32ELb1ELb0EEEJNS5_IJNSA_ILi64EEESG_SF_EEENS5_IJNSM_IS2L_SC_EENSM_INS5_IJSN_S1V_EEENS5_IJSC_SF_EEEEEEEENS_10bfloat16_tESL_S2S_SL_NS2G_6fusion15FusionCallbacksIS2K_NS2T_17LinearCombinationIS2S_fS2S_fLNS_15FloatRoundStyleE2EEES2M_S2R_JEEENS4_5SM1004TMEM4LOAD26SM100_TMEM_LOAD_32dp32b32xES1I_NS1K_IS1M_NS1N_ILi16EEENSM_INS5_IJSB_SN_EEENS5_IJSN_SC_EEEEEEENS4_39AutoVectorizingCopyWithAssumedAlignmentILi128EEENS4_14SM90_TMA_STOREES37_S39_S39_EEEvvEEEEvNT_6ParamsE:
        .type           _ZN7cutlass13device_kernelINS_4gemm6kernel13GemmUniversalIN4cute5tupleIJiiiiEEENS1_10collective13CollectiveMmaINS1_46MainloopSm100TmaUmmaWarpSpecializedBlockScaledILi7ELi2ELi1ENS5_IJNS4_1CILi8EEENSA_ILi1EEESC_EEEEENS5_IJNSA_ILi128EEENSA_ILi256EEESF_EEENS5_IJNS_12float_e2m1_tENS_13float_ue4m3_tEEEENS5_IJNS5_IJlSC_lEEENS4_6LayoutINS5_IJNS5_IJNS5_IJNSA_ILi32EEENSA_ILi4EEEEEEiEEENS5_IJNS5_IJNSA_ILi16EEESO_EEEiEEENS5_IJSC_iEEEEEENS5_IJST_NS5_IJNS5_IJNSA_ILi0EEESC_EEENSA_ILi512EEEEEENS5_IJSW_iEEEEEEEEEEESK_S13_NS4_8TiledMMAINS4_8MMA_AtomIJNS4_17SM100_MMA_MXF4_SSISI_SI_fSJ_Li128ELi256ELi16ELNS4_4UMMA5MajorE0ELS18_0ELNS17_7ScaleInE0ELS19_0EEEEEENSM_INS5_IJSC_SC_SC_EEENS5_IJSW_SW_SW_EEEEENS5_IJNS4_10UnderscoreES1F_S1F_EEEEENS5_IJNS4_13SM90_TMA_LOADES1I_EEENS5_IJNS4_14ComposedLayoutINS4_7SwizzleILi2ELi4ELi3EEENS4_18smem_ptr_flag_bitsILi4EEENSM_INS5_IJSB_SF_EEENS5_IJSF_SC_EEEEEEENSM_INS5_IJNS5_IJNS5_IJSP_SC_EEESS_EEESC_NS5_IJSC_NSA_ILi2EEEEEEEEENS5_IJNS5_IJNS5_IJSS_SY_EEESX_EEESW_NS5_IJSO_SY_EEEEEEEEEEEvNS4_8identityENS5_IJNS4_23SM90_TMA_LOAD_MULTICASTES25_EEENS5_IJS1S_NSM_INS5_IJNS5_IJNS5_IJSP_S1V_EEESS_EEESC_S1W_EEENS5_IJS1Z_SW_NS5_IJSO_NSA_ILi1024EEEEEEEEEEEEEEvS24_EENS_8epilogue10collective18CollectiveEpilogueINS2G_23Sm100TmaWarpSpecializedILi4ELi2ELi32ELb1ELb0EEEJNS5_IJNSA_ILi64EEESG_SF_EEENS5_IJNSM_IS2L_SC_EENSM_INS5_IJSN_S1V_EEENS5_IJSC_SF_EEEEEEEENS_10bfloat16_tESL_S2S_SL_NS2G_6fusion15FusionCallbacksIS2K_NS2T_17LinearCombinationIS2S_fS2S_fLNS_15FloatRoundStyleE2EEES2M_S2R_JEEENS4_5SM1004TMEM4LOAD26SM100_TMEM_LOAD_32dp32b32xES1I_NS1K_IS1M_NS1N_ILi16EEENSM_INS5_IJSB_SN_EEENS5_IJSN_SC_EEEEEEENS4_39AutoVectorizingCopyWithAssumedAlignmentILi128EEENS4_14SM90_TMA_STOREES37_S39_S39_EEEvvEEEEvNT_6ParamsE,@function
        .size           _ZN7cutlass13device_kernelINS_4gemm6kernel13GemmUniversalIN4cute5tupleIJiiiiEEENS1_10collective13CollectiveMmaINS1_46MainloopSm100TmaUmmaWarpSpecializedBlockScaledILi7ELi2ELi1ENS5_IJNS4_1CILi8EEENSA_ILi1EEESC_EEEEENS5_IJNSA_ILi128EEENSA_ILi256EEESF_EEENS5_IJNS_12float_e2m1_tENS_13float_ue4m3_tEEEENS5_IJNS5_IJlSC_lEEENS4_6LayoutINS5_IJNS5_IJNS5_IJNSA_ILi32EEENSA_ILi4EEEEEEiEEENS5_IJNS5_IJNSA_ILi16EEESO_EEEiEEENS5_IJSC_iEEEEEENS5_IJST_NS5_IJNS5_IJNSA_ILi0EEESC_EEENSA_ILi512EEEEEENS5_IJSW_iEEEEEEEEEEESK_S13_NS4_8TiledMMAINS4_8MMA_AtomIJNS4_17SM100_MMA_MXF4_SSISI_SI_fSJ_Li128ELi256ELi16ELNS4_4UMMA5MajorE0ELS18_0ELNS17_7ScaleInE0ELS19_0EEEEEENSM_INS5_IJSC_SC_SC_EEENS5_IJSW_SW_SW_EEEEENS5_IJNS4_10UnderscoreES1F_S1F_EEEEENS5_IJNS4_13SM90_TMA_LOADES1I_EEENS5_IJNS4_14ComposedLayoutINS4_7SwizzleILi2ELi4ELi3EEENS4_18smem_ptr_flag_bitsILi4EEENSM_INS5_IJSB_SF_EEENS5_IJSF_SC_EEEEEEENSM_INS5_IJNS5_IJNS5_IJSP_SC_EEESS_EEESC_NS5_IJSC_NSA_ILi2EEEEEEEEENS5_IJNS5_IJNS5_IJSS_SY_EEESX_EEESW_NS5_IJSO_SY_EEEEEEEEEEEvNS4_8identityENS5_IJNS4_23SM90_TMA_LOAD_MULTICASTES25_EEENS5_IJS1S_NSM_INS5_IJNS5_IJNS5_IJSP_S1V_EEESS_EEESC_S1W_EEENS5_IJS1Z_SW_NS5_IJSO_NSA_ILi1024EEEEEEEEEEEEEEvS24_EENS_8epilogue10collective18CollectiveEpilogueINS2G_23Sm100TmaWarpSpecializedILi4ELi2ELi32ELb1ELb0EEEJNS5_IJNSA_ILi64EEESG_SF_EEENS5_IJNSM_IS2L_SC_EENSM_INS5_IJSN_S1V_EEENS5_IJSC_SF_EEEEEEEENS_10bfloat16_tESL_S2S_SL_NS2G_6fusion15FusionCallbacksIS2K_NS2T_17LinearCombinationIS2S_fS2S_fLNS_15FloatRoundStyleE2EEES2M_S2R_JEEENS4_5SM1004TMEM4LOAD26SM100_TMEM_LOAD_32dp32b32xES1I_NS1K_IS1M_NS1N_ILi16EEENSM_INS5_IJSB_SN_EEENS5_IJSN_SC_EEEEEEENS4_39AutoVectorizingCopyWithAssumedAlignmentILi128EEENS4_14SM90_TMA_STOREES37_S39_S39_EEEvvEEEEvNT_6ParamsE,(.L_x_251 - _ZN7cutlass13device_kernelINS_4gemm6kernel13GemmUniversalIN4cute5tupleIJiiiiEEENS1_10collective13CollectiveMmaINS1_46MainloopSm100TmaUmmaWarpSpecializedBlockScaledILi7ELi2ELi1ENS5_IJNS4_1CILi8EEENSA_ILi1EEESC_EEEEENS5_IJNSA_ILi128EEENSA_ILi256EEESF_EEENS5_IJNS_12float_e2m1_tENS_13float_ue4m3_tEEEENS5_IJNS5_IJlSC_lEEENS4_6LayoutINS5_IJNS5_IJNS5_IJNSA_ILi32EEENSA_ILi4EEEEEEiEEENS5_IJNS5_IJNSA_ILi16EEESO_EEEiEEENS5_IJSC_iEEEEEENS5_IJST_NS5_IJNS5_IJNSA_ILi0EEESC_EEENSA_ILi512EEEEEENS5_IJSW_iEEEEEEEEEEESK_S13_NS4_8TiledMMAINS4_8MMA_AtomIJNS4_17SM100_MMA_MXF4_SSISI_SI_fSJ_Li128ELi256ELi16ELNS4_4UMMA5MajorE0ELS18_0ELNS17_7ScaleInE0ELS19_0EEEEEENSM_INS5_IJSC_SC_SC_EEENS5_IJSW_SW_SW_EEEEENS5_IJNS4_10UnderscoreES1F_S1F_EEEEENS5_IJNS4_13SM90_TMA_LOADES1I_EEENS5_IJNS4_14ComposedLayoutINS4_7SwizzleILi2ELi4ELi3EEENS4_18smem_ptr_flag_bitsILi4EEENSM_INS5_IJSB_SF_EEENS5_IJSF_SC_EEEEEEENSM_INS5_IJNS5_IJNS5_IJSP_SC_EEESS_EEESC_NS5_IJSC_NSA_ILi2EEEEEEEEENS5_IJNS5_IJNS5_IJSS_SY_EEESX_EEESW_NS5_IJSO_SY_EEEEEEEEEEEvNS4_8identityENS5_IJNS4_23SM90_TMA_LOAD_MULTICASTES25_EEENS5_IJS1S_NSM_INS5_IJNS5_IJNS5_IJSP_S1V_EEESS_EEESC_S1W_EEENS5_IJS1Z_SW_NS5_IJSO_NSA_ILi1024EEEEEEEEEEEEEEvS24_EENS_8epilogue10collective18CollectiveEpilogueINS2G_23Sm100TmaWarpSpecializedILi4ELi2ELi32ELb1ELb0EEEJNS5_IJNSA_ILi64EEESG_SF_EEENS5_IJNSM_IS2L_SC_EENSM_INS5_IJSN_S1V_EEENS5_IJSC_SF_EEEEEEEENS_10bfloat16_tESL_S2S_SL_NS2G_6fusion15FusionCallbacksIS2K_NS2T_17LinearCombinationIS2S_fS2S_fLNS_15FloatRoundStyleE2EEES2M_S2R_JEEENS4_5SM1004TMEM4LOAD26SM100_TMEM_LOAD_32dp32b32xES1I_NS1K_IS1M_NS1N_ILi16EEENSM_INS5_IJSB_SN_EEENS5_IJSN_SC_EEEEEEENS4_39AutoVectorizingCopyWithAssumedAlignmentILi128EEENS4_14SM90_TMA_STOREES37_S39_S39_EEEvvEEEEvNT_6ParamsE)
        .other          _ZN7cutlass13device_kernelINS_4gemm6kernel13GemmUniversalIN4cute5tupleIJiiiiEEENS1_10collective13CollectiveMmaINS1_46MainloopSm100TmaUmmaWarpSpecializedBlockScaledILi7ELi2ELi1ENS5_IJNS4_1CILi8EEENSA_ILi1EEESC_EEEEENS5_IJNSA_ILi128EEENSA_ILi256EEESF_EEENS5_IJNS_12float_e2m1_tENS_13float_ue4m3_tEEEENS5_IJNS5_IJlSC_lEEENS4_6LayoutINS5_IJNS5_IJNS5_IJNSA_ILi32EEENSA_ILi4EEEEEEiEEENS5_IJNS5_IJNSA_ILi16EEESO_EEEiEEENS5_IJSC_iEEEEEENS5_IJST_NS5_IJNS5_IJNSA_ILi0EEESC_EEENSA_ILi512EEEEEENS5_IJSW_iEEEEEEEEEEESK_S13_NS4_8TiledMMAINS4_8MMA_AtomIJNS4_17SM100_MMA_MXF4_SSISI_SI_fSJ_Li128ELi256ELi16ELNS4_4UMMA5MajorE0ELS18_0ELNS17_7ScaleInE0ELS19_0EEEEEENSM_INS5_IJSC_SC_SC_EEENS5_IJSW_SW_SW_EEEEENS5_IJNS4_10UnderscoreES1F_S1F_EEEEENS5_IJNS4_13SM90_TMA_LOADES1I_EEENS5_IJNS4_14ComposedLayoutINS4_7SwizzleILi2ELi4ELi3EEENS4_18smem_ptr_flag_bitsILi4EEENSM_INS5_IJSB_SF_EEENS5_IJSF_SC_EEEEEEENSM_INS5_IJNS5_IJNS5_IJSP_SC_EEESS_EEESC_NS5_IJSC_NSA_ILi2EEEEEEEEENS5_IJNS5_IJNS5_IJSS_SY_EEESX_EEESW_NS5_IJSO_SY_EEEEEEEEEEEvNS4_8identityENS5_IJNS4_23SM90_TMA_LOAD_MULTICASTES25_EEENS5_IJS1S_NSM_INS5_IJNS5_IJNS5_IJSP_S1V_EEESS_EEESC_S1W_EEENS5_IJS1Z_SW_NS5_IJSO_NSA_ILi1024EEEEEEEEEEEEEEvS24_EENS_8epilogue10collective18CollectiveEpilogueINS2G_23Sm100TmaWarpSpecializedILi4ELi2ELi32ELb1ELb0EEEJNS5_IJNSA_ILi64EEESG_SF_EEENS5_IJNSM_IS2L_SC_EENSM_INS5_IJSN_S1V_EEENS5_IJSC_SF_EEEEEEEENS_10bfloat16_tESL_S2S_SL_NS2G_6fusion15FusionCallbacksIS2K_NS2T_17LinearCombinationIS2S_fS2S_fLNS_15FloatRoundStyleE2EEES2M_S2R_JEEENS4_5SM1004TMEM4LOAD26SM100_TMEM_LOAD_32dp32b32xES1I_NS1K_IS1M_NS1N_ILi16EEENSM_INS5_IJSB_SN_EEENS5_IJSN_SC_EEEEEEENS4_39AutoVectorizingCopyWithAssumedAlignmentILi128EEENS4_14SM90_TMA_STOREES37_S39_S39_EEEvvEEEEvNT_6ParamsE,@"STO_CUDA_ENTRY STV_DEFAULT"
_ZN7cutlass13device_kernelINS_4gemm6kernel13GemmUniversalIN4cute5tupleIJiiiiEEENS1_10collective13CollectiveMmaINS1_46MainloopSm100TmaUmmaWarpSpecializedBlockScaledILi7ELi2ELi1ENS5_IJNS4_1CILi8EEENSA_ILi1EEESC_EEEEENS5_IJNSA_ILi128EEENSA_ILi256EEESF_EEENS5_IJNS_12float_e2m1_tENS_13float_ue4m3_tEEEENS5_IJNS5_IJlSC_lEEENS4_6LayoutINS5_IJNS5_IJNS5_IJNSA_ILi32EEENSA_ILi4EEEEEEiEEENS5_IJNS5_IJNSA_ILi16EEESO_EEEiEEENS5_IJSC_iEEEEEENS5_IJST_NS5_IJNS5_IJNSA_ILi0EEESC_EEENSA_ILi512EEEEEENS5_IJSW_iEEEEEEEEEEESK_S13_NS4_8TiledMMAINS4_8MMA_AtomIJNS4_17SM100_MMA_MXF4_SSISI_SI_fSJ_Li128ELi256ELi16ELNS4_4UMMA5MajorE0ELS18_0ELNS17_7ScaleInE0ELS19_0EEEEEENSM_INS5_IJSC_SC_SC_EEENS5_IJSW_SW_SW_EEEEENS5_IJNS4_10UnderscoreES1F_S1F_EEEEENS5_IJNS4_13SM90_TMA_LOADES1I_EEENS5_IJNS4_14ComposedLayoutINS4_7SwizzleILi2ELi4ELi3EEENS4_18smem_ptr_flag_bitsILi4EEENSM_INS5_IJSB_SF_EEENS5_IJSF_SC_EEEEEEENSM_INS5_IJNS5_IJNS5_IJSP_SC_EEESS_EEESC_NS5_IJSC_NSA_ILi2EEEEEEEEENS5_IJNS5_IJNS5_IJSS_SY_EEESX_EEESW_NS5_IJSO_SY_EEEEEEEEEEEvNS4_8identityENS5_IJNS4_23SM90_TMA_LOAD_MULTICASTES25_EEENS5_IJS1S_NSM_INS5_IJNS5_IJNS5_IJSP_S1V_EEESS_EEESC_S1W_EEENS5_IJS1Z_SW_NS5_IJSO_NSA_ILi1024EEEEEEEEEEEEEEvS24_EENS_8epilogue10collective18CollectiveEpilogueINS2G_23Sm100TmaWarpSpecializedILi4ELi2ELi32ELb1ELb0EEEJNS5_IJNSA_ILi64EEESG_SF_EEENS5_IJNSM_IS2L_SC_EENSM_INS5_IJSN_S1V_EEENS5_IJSC_SF_EEEEEEEENS_10bfloat16_tESL_S2S_SL_NS2G_6fusion15FusionCallbacksIS2K_NS2T_17LinearCombinationIS2S_fS2S_fLNS_15FloatRoundStyleE2EEES2M_S2R_JEEENS4_5SM1004TMEM4LOAD26SM100_TMEM_LOAD_32dp32b32xES1I_NS1K_IS1M_NS1N_ILi16EEENSM_INS5_IJSB_SN_EEENS5_IJSN_SC_EEEEEEENS4_39AutoVectorizingCopyWithAssumedAlignmentILi128EEENS4_14SM90_TMA_STOREES37_S39_S39_EEEvvEEEEvNT_6ParamsE:
[----:B------:R-:W1:Y:S01]  /*0000*/  LDC R1, c[0x0][0x37c] ;  /* 0x0000df00ff017b82 */ /* 0x000e620000000800 */
[----:B------:R-:W2:Y:S01]  /*0010*/  S2R R184, SR_TID.X ;  /* 0x0000000000b87919 */ /* 0x000ea20000002100 */
[----:B------:R-:W3:Y:S01]  /*0020*/  LDCU.64 UR12, c[0x0][0xc90] ;  /* 0x00019200ff0c77ac */ /* 0x000ee20008000a00 */
[----:B------:R-:W-:Y:S02]  /*0030*/  PRMT R176, RZ, 0x7610, R176 ;  /* 0x00007610ffb07816 */ /* 0x000fe400000000b0 */
[----:B------:R-:W-:Y:S01]  /*0040*/  ELECT P4, URZ, PT ;  /* 0x0000000000ff782f */ /* 0x000fe20003880000 */
[----:B---3--:R-:W-:-:S04]  /*0050*/  UISETP.NE.U32.AND UP0, UPT, UR12, URZ, UPT ;  /* 0x000000ff0c00728c */ /* 0x008fc8000bf05070 */
[----:B------:R-:W-:Y:S01]  /*0060*/  UISETP.NE.AND.EX UP0, UPT, UR13, URZ, UPT, UP0 ;  /* 0x000000ff0d00728c */ /* 0x000fe2000bf05300 */
[----:B--2---:R-:W-:-:S05]  /*0070*/  SHF.R.U32.HI R177, RZ, 0x5, R184 ;  /* 0x00000005ffb17819 */ /* 0x004fca00000116b8 */
[----:B------:R-:W2:Y:S02]  /*0080*/  SHFL.IDX PT, R0, R177, RZ, 0x1f ;  /* 0x00001fffb1007589 */ /* 0x000ea400000e0000 */
[----:B--2---:R-:W-:Y:S01]  /*0090*/  R2UR UR16, R0 ;  /* 0x00000000001072ca */ /* 0x004fe200000e0000 */
[----:B-1----:R-:W-:-:S14]  /*00a0*/  BRA.U UP0, `(.L_x_0) ;  /* 0x0000000100307547 */ /* 0x002fdc000b800000 */
[----:B------:R-:W1:Y:S02]  /*00b0*/  LDCU.64 UR4, c[0x0][0xc88] ;  /* 0x00019100ff0477ac */ /* 0x000e640008000a00 */
[----:B-1----:R-:W-:-:S04]  /*00c0*/  UISETP.NE.U32.AND UP0, UPT, UR4, URZ, UPT ;  /* 0x000000ff0400728c */ /* 0x002fc8000bf05070 */
[----:B------:R-:W-:-:S09]  /*00d0*/  UISETP.NE.AND.EX UP0, UPT, UR5, URZ, UPT, UP0 ;  /* 0x000000ff0500728c */ /* 0x000fd2000bf05300 */
[----:B------:R-:W-:Y:S05]  /*00e0*/  BRA.U !UP0, `(.L_x_1) ;  /* 0x0000000108147547 */ /* 0x000fea000b800000 */
[----:B------:R-:W1:Y:S01]  /*00f0*/  LDC.64 R2, c[0x0][0xc88] ;  /* 0x00032200ff027b82 */ /* 0x000e620000000a00 */
[----:B------:R-:W1:Y:S02]  /*0100*/  LDCU.64 UR4, c[0x0][0x358] ;  /* 0x00006b00ff0477ac */ /* 0x000e640008000a00 */
[----:B-1----:R1:W5:Y:S01]  /*0110*/  LDG.E R133, desc[UR4][R2.64] ;  /* 0x0000000402857981 */ /* 0x002362000c1e1900 */
[----:B------:R-:W-:Y:S01]  /*0120*/  HFMA2 R176, -RZ, RZ, 0, 5.9604644775390625e-08 ;  /* 0x00000001ffb07431 */ /* 0x000fe200000001ff */
[----:B------:R-:W-:Y:S05]  /*0130*/  BRA `(.L_x_0) ;  /* 0x00000000000c7947 */ /* 0x000fea0003800000 */
.L_x_1:
[----:B------:R-:W1:Y:S01]  /*0140*/  LDCU UR4, c[0x0][0xc80] ;  /* 0x00019000ff0477ac */ /* 0x000e620008000800 */
[----:B------:R-:W-:Y:S01]  /*0150*/  HFMA2 R176, -RZ, RZ, 0, 5.9604644775390625e-08 ;  /* 0x00000001ffb07431 */ /* 0x000fe200000001ff */
[----:B-1----:R-:W-:-:S07]  /*0160*/  MOV R133, UR4 ;  /* 0x0000000400857c02 */ /* 0x002fce0008000f00 */
.L_x_0:
[----:B------:R-:W2:Y:S02]  /*0170*/  LDCU.64 UR4, c[0x0][0xcb0] ;  /* 0x00019600ff0477ac */ /* 0x000ea40008000a00 */
[----:B--2---:R-:W-:-:S04]  /*0180*/  UISETP.NE.U32.AND UP0, UPT, UR4, URZ, UPT ;  /* 0x000000ff0400728c */ /* 0x004fc8000bf05070 */
[----:B------:R-:W-:-:S09]  /*0190*/  UISETP.NE.AND.EX UP0, UPT, UR5, URZ, UPT, UP0 ;  /* 0x000000ff0500728c */ /* 0x000fd2000bf05300 */
[----:B------:R-:W-:Y:S05]  /*01a0*/  BRA.U UP0, `(.L_x_2) ;  /* 0x0000000100287547 */ /* 0x000fea000b800000 */
[----:B------:R-:W2:Y:S02]  /*01b0*/  LDCU.64 UR4, c[0x0][0xca8] ;  /* 0x00019500ff0477ac */ /* 0x000ea40008000a00 */
[----:B--2---:R-:W-:-:S04]  /*01c0*/  UISETP.NE.U32.AND UP0, UPT, UR4, URZ, UPT ;  /* 0x000000ff0400728c */ /* 0x004fc8000bf05070 */
[----:B------:R-:W-:-:S09]  /*01d0*/  UISETP.NE.AND.EX UP0, UPT, UR5, URZ, UPT, UP0 ;  /* 0x000000ff0500728c */ /* 0x000fd2000bf05300 */
[----:B------:R-:W-:Y:S05]  /*01e0*/  BRA.U !UP0, `(.L_x_3) ;  /* 0x0000000108107547 */ /* 0x000fea000b800000 */
[----:B------:R-:W2:Y:S01]  /*01f0*/  LDC.64 R130, c[0x0][0xca8] ;  /* 0x00032a00ff827b82 */ /* 0x000ea20000000a00 */
[----:B------:R-:W2:Y:S02]  /*0200*/  LDCU.64 UR4, c[0x0][0x358] ;  /* 0x00006b00ff0477ac */ /* 0x000ea40008000a00 */
[----:B--2---:R2:W5:Y:S01]  /*0210*/  LDG.E R130, desc[UR4][R130.64] ;  /* 0x0000000482827981 */ /* 0x004562000c1e1900 */
[----:B------:R-:W-:Y:S05]  /*0220*/  BRA `(.L_x_2) ;  /* 0x0000000000087947 */ /* 0x000fea0003800000 */
.L_x_3:
[----:B------:R-:W2:Y:S02]  /*0230*/  LDCU UR4, c[0x0][0xca0] ;  /* 0x00019400ff0477ac */ /* 0x000ea40008000800 */
[----:B--2---:R-:W-:Y:S02]  /*0240*/  MOV R130, UR4 ;  /* 0x0000000400827c02 */ /* 0x004fe40008000f00 */
.L_x_2:
[----:B------:R-:W-:Y:S01]  /*0250*/  IMAD.U32 R0, RZ, RZ, UR16 ;  /* 0x00000010ff007e24 */ /* 0x000fe2000f8e00ff */
[----:B------:R-:W-:Y:S04]  /*0260*/  BSSY.RECONVERGENT B0, `(.L_x_4) ;  /* 0x0000012000007945 */ /* 0x000fe80003800200 */
[C---:B------:R-:W-:Y:S02]  /*0270*/  ISETP.NE.OR P1, PT, R0.reuse, 0x1, !P4 ;  /* 0x000000010000780c */ /* 0x040fe40006725670 */
[----:B------:R-:W-:-:S11]  /*0280*/  ISETP.NE.OR P0, PT, R0, 0x3, !P4 ;  /* 0x000000030000780c */ /* 0x000fd60006705670 */
[----:B------:R-:W-:Y:S05]  /*0290*/  @P1 BRA `(.L_x_5) ;  /* 0x0000000000381947 */ /* 0x000fea0003800000 */
[----:B------:R-:W3:Y:S02]  /*02a0*/  LDCU.64 UR4, c[0x0][0x348] ;  /* 0x00006900ff0477ac */ /* 0x000ee40008000a00 */
[----:B---3--:R-:W-:Y:S02]  /*02b0*/  UIADD3 UR10, UP3, UPT, UR4, 0x80, URZ ;  /* 0x00000080040a7890 */ /* 0x008fe4000ff7e0ff */
[----:B------:R-:W-:Y:S02]  /*02c0*/  UIADD3 UR8, UP2, UPT, UR4, 0x180, URZ ;  /* 0x0000018004087890 */ /* 0x000fe4000ff5e0ff */
[----:B------:R-:W-:Y:S02]  /*02d0*/  UIADD3 UR6, UP1, UPT, UR4, 0x280, URZ ;  /* 0x0000028004067890 */ /* 0x000fe4000ff3e0ff */
[----:B------:R-:W-:Y:S02]  /*02e0*/  UIADD3 UR4, UP0, UPT, UR4, 0x380, URZ ;  /* 0x0000038004047890 */ /* 0x000fe4000ff1e0ff */
[----:B------:R-:W-:-:S02]  /*02f0*/  UIADD3.X UR11, UPT, UPT, URZ, UR5, URZ, UP3, !UPT ;  /* 0x00000005ff0b7290 */ /* 0x000fc40009ffe4ff */
[----:B------:R-:W-:Y:S02]  /*0300*/  UIADD3.X UR9, UPT, UPT, URZ, UR5, URZ, UP2, !UPT ;  /* 0x00000005ff097290 */ /* 0x000fe400097fe4ff */
[----:B------:R-:W-:Y:S02]  /*0310*/  UIADD3.X UR7, UPT, UPT, URZ, UR5, URZ, UP1, !UPT ;  /* 0x00000005ff077290 */ /* 0x000fe40008ffe4ff */
[----:B------:R-:W-:-:S03]  /*0320*/  UIADD3.X UR5, UPT, UPT, URZ, UR5, URZ, UP0, !UPT ;  /* 0x00000005ff057290 */ /* 0x000fc600087fe4ff */
[----:B------:R3:W-:Y:S02]  /*0330*/  UTMACCTL.PF [UR10] ;  /* 0x000000000a0079b9 */ /* 0x0007e40008040000 */
[----:B------:R3:W-:Y:S02]  /*0340*/  UTMACCTL.PF [UR8] ;  /* 0x00000000080079b9 */ /* 0x0007e40008040000 */
[----:B------:R3:W-:Y:S02]  /*0350*/  UTMACCTL.PF [UR6] ;  /* 0x00000000060079b9 */ /* 0x0007e40008040000 */
[----:B------:R3:W-:Y:S02]  /*0360*/  UTMACCTL.PF [UR4] ;  /* 0x00000000040079b9 */ /* 0x0007e40008040000 */
[----:B---3--:R-:W-:Y:S01]  /*0370*/  NOP ;  /* 0x0000000000007918 */ /* 0x008fe20000000000 */
.L_x_5:
[----:B------:R-:W-:Y:S05]  /*0380*/  BSYNC.RECONVERGENT B0 ;  /* 0x0000000000007941 */ /* 0x000fea0003800200 */
.L_x_4:
[----:B------:R-:W-:Y:S04]  /*0390*/  BSSY.RECONVERGENT B0, `(.L_x_6) ;  /* 0x000000a000007945 */ /* 0x000fe80003800200 */
[----:B------:R-:W-:Y:S05]  /*03a0*/  @P0 BRA `(.L_x_7) ;  /* 0x0000000000200947 */ /* 0x000fea0003800000 */
[----:B------:R-:W3:Y:S02]  /*03b0*/  LDCU.64 UR4, c[0x0][0x348] ;  /* 0x00006900ff0477ac */ /* 0x000ee40008000a00 */
[----:B---3--:R-:W-:Y:S02]  /*03c0*/  UIADD3 UR6, UP1, UPT, UR4, 0x980, URZ ;  /* 0x0000098004067890 */ /* 0x008fe4000ff3e0ff */
[----:B------:R-:W-:Y:S02]  /*03d0*/  UIADD3 UR4, UP0, UPT, UR4, 0xa80, URZ ;  /* 0x00000a8004047890 */ /* 0x000fe4000ff1e0ff */
[----:B------:R-:W-:Y:S02]  /*03e0*/  UIADD3.X UR7, UPT, UPT, URZ, UR5, URZ, UP1, !UPT ;  /* 0x00000005ff077290 */ /* 0x000fe40008ffe4ff */
[----:B------:R-:W-:-:S07]  /*03f0*/  UIADD3.X UR5, UPT, UPT, URZ, UR5, URZ, UP0, !UPT ;  /* 0x00000005ff057290 */ /* 0x000fce00087fe4ff */
[----:B------:R3:W-:Y:S02]  /*0400*/  UTMACCTL.PF [UR6] ;  /* 0x00000000060079b9 */ /* 0x0007e40008040000 */
[----:B------:R3:W-:Y:S02]  /*0410*/  UTMACCTL.PF [UR4] ;  /* 0x00000000040079b9 */ /* 0x0007e40008040000 */
[----:B---3--:R-:W-:Y:S01]  /*0420*/  NOP ;  /* 0x0000000000007918 */ /* 0x008fe20000000000 */
.L_x_7:
[----:B------:R-:W-:Y:S05]  /*0430*/  BSYNC.RECONVERGENT B0 ;  /* 0x0000000000007941 */ /* 0x000fea0003800200 */
.L_x_6:
[----:B------:R-:W3:Y:S01]  /*0440*/  LDCU.64 UR4, c[0x0][0xc88] ;  /* 0x00019100ff0477ac */ /* 0x000ee20008000a00 */
[----:B------:R-:W-:Y:S02]  /*0450*/  UISETP.EQ.U32.AND UP1, UPT, UR12, URZ, UPT ;  /* 0x000000ff0c00728c */ /* 0x000fe4000bf22070 */
[----:B------:R-:W-:Y:S02]  /*0460*/  UPLOP3.LUT UP3, UPT, UPT, UPT, UPT, 0x80, 0x8 ;  /* 0x000000000008789c */ /* 0x000fe40003f6f070 */
[----:B---3--:R-:W-:-:S04]  /*0470*/  UISETP.NE.U32.AND UP0, UPT, UR4, URZ, UPT ;  /* 0x000000ff0400728c */ /* 0x008fc8000bf05070 */
[----:B------:R-:W-:-:S04]  /*0480*/  UISETP.NE.AND.EX UP2, UPT, UR5, URZ, UPT, UP0 ;  /* 0x000000ff0500728c */ /* 0x000fc8000bf45300 */
[----:B------:R-:W-:-:S04]  /*0490*/  UISETP.EQ.OR.EX UP4, UPT, UR13, URZ, !UP2, UP1 ;  /* 0x000000ff0d00728c */ /* 0x000fc8000d782710 */
[----:B------:R-:W-:-:S06]  /*04a0*/  UP2UR UR4, UPR, URZ, 0x10 ;  /* 0x00000010ff047883 */ /* 0x000fcc0008000000 */
[----:B------:R-:W-:Y:S01]  /*04b0*/  MOV R180, UR4 ;  /* 0x0000000400b47c02 */ /* 0x000fe20008000f00 */
[----:B------:R-:W-:Y:S06]  /*04c0*/  BRA.U !UP4, `(.L_x_8) ;  /* 0x000000010c207547 */ /* 0x000fec000b800000 */
[----:B------:R-:W-:Y:S01]  /*04d0*/  UISETP.NE.U32.AND UP0, UPT, UR12, URZ, UPT ;  /* 0x000000ff0c00728c */ /* 0x000fe2000bf05070 */
[----:B-----5:R-:W-:Y:S01]  /*04e0*/  FSETP.NEU.AND P0, PT, R133, RZ, PT ;  /* 0x000000ff8500720b */ /* 0x020fe20003f0d000 */
[----:B------:R-:W-:Y:S02]  /*04f0*/  USEL UR4, URZ, 0xffffffff, UP2 ;  /* 0xffffffffff047887 */ /* 0x000fe40009000000 */
[----:B------:R-:W-:-:S10]  /*0500*/  UISETP.NE.AND.EX UP1, UPT, UR13, URZ, UPT, UP0 ;  /* 0x000000ff0d00728c */ /* 0x000fd4000bf25300 */
[----:B------:R-:W-:Y:S01]  /*0510*/  VOTEU.ANY UP0, P0 ;  /* 0x0000000000ff7886 */ /* 0x000fe20000000100 */
[----:B------:R-:W-:-:S04]  /*0520*/  @!UP1 USEL UR4, URZ, 0xffffffff, UP0 ;  /* 0xffffffffff049887 */ /* 0x000fc80008000000 */
[----:B------:R-:W-:-:S04]  /*0530*/  ULOP3.LUT UR4, UR4, 0x1, URZ, 0xc0, !UPT ;  /* 0x0000000104047892 */ /* 0x000fc8000f8ec0ff */
[----:B------:R-:W-:-:S11]  /*0540*/  UISETP.NE.U32.AND UP3, UPT, UR4, 0x1, UPT ;  /* 0x000000010400788c */ /* 0x000fd6000bf65070 */
.L_x_8:
[----:B-1----:R-:W1:Y:S01]  /*0550*/  SHFL.IDX PT, R2, R177, RZ, 0x1f ;  /* 0x00001fffb1027589 */ /* 0x002e6200000e0000 */
[----:B------:R-:W-:Y:S01]  /*0560*/  UISETP.NE.AND UP5, UPT, UR16, 0x2, UPT ;  /* 0x000000021000788c */ /* 0x000fe2000bfa5270 */
[----:B-1----:R-:W-:-:S13]  /*0570*/  ISETP.NE.AND P0, PT, R2, RZ, PT ;  /* 0x000000ff0200720c */ /* 0x002fda0003f05270 */
[----:B------:R-:W-:Y:S05]  /*0580*/  @P0 BRA `(.L_x_9) ;  /* 0x0000000000700947 */ /* 0x000fea0003800000 */
[----:B------:R-:W1:Y:S01]  /*0590*/  S2UR UR4, SR_CgaCtaId ;  /* 0x00000000000479c3 */ /* 0x000e620000008800 */
[----:B------:R-:W-:Y:S01]  /*05a0*/  UMOV UR5, 0x400 ;  /* 0x0000040000057882 */ /* 0x000fe20000000000 */
[----:B------:R-:W-:Y:S01]  /*05b0*/  UMOV UR8, 0x1 ;  /* 0x0000000100087882 */ /* 0x000fe20000000000 */
[----:B------:R-:W-:Y:S01]  /*05c0*/  UMOV UR6, 0x8 ;  /* 0x0000000800067882 */ /* 0x000fe20000000000 */
[----:B------:R-:W-:-:S04]  /*05d0*/  UIADD3 UR8, UPT, UPT, -UR8, 0x100000, URZ ;  /* 0x0010000008087890 */ /* 0x000fc8000fffe1ff */
[----:B------:R-:W-:Y:S02]  /*05e0*/  USHF.L.U32 UR9, UR8, 0xb, URZ ;  /* 0x0000000b08097899 */ /* 0x000fe400080006ff */
[----:B------:R-:W-:Y:S02]  /*05f0*/  USHF.L.U32 UR8, UR8, 0x1, URZ ;  /* 0x0000000108087899 */ /* 0x000fe400080006ff */
[----:B------:R-:W-:-:S04]  /*0600*/  UIADD3 UR6, UPT, UPT, -UR6, 0x100000, URZ ;  /* 0x0010000006067890 */ /* 0x000fc8000fffe1ff */
[----:B------:R-:W-:Y:S02]  /*0610*/  USHF.L.U32 UR7, UR6, 0xb, URZ ;  /* 0x0000000b06077899 */ /* 0x000fe400080006ff */
[----:B------:R-:W-:Y:S01]  /*0620*/  USHF.L.U32 UR6, UR6, 0x1, URZ ;  /* 0x0000000106067899 */ /* 0x000fe200080006ff */
[----:B------:R-:W-:Y:S01]  /*0630*/  ELECT P0, URZ, PT ;  /* 0x0000000000ff782f */ /* 0x000fe20003800000 */
[----:B-1----:R-:W-:Y:S01]  /*0640*/  ULEA UR4, UR4, UR5, 0x18 ;  /* 0x0000000504047291 */ /* 0x002fe2000f8ec0ff */
[----:B------:R-:W1:Y:S11]  /*0650*/  FENCE.VIEW.ASYNC.S ;  /* 0x00000000000073c6 */ /* 0x000e760000000000 */
[----:B-1----:R1:W3:Y:S01]  /*0660*/  SYNCS.EXCH.64 URZ, [UR4], UR8 ;  /* 0x0000000804ff75b2 */ /* 0x0022e20008000100 */
[----:B------:R1:W4:Y:S01]  /*0670*/  SYNCS.EXCH.64 URZ, [UR4+0x38], UR6 ;  /* 0x0000380604ff75b2 */ /* 0x0003220008000100 */
[----:B------:R1:W1:Y:S01]  /*0680*/  SYNCS.EXCH.64 URZ, [UR4+0x8], UR8 ;  /* 0x0000080804ff75b2 */ /* 0x0002620008000100 */
        /* <DEDUP_REMOVED lines=11> */
[----:B------:R-:W-:Y:S01]  /*0740*/  NOP ;  /* 0x0000000000007918 */ /* 0x000fe20000000000 */
.L_x_9:
[----:B------:R-:W2:Y:S01]  /*0750*/  SHFL.IDX PT, R2, R177, RZ, 0x1f ;  /* 0x00001fffb1027589 */ /* 0x000ea200000e0000 */
[----:B------:R-:W-:Y:S01]  /*0760*/  NOP ;  /* 0x0000000000007918 */ /* 0x000fe20000000000 */
[----:B--2---:R-:W-:-:S13]  /*0770*/  ISETP.NE.AND P0, PT, R2, 0x1, PT ;  /* 0x000000010200780c */ /* 0x004fda0003f05270 */
[----:B------:R-:W-:Y:S05]  /*0780*/  @P0 BRA `(.L_x_10) ;  /* 0x0000000000580947 */ /* 0x000fea0003800000 */
[----:B-1----:R-:W1:Y:S01]  /*0790*/  S2UR UR4, SR_CgaCtaId ;  /* 0x00000000000479c3 */ /* 0x002e620000008800 */
        /* <DEDUP_REMOVED lines=12> */
[----:B-1----:R2:W1:Y:S01]  /*0860*/  SYNCS.EXCH.64 URZ, [UR4+0x70], UR8 ;  /* 0x0000700804ff75b2 */ /* 0x0024620008000100 */
[----:B------:R2:W1:Y:S01]  /*0870*/  SYNCS.EXCH.64 URZ, [UR4+0x90], UR6 ;  /* 0x0000900604ff75b2 */ /* 0x0004620008000100 */
[----:B------:R2:W1:Y:S01]  /*0880*/  SYNCS.EXCH.64 URZ, [UR4+0x78], UR8 ;  /* 0x0000780804ff75b2 */ /* 0x0004620008000100 */
[----:B------:R2:W1:Y:S01]  /*0890*/  SYNCS.EXCH.64 URZ, [UR4+0x98], UR6 ;  /* 0x0000980604ff75b2 */ /* 0x0004620008000100 */
[----:B------:R2:W1:Y:S01]  /*08a0*/  SYNCS.EXCH.64 URZ, [UR4+0x80], UR8 ;  /* 0x0000800804ff75b2 */ /* 0x0004620008000100 */
[----:B------:R2:W1:Y:S01]  /*08b0*/  SYNCS.EXCH.64 URZ, [UR4+0xa0], UR6 ;  /* 0x0000a00604ff75b2 */ /* 0x0004620008000100 */
[----:B------:R2:W1:Y:S01]  /*08c0*/  SYNCS.EXCH.64 URZ, [UR4+0x88], UR8 ;  /* 0x0000880804ff75b2 */ /* 0x0004620008000100 */
[----:B------:R2:W1:Y:S02]  /*08d0*/  SYNCS.EXCH.64 URZ, [UR4+0xa8], UR6 ;  /* 0x0000a80604ff75b2 */ /* 0x0004640008000100 */
[----:B--2---:R-:W-:Y:S01]  /*08e0*/  NOP ;  /* 0x0000000000007918 */ /* 0x004fe20000000000 */
.L_x_10:
[----:B------:R-:W2:Y:S01]  /*08f0*/  SHFL.IDX PT, R2, R177, RZ, 0x1f ;  /* 0x00001fffb1027589 */ /* 0x000ea200000e0000 */
[----:B------:R-:W-:Y:S01]  /*0900*/  NOP ;  /* 0x0000000000007918 */ /* 0x000fe20000000000 */
[----:B--2---:R-:W-:-:S13]  /*0910*/  ISETP.NE.AND P0, PT, R2, 0x3, PT ;  /* 0x000000030200780c */ /* 0x004fda0003f05270 */
[----:B------:R-:W-:Y:S05]  /*0920*/  @P0 BRA `(.L_x_11) ;  /* 0x0000000000300947 */ /* 0x000fea0003800000 */
[----:B-1----:R-:W1:Y:S01]  /*0930*/  S2UR UR4, SR_CgaCtaId ;  /* 0x00000000000479c3 */ /* 0x002e620000008800 */
[----:B------:R-:W-:Y:S01]  /*0940*/  UMOV UR6, 0x400 ;  /* 0x0000040000067882 */ /* 0x000fe20000000000 */
[----:B------:R-:W-:Y:S01]  /*0950*/  UMOV UR5, 0x20 ;  /* 0x0000002000057882 */ /* 0x000fe20000000000 */
[----:B------:R-:W-:Y:S01]  /*0960*/  ELECT P0, URZ, PT ;  /* 0x0000000000ff782f */ /* 0x000fe20003800000 */
[----:B-1----:R-:W-:Y:S02]  /*0970*/  ULEA UR6, UR4, UR6, 0x18 ;  /* 0x0000000604067291 */ /* 0x002fe4000f8ec0ff */
[----:B------:R-:W-:-:S04]  /*0980*/  UIADD3 UR4, UPT, UPT, -UR5, 0x100000, URZ ;  /* 0x0010000005047890 */ /* 0x000fc8000fffe1ff */
[----:B------:R-:W-:Y:S02]  /*0990*/  USHF.L.U32 UR5, UR4, 0xb, URZ ;  /* 0x0000000b04057899 */ /* 0x000fe400080006ff */
[----:B------:R-:W-:Y:S01]  /*09a0*/  USHF.L.U32 UR4, UR4, 0x1, URZ ;  /* 0x0000000104047899 */ /* 0x000fe200080006ff */
[----:B------:R-:W1:Y:S11]  /*09b0*/  FENCE.VIEW.ASYNC.S ;  /* 0x00000000000073c6 */ /* 0x000e760000000000 */
[----:B-1----:R2:W1:Y:S01]  /*09c0*/  SYNCS.EXCH.64 URZ, [UR6+0xb0], UR4 ;  /* 0x0000b00406ff75b2 */ /* 0x0024620008000100 */
[----:B------:R2:W1:Y:S02]  /*09d0*/  SYNCS.EXCH.64 URZ, [UR6+0xb8], UR4 ;  /* 0x0000b80406ff75b2 */ /* 0x0004640008000100 */
[----:B--2---:R-:W-:Y:S01]  /*09e0*/  NOP ;  /* 0x0000000000007918 */ /* 0x004fe20000000000 */
.L_x_11:
[----:B------:R-:W2:Y:S01]  /*09f0*/  SHFL.IDX PT, R2, R177, RZ, 0x1f ;  /* 0x00001fffb1027589 */ /* 0x000ea200000e0000 */
[----:B------:R-:W-:Y:S01]  /*0a00*/  NOP ;  /* 0x0000000000007918 */ /* 0x000fe20000000000 */
[----:B--2---:R-:W-:-:S13]  /*0a10*/  ISETP.NE.AND P0, PT, R2, 0x4, PT ;  /* 0x000000040200780c */ /* 0x004fda0003f05270 */
[----:B------:R-:W-:Y:S05]  /*0a20*/  @P0 BRA `(.L_x_12) ;  /* 0x00000000004c0947 */ /* 0x000fea0003800000 */
[----:B-1----:R-:W1:Y:S01]  /*0a30*/  S2UR UR6, SR_CgaCtaId ;  /* 0x00000000000679c3 */ /* 0x002e620000008800 */
[----:B------:R-:W-:Y:S01]  /*0a40*/  UMOV UR4, 0x720 ;  /* 0x0000072000047882 */ /* 0x000fe20000000000 */
[----:B------:R-:W-:Y:S01]  /*0a50*/  UMOV UR5, 0x400 ;  /* 0x0000040000057882 */ /* 0x000fe20000000000 */
[----:B------:R-:W-:Y:S01]  /*0a60*/  USEL UR4, UR4, 0x620, UP3 ;  /* 0x0000062004047887 */ /* 0x000fe20009800000 */
[----:B------:R-:W-:Y:S01]  /*0a70*/  UMOV UR8, 0x1 ;  /* 0x0000000100087882 */ /* 0x000fe20000000000 */
[----:B------:R-:W-:Y:S01]  /*0a80*/  ELECT P0, URZ, PT ;  /* 0x0000000000ff782f */ /* 0x000fe20003800000 */
[----:B------:R-:W-:-:S04]  /*0a90*/  UIADD3 UR8, UPT, UPT, -UR8, 0x100000, URZ ;  /* 0x0010000008087890 */ /* 0x000fc8000fffe1ff */
[----:B------:R-:W-:Y:S02]  /*0aa0*/  USHF.L.U32 UR9, UR8, 0xb, URZ ;  /* 0x0000000b08097899 */ /* 0x000fe400080006ff */
[----:B------:R-:W-:Y:S02]  /*0ab0*/  USHF.L.U32 UR8, UR8, 0x1, URZ ;  /* 0x0000000108087899 */ /* 0x000fe400080006ff */
[----:B-1----:R-:W-:Y:S02]  /*0ac0*/  ULEA UR6, UR6, UR5, 0x18 ;  /* 0x0000000506067291 */ /* 0x002fe4000f8ec0ff */
[----:B------:R-:W-:-:S04]  /*0ad0*/  UIADD3 UR4, UPT, UPT, -UR4, 0x100000, URZ ;  /* 0x0010000004047890 */ /* 0x000fc8000fffe1ff */
[----:B------:R-:W-:Y:S02]  /*0ae0*/  USHF.L.U32 UR5, UR4, 0xb, URZ ;  /* 0x0000000b04057899 */ /* 0x000fe400080006ff */
[----:B------:R-:W-:Y:S01]  /*0af0*/  USHF.L.U32 UR4, UR4, 0x1, URZ ;  /* 0x0000000104047899 */ /* 0x000fe200080006ff */
[----:B------:R-:W1:Y:S03]  /*0b00*/  FENCE.VIEW.ASYNC.S ;  /* 0x00000000000073c6 */ /* 0x000e660000000000 */
[----:B-1----:R2:W1:Y:S08]  /*0b10*/  SYNCS.EXCH.64 URZ, [UR6+0xc0], UR8 ;  /* 0x0000c00806ff75b2 */ /* 0x0024700008000100 */
[----:B------:R2:W1:Y:S01]  /*0b20*/  SYNCS.EXCH.64 URZ, [UR6+0xd0], UR4 ;  /* 0x0000d00406ff75b2 */ /* 0x0004620008000100 */
[----:B------:R2:W1:Y:S01]  /*0b30*/  SYNCS.EXCH.64 URZ, [UR6+0xc8], UR8 ;  /* 0x0000c80806ff75b2 */ /* 0x0004620008000100 */
[----:B------:R2:W1:Y:S02]  /*0b40*/  SYNCS.EXCH.64 URZ, [UR6+0xd8], UR4 ;  /* 0x0000d80406ff75b2 */ /* 0x0004640008000100 */
[----:B--2---:R-:W-:Y:S01]  /*0b50*/  NOP ;  /* 0x0000000000007918 */ /* 0x004fe20000000000 */
.L_x_12:
        /* <DEDUP_REMOVED lines=18> */
[----:B------:R2:W1:Y:S02]  /*0c80*/  SYNCS.EXCH.64 URZ, [UR4+0xe8], UR6 ;  /* 0x0000e80604ff75b2 */ /* 0x0004640008000100 */
[----:B--2---:R-:W-:Y:S01]  /*0c90*/  NOP ;  /* 0x0000000000007918 */ /* 0x004fe20000000000 */
.L_x_13:
[----:B------:R-:W2:Y:S01]  /*0ca0*/  SHFL.IDX PT, R2, R177, RZ, 0x1f ;  /* 0x00001fffb1027589 */ /* 0x000ea200000e0000 */
[----:B------:R-:W-:Y:S01]  /*0cb0*/  ISETP.NE.OR P1, PT, RZ, UR16, !P4 ;  /* 0x00000010ff007c0c */ /* 0x000fe2000e725670 */
[----:B------:R-:W-:Y:S01]  /*0cc0*/  NOP ;  /* 0x0000000000007918 */ /* 0x000fe20000000000 */
[----:B--2---:R-:W-:-:S13]  /*0cd0*/  ISETP.NE.AND P0, PT, R2, 0x3, PT ;  /* 0x000000030200780c */ /* 0x004fda0003f05270 */
[----:B------:R-:W-:Y:S05]  /*0ce0*/  @P0 BRA `(.L_x_14) ;  /* 0x0000000000380947 */ /* 0x000fea0003800000 */
[----:B-1----:R-:W1:Y:S01]  /*0cf0*/  S2UR UR4, SR_CgaCtaId ;  /* 0x00000000000479c3 */ /* 0x002e620000008800 */
[----:B------:R-:W-:Y:S01]  /*0d00*/  UMOV UR5, 0x400 ;  /* 0x0000040000057882 */ /* 0x000fe20000000000 */
[----:B------:R-:W-:Y:S01]  /*0d10*/  UMOV UR6, 0x20 ;  /* 0x0000002000067882 */ /* 0x000fe20000000000 */
[----:B------:R-:W-:Y:S01]  /*0d20*/  ELECT P0, URZ, PT ;  /* 0x0000000000ff782f */ /* 0x000fe20003800000 */
[----:B------:R-:W-:-:S04]  /*0d30*/  UIADD3 UR6, UPT, UPT, -UR6, 0x100000, URZ ;  /* 0x0010000006067890 */ /* 0x000fc8000fffe1ff */
[----:B------:R-:W-:Y:S02]  /*0d40*/  USHF.L.U32 UR7, UR6, 0xb, URZ ;  /* 0x0000000b06077899 */ /* 0x000fe400080006ff */
[----:B------:R-:W-:Y:S02]  /*0d50*/  USHF.L.U32 UR6, UR6, 0x1, URZ ;  /* 0x0000000106067899 */ /* 0x000fe400080006ff */
[----:B-1----:R-:W-:Y:S01]  /*0d60*/  ULEA UR4, UR4, UR5, 0x18 ;  /* 0x0000000504047291 */ /* 0x002fe2000f8ec0ff */
[----:B------:R-:W1:Y:S11]  /*0d70*/  FENCE.VIEW.ASYNC.S ;  /* 0x00000000000073c6 */ /* 0x000e760000000000 */
[----:B-1----:R2:W1:Y:S01]  /*0d80*/  SYNCS.EXCH.64 URZ, [UR4+0xf0], UR6 ;  /* 0x0000f00604ff75b2 */ /* 0x0024620008000100 */
[----:B------:R2:W1:Y:S01]  /*0d90*/  SYNCS.EXCH.64 URZ, [UR4+0x100], UR6 ;  /* 0x0001000604ff75b2 */ /* 0x0004620008000100 */
[----:B------:R2:W1:Y:S01]  /*0da0*/  SYNCS.EXCH.64 URZ, [UR4+0xf8], UR6 ;  /* 0x0000f80604ff75b2 */ /* 0x0004620008000100 */
[----:B------:R2:W1:Y:S02]  /*0db0*/  SYNCS.EXCH.64 URZ, [UR4+0x108], UR6 ;  /* 0x0001080604ff75b2 */ /* 0x0004640008000100 */
[----:B--2---:R-:W-:Y:S01]  /*0dc0*/  NOP ;  /* 0x0000000000007918 */ /* 0x004fe20000000000 */
.L_x_14:
[----:B-1----:R-:W1:Y:S01]  /*0dd0*/  S2UR UR7, SR_CgaCtaId ;  /* 0x00000000000779c3 */ /* 0x002e620000008800 */
[----:B------:R-:W-:Y:S01]  /*0de0*/  VOTEU.ALL UP0, P1 ;  /* 0x0000000000ff7886 */ /* 0x000fe20000800000 */
[----:B------:R-:W-:Y:S01]  /*0df0*/  UMOV UR4, 0x80 ;  /* 0x0000008000047882 */ /* 0x000fe20000000000 */
[----:B------:R-:W-:Y:S01]  /*0e00*/  NOP ;  /* 0x0000000000007918 */ /* 0x000fe20000000000 */
[----:B------:R-:W-:Y:S01]  /*0e10*/  ISETP.NE.OR P4, PT, R0, 0x2, !P4 ;  /* 0x000000020000780c */ /* 0x000fe20006785670 */
[----:B------:R-:W-:Y:S01]  /*0e20*/  UISETP.NE.AND UP4, UPT, UR16, URZ, UPT ;  /* 0x000000ff1000728c */ /* 0x000fe2000bf85270 */
[----:B------:R-:W-:Y:S01]  /*0e30*/  LOP3.LUT R0, R184, 0x1f, RZ, 0xc0, !PT ;  /* 0x0000001fb8007812 */ /* 0x000fe200078ec0ff */
[----:B------:R-:W-:Y:S01]  /*0e40*/  @!UP0 UMOV UR6, 0x400 ;  /* 0x0000040000068882 */ /* 0x000fe20000000000 */
[----:B------:R-:W-:-:S04]  /*0e50*/  @!UP0 UIADD3 UR4, UPT, UPT, -UR4, 0x100000, URZ ;  /* 0x0010000004048890 */ /* 0x000fc8000fffe1ff */
[----:B------:R-:W-:Y:S02]  /*0e60*/  @!UP0 USHF.L.U32 UR5, UR4, 0xb, URZ ;  /* 0x0000000b04058899 */ /* 0x000fe400080006ff */
[----:B------:R-:W-:Y:S02]  /*0e70*/  @!UP0 USHF.L.U32 UR4, UR4, 0x1, URZ ;  /* 0x0000000104048899 */ /* 0x000fe400080006ff */
[----:B-1----:R-:W-:Y:S01]  /*0e80*/  @!UP0 ULEA UR6, UR7, UR6, 0x18 ;  /* 0x0000000607068291 */ /* 0x002fe2000f8ec0ff */
[----:B------:R-:W1:Y:S01]  /*0e90*/  LDCU UR7, c[0x0][0x36c] ;  /* 0x00006d80ff0777ac */ /* 0x000e620008000800 */
[----:B------:R-:W-:Y:S01]  /*0ea0*/  VOTEU.ALL UP0, P1 ;  /* 0x0000000000ff7886 */ /* 0x000fe20000800000 */
[----:B------:R-:W2:Y:S09]  /*0eb0*/  FENCE.VIEW.ASYNC.S ;  /* 0x00000000000073c6 */ /* 0x000eb20000000000 */
[----:B--2---:R2:W2:Y:S01]  /*0ec0*/  @!UP0 SYNCS.EXCH.64 URZ, [UR6+0x110], UR4 ;  /* 0x0001100406ff85b2 */ /* 0x0044a20008000100 */
[----:B-1----:R-:W-:-:S09]  /*0ed0*/  UISETP.EQ.U32.AND UP6, UPT, UR7, 0x1, UPT ;  /* 0x000000010700788c */ /* 0x002fd2000bfc2070 */
[----:B------:R-:W-:Y:S05]  /*0ee0*/  BRA.U !UP6, `(.L_x_15) ;  /* 0x000000010e087547 */ /* 0x000fea000b800000 */
[----:B--234-:R-:W-:Y:S01]  /*0ef0*/  UCGABAR_ARV ;  /* 0x00000000000079c7 */ /* 0x01cfe20008000000 */
[----:B------:R-:W-:Y:S05]  /*0f00*/  BRA `(.L_x_16) ;  /* 0x0000000000047947 */ /* 0x000fea0003800000 */
.L_x_15:
[----:B--234-:R-:W-:Y:S01]  /*0f10*/  NOP ;  /* 0x0000000000007918 */ /* 0x01cfe20000000000 */
.L_x_16:
[----:B------:R-:W1:Y:S01]  /*0f20*/  S2UR UR14, SR_CTAID.X ;  /* 0x00000000000e79c3 */ /* 0x000e620000002500 */
[----:B------:R-:W-:-:S05]  /*0f30*/  CS2R.32 R179, SR_CgaSize ;  /* 0x0000000000b37805 */ /* 0x000fca0000008a00 */
[----:B------:R-:W-:-:S05]  /*0f40*/  IMAD R179, R179, -0xa0, RZ ;  /* 0xffffff60b3b37824 */ /* 0x000fca00078e02ff */
[----:B------:R-:W-:-:S14]  /*0f50*/  R2UR UR5, R179 ;  /* 0x00000000b30572ca */ /* 0x000fdc00000e0000 */
[----:B------:R-:W2:Y:S01]  /*0f60*/  LDCU UR5, c[0x0][UR5+0x2b0] ;  /* 0x00005600050577ac */ /* 0x000ea20008000800 */
[----:B------:R-:W-:-:S05]  /*0f70*/  CS2R.32 R179, SR_CgaSize ;  /* 0x0000000000b37805 */ /* 0x000fca0000008a00 */
[----:B------:R-:W-:-:S05]  /*0f80*/  IMAD R179, R179, -0xa0, RZ ;  /* 0xffffff60b3b37824 */ /* 0x000fca00078e02ff */
[----:B------:R-:W-:-:S14]  /*0f90*/  R2UR UR4, R179 ;  /* 0x00000000b30472ca */ /* 0x000fdc00000e0000 */
[----:B------:R-:W3:Y:S01]  /*0fa0*/  LDCU UR4, c[0x0][UR4+0x2b4] ;  /* 0x00005680040477ac */ /* 0x000ee20008000800 */
[----:B------:R-:W4:Y:S01]  /*0fb0*/  S2UR UR24, SR_CTAID.Y ;  /* 0x00000000001879c3 */ /* 0x000f220000002600 */
[----:B------:R-:W-:-:S05]  /*0fc0*/  CS2R.32 R179, SR_CgaSize ;  /* 0x0000000000b37805 */ /* 0x000fca0000008a00 */
[----:B------:R-:W-:-:S05]  /*0fd0*/  IMAD R179, R179, -0xa0, RZ ;  /* 0xffffff60b3b37824 */ /* 0x000fca00078e02ff */
[----:B------:R-:W-:-:S14]  /*0fe0*/  R2UR UR7, R179 ;  /* 0x00000000b30772ca */ /* 0x000fdc00000e0000 */
[----:B------:R-:W3:Y:S01]  /*0ff0*/  LDCU UR7, c[0x0][UR7+0x2a0] ;  /* 0x00005400070777ac */ /* 0x000ee20008000800 */
[----:B------:R-:W-:-:S05]  /*1000*/  CS2R.32 R179, SR_CgaSize ;  /* 0x0000000000b37805 */ /* 0x000fca0000008a00 */
[----:B------:R-:W-:-:S05]  /*1010*/  IMAD R179, R179, -0xa0, RZ ;  /* 0xffffff60b3b37824 */ /* 0x000fca00078e02ff */
[----:B------:R-:W-:-:S14]  /*1020*/  R2UR UR8, R179 ;  /* 0x00000000b30872ca */ /* 0x000fdc00000e0000 */
[----:B------:R-:W3:Y:S01]  /*1030*/  LDCU UR8, c[0x0][UR8+0x2a4] ;  /* 0x00005480080877ac */ /* 0x000ee20008000800 */
[----:B------:R-:W3:Y:S01]  /*1040*/  S2UR UR6, SR_CgaCtaId ;  /* 0x00000000000679c3 */ /* 0x000ee20000008800 */
[----:B------:R-:W3:Y:S01]  /*1050*/  LDCU UR17, c[0x0][0xf24] ;  /* 0x0001e480ff1177ac */ /* 0x000ee20008000800 */
[----:B------:R-:W3:Y:S01]  /*1060*/  LDCU UR45, c[0x0][0xf24] ;  /* 0x0001e480ff2d77ac */ /* 0x000ee20008000800 */
[----:B-1----:R-:W-:Y:S01]  /*1070*/  I2FP.F32.U32 R3, UR14 ;  /* 0x0000000e00037c45 */ /* 0x002fe20008201000 */
[----:B------:R-:W1:Y:S04]  /*1080*/  LDCU UR25, c[0x0][0xf30] ;  /* 0x0001e600ff1977ac */ /* 0x000e680008000800 */
[----:B--2---:R-:W-:Y:S01]  /*1090*/  FMUL R3, R3, UR5 ;  /* 0x0000000503037c20 */ /* 0x004fe20008400000 */
[----:B----4-:R-:W-:-:S05]  /*10a0*/  I2FP.F32.U32 R2, UR24 ;  /* 0x0000001800027c45 */ /* 0x010fca0008201000 */
[----:B------:R-:W2:Y:S01]  /*10b0*/  F2I.U32.TRUNC.NTZ R3, R3 ;  /* 0x0000000300037305 */ /* 0x000ea2000020f000 */
[----:B---3--:R-:W-:Y:S01]  /*10c0*/  FMUL R2, R2, UR4 ;  /* 0x0000000402027c20 */ /* 0x008fe20008400000 */
[----:B------:R-:W-:Y:S02]  /*10d0*/  USHF.L.U32 UR46, UR6, 0xb, URZ ;  /* 0x0000000b062e7899 */ /* 0x000fe400080006ff */
[----:B------:R-:W-:-:S04]  /*10e0*/  USHF.L.U32 UR5, UR6, 0x8, URZ ;  /* 0x0000000806057899 */ /* 0x000fc800080006ff */
[----:B------:R-:W3:Y:S01]  /*10f0*/  F2I.U32.TRUNC.NTZ R2, R2 ;  /* 0x0000000200027305 */ /* 0x000ee2000020f000 */
[----:B------:R-:W-:Y:S02]  /*1100*/  USHF.L.U32 UR18, UR6, 0x7, URZ ;  /* 0x0000000706127899 */ /* 0x000fe400080006ff */
[----:B------:R-:W-:Y:S02]  /*1110*/  ULOP3.LUT UR29, UR5, 0x700, URZ, 0xc0, !UPT ;  /* 0x00000700051d7892 */ /* 0x000fe4000f8ec0ff */
[----:B------:R-:W-:Y:S01]  /*1120*/  USHF.R.U32.HI UR59, URZ, 0x9, UR5 ;  /* 0x00000009ff3b7899 */ /* 0x000fe20008011605 */
[----:B--2---:R-:W-:Y:S01]  /*1130*/  R2UR UR4, R3 ;  /* 0x00000000030472ca */ /* 0x004fe200000e0000 */
[----:B------:R-:W-:Y:S02]  /*1140*/  ULOP3.LUT UR46, UR46, 0x3800, URZ, 0xc0, !UPT ;  /* 0x000038002e2e7892 */ /* 0x000fe4000f8ec0ff */
[----:B------:R-:W-:Y:S01]  /*1150*/  ULOP3.LUT UR18, UR18, 0x80, URZ, 0xc0, !UPT ;  /* 0x0000008012127892 */ /* 0x000fe2000f8ec0ff */
[----:B---3--:R-:W-:-:S02]  /*1160*/  R2UR UR6, R2 ;  /* 0x00000000020672ca */ /* 0x008fc400000e0000 */
[----:B------:R-:W-:-:S07]  /*1170*/  PRMT R2, RZ, 0x7610, R2 ;  /* 0x00007610ff027816 */ /* 0x000fce0000000002 */
[----:B------:R-:W-:-:S04]  /*1180*/  UIADD3 UR5, UPT, UPT, -UR4, URZ, URZ ;  /* 0x000000ff04057290 */ /* 0x000fc8000fffe1ff */
[----:B------:R-:W-:Y:S02]  /*1190*/  UIMAD UR5, UR7, UR5, UR14 ;  /* 0x00000005070572a4 */ /* 0x000fe4000f8e020e */
[----:B------:R-:W-:-:S04]  /*11a0*/  UIADD3 UR4, UPT, UPT, -UR6, URZ, URZ ;  /* 0x000000ff06047290 */ /* 0x000fc8000fffe1ff */
[----:B------:R-:W-:Y:S01]  /*11b0*/  IMAD.U32 R179, RZ, RZ, UR5 ;  /* 0x00000005ffb37e24 */ /* 0x000fe2000f8e00ff */
[----:B------:R-:W-:-:S06]  /*11c0*/  UIMAD UR4, UR8, UR4, UR24 ;  /* 0x00000004080472a4 */ /* 0x000fcc000f8e0218 */
[----:B------:R-:W-:Y:S01]  /*11d0*/  IMAD.U32 R178, RZ, RZ, UR4 ;  /* 0x00000004ffb27e24 */ /* 0x000fe2000f8e00ff */
[----:B-1----:R-:W-:Y:S06]  /*11e0*/  BRA.U UP4, `(.L_x_17) ;  /* 0x0000000104807547 */ /* 0x002fec000b800000 */
[----:B------:R-:W-:Y:S02]  /*11f0*/  R2UR UR9, R178 ;  /* 0x00000000b20972ca */ /* 0x000fe400000e0000 */
[----:B------:R-:W-:-:S11]  /*1200*/  R2UR UR15, R179 ;  /* 0x00000000b30f72ca */ /* 0x000fd600000e0000 */
[----:B------:R-:W-:-:S04]  /*1210*/  UISETP.NE.AND UP0, UPT, UR9, URZ, UPT ;  /* 0x000000ff0900728c */ /* 0x000fc8000bf05270 */
[----:B------:R-:W-:Y:S02]  /*1220*/  USEL UR5, URZ, 0x2, UP0 ;  /* 0x00000002ff057887 */ /* 0x000fe40008000000 */
[----:B------:R-:W-:Y:S02]  /*1230*/  USEL UR4, URZ, 0x4, UP0 ;  /* 0x00000004ff047887 */ /* 0x000fe40008000000 */
[----:B------:R-:W-:Y:S02]  /*1240*/  USEL UR7, URZ, 0x8, UP0 ;  /* 0x00000008ff077887 */ /* 0x000fe40008000000 */
[----:B------:R-:W-:Y:S02]  /*1250*/  USEL UR6, URZ, 0x10, UP0 ;  /* 0x00000010ff067887 */ /* 0x000fe40008000000 */
[----:B------:R-:W-:Y:S02]  /*1260*/  USEL UR8, URZ, 0x20, UP0 ;  /* 0x00000020ff087887 */ /* 0x000fe40008000000 */
[----:B------:R-:W-:-:S02]  /*1270*/  USEL UR12, URZ, 0x40, UP0 ;  /* 0x00000040ff0c7887 */ /* 0x000fc40008000000 */
[----:B------:R-:W-:Y:S02]  /*1280*/  USEL UR13, URZ, 0x80, UP0 ;  /* 0x00000080ff0d7887 */ /* 0x000fe40008000000 */
[----:B------:R-:W-:-:S04]  /*1290*/  UISETP.NE.AND UP0, UPT, UR9, URZ, UPT ;  /* 0x000000ff0900728c */ /* 0x000fc8000bf05270 */
[----:B------:R-:W-:-:S04]  /*12a0*/  UISETP.EQ.OR UP0, UPT, UR15, URZ, !UP0 ;  /* 0x000000ff0f00728c */ /* 0x000fc8000c702670 */
[----:B------:R-:W-:Y:S02]  /*12b0*/  USEL UR11, URZ, 0x1, !UP0 ;  /* 0x00000001ff0b7887 */ /* 0x000fe4000c000000 */
[----:B------:R-:W-:-:S04]  /*12c0*/  UISETP.NE.AND UP0, UPT, UR15, 0x1, UPT ;  /* 0x000000010f00788c */ /* 0x000fc8000bf05270 */
[----:B------:R-:W-:Y:S02]  /*12d0*/  USEL UR10, UR5, 0x2, UP0 ;  /* 0x00000002050a7887 */ /* 0x000fe40008000000 */
[----:B------:R-:W-:-:S04]  /*12e0*/  UISETP.NE.AND UP0, UPT, UR15, 0x2, UPT ;  /* 0x000000020f00788c */ /* 0x000fc8000bf05270 */
[----:B------:R-:W-:Y:S02]  /*12f0*/  USEL UR4, UR4, 0x4, UP0 ;  /* 0x0000000404047887 */ /* 0x000fe40008000000 */
[----:B------:R-:W-:Y:S02]  /*1300*/  UISETP.NE.AND UP0, UPT, UR15, 0x3, UPT ;  /* 0x000000030f00788c */ /* 0x000fe4000bf05270 */
[----:B------:R-:W-:Y:S02]  /*1310*/  UIADD3 UR4, UPT, UPT, UR4, UR10, UR11 ;  /* 0x0000000a04047290 */ /* 0x000fe4000fffe00b */
        /* <DEDUP_REMOVED lines=10> */
[----:B------:R-:W-:-:S04]  /*13c0*/  USEL UR5, UR13, 0x80, UP0 ;  /* 0x000000800d057887 */ /* 0x000fc80008000000 */
[----:B------:R-:W-:-:S06]  /*13d0*/  UIADD3 UR4, UPT, UPT, UR4, UR5, URZ ;  /* 0x0000000504047290 */ /* 0x000fcc000fffe0ff */
[----:B------:R-:W-:-:S07]  /*13e0*/  IMAD.U32 R2, RZ, RZ, UR4 ;  /* 0x00000004ff027e24 */ /* 0x000fce000f8e00ff */
.L_x_17:
[----:B------:R-:W1:Y:S01]  /*13f0*/  S2UR UR36, SR_CTAID.Z ;  /* 0x00000000002479c3 */ /* 0x000e620000002700 */
[----:B------:R-:W-:Y:S01]  /*1400*/  UISETP.GE.AND UP0, UPT, UR17, 0x1, UPT ;  /* 0x000000011100788c */ /* 0x000fe2000bf06270 */
[----:B------:R-:W-:-:S08]  /*1410*/  UMOV UR12, UR14 ;  /* 0x0000000e000c7c82 */ /* 0x000fd00008000000 */
[----:B------:R-:W-:Y:S05]  /*1420*/  BRA.U !UP0, `(.L_x_18) ;  /* 0x0000000108d07547 */ /* 0x000fea000b800000 */
[----:B------:R-:W2:Y:S01]  /*1430*/  LDCU UR13, c[0x0][0xf0c] ;  /* 0x0001e180ff0d77ac */ /* 0x000ea20008000800 */
[----:B------:R-:W3:Y:S01]  /*1440*/  LDCU.128 UR20, c[0x0][0xf10] ;  /* 0x0001e200ff1477ac */ /* 0x000ee20008000c00 */
[----:B------:R-:W4:Y:S01]  /*1450*/  LDCU UR6, c[0x0][0x370] ;  /* 0x00006e00ff0677ac */ /* 0x000f220008000800 */
[----:B------:R-:W1:Y:S01]  /*1460*/  LDCU UR7, c[0x0][0x374] ;  /* 0x00006e80ff0777ac */ /* 0x000e620008000800 */
[----:B------:R-:W1:Y:S01]  /*1470*/  LDCU UR19, c[0x0][0xf20] ;  /* 0x0001e400ff1377ac */ /* 0x000e620008000800 */
[----:B--2---:R-:W-:Y:S02]  /*1480*/  UISETP.NE.AND UP0, UPT, UR13, 0x1, UPT ;  /* 0x000000010d00788c */ /* 0x004fe4000bf05270 */
[----:B---3--:R-:W-:Y:S01]  /*1490*/  UIMAD.WIDE.U32 UR4, UR12, UR20, URZ ;  /* 0x000000140c0472a5 */ /* 0x008fe2000f8e00ff */
[----:B------:R-:W2:Y:S01]  /*14a0*/  LDCU.64 UR8, c[0x0][0xf28] ;  /* 0x0001e500ff0877ac */ /* 0x000ea20008000a00 */
[----:B----4-:R-:W-:Y:S02]  /*14b0*/  UIMAD.WIDE.U32 UR10, UR6, UR20, URZ ;  /* 0x00000014060a72a5 */ /* 0x010fe4000f8e00ff */
[----:B------:R-:W-:-:S02]  /*14c0*/  USHF.R.U32.HI UR5, URZ, UR21, UR5 ;  /* 0x00000015ff057299 */ /* 0x000fc40008011605 */
[----:B------:R-:W-:Y:S02]  /*14d0*/  UIMAD.WIDE.U32 UR14, UR24, UR23, URZ ;  /* 0x00000017180e72a5 */ /* 0x000fe4000f8e00ff */
[----:B------:R-:W-:Y:S01]  /*14e0*/  USEL UR5, UR12, UR5, !UP0 ;  /* 0x000000050c057287 */ /* 0x000fe2000c000000 */
[----:B------:R-:W-:Y:S01]  /*14f0*/  UMOV UR10, UR11 ;  /* 0x0000000b000a7c82 */ /* 0x000fe20008000000 */
[----:B------:R-:W-:Y:S02]  /*1500*/  UISETP.NE.AND UP1, UPT, UR17, 0x1, UPT ;  /* 0x000000011100788c */ /* 0x000fe4000bf25270 */
[----:B------:R-:W-:Y:S02]  /*1510*/  @UP0 USHF.R.U32.HI UR6, URZ, UR21, UR10 ;  /* 0x00000015ff060299 */ /* 0x000fe4000801160a */
[----:B------:R-:W-:Y:S02]  /*1520*/  UISETP.NE.AND UP0, UPT, UR22, 0x1, UPT ;  /* 0x000000011600788c */ /* 0x000fe4000bf05270 */
[----:B-1----:R-:W-:Y:S01]  /*1530*/  UIMAD.WIDE.U32 UR10, UR7, UR23, URZ ;  /* 0x00000017070a72a5 */ /* 0x002fe2000f8e00ff */
[----:B------:R-:W-:Y:S01]  /*1540*/  UMOV UR4, UR15 ;  /* 0x0000000f00047c82 */ /* 0x000fe20008000000 */
[----:B--2---:R-:W-:-:S02]  /*1550*/  UIMAD.WIDE.U32 UR14, UR6, UR8, URZ ;  /* 0x00000008060e72a5 */ /* 0x004fc4000f8e00ff */
[----:B------:R-:W-:-:S03]  /*1560*/  USHF.R.U32.HI UR4, URZ, UR19, UR4 ;  /* 0x00000013ff047299 */ /* 0x000fc60008011604 */
[----:B------:R-:W-:Y:S02]  /*1570*/  UMOV UR10, UR11 ;  /* 0x0000000b000a7c82 */ /* 0x000fe40008000000 */
[----:B------:R-:W-:Y:S01]  /*1580*/  @UP0 USHF.R.U32.HI UR7, URZ, UR19, UR10 ;  /* 0x00000013ff070299 */ /* 0x000fe2000801160a */
[----:B------:R-:W-:Y:S01]  /*1590*/  UMOV UR14, UR15 ;  /* 0x0000000f000e7c82 */ /* 0x000fe20008000000 */
[----:B------:R-:W-:Y:S02]  /*15a0*/  USEL UR4, UR24, UR4, !UP0 ;  /* 0x0000000418047287 */ /* 0x000fe4000c000000 */
[----:B------:R-:W-:Y:S02]  /*15b0*/  UIMAD.WIDE.U32 UR10, UR7, UR8, URZ ;  /* 0x00000008070a72a5 */ /* 0x000fe4000f8e00ff */
[----:B------:R-:W-:Y:S02]  /*15c0*/  @UP1 USHF.R.U32.HI UR6, URZ, UR9, UR14 ;  /* 0x00000009ff061299 */ /* 0x000fe4000801160e */
[----:B------:R-:W-:-:S03]  /*15d0*/  UIMAD.WIDE.U32 UR14, UR4, UR8, URZ ;  /* 0x00000008040e72a5 */ /* 0x000fc6000f8e00ff */
[----:B------:R-:W-:Y:S02]  /*15e0*/  UMOV UR10, UR11 ;  /* 0x0000000b000a7c82 */ /* 0x000fe40008000000 */
[----:B------:R-:W-:Y:S02]  /*15f0*/  @UP1 USHF.R.U32.HI UR7, URZ, UR9, UR10 ;  /* 0x00000009ff071299 */ /* 0x000fe4000801160a */
[----:B------:R-:W-:Y:S02]  /*1600*/  UIMAD UR10, UR6, UR17, URZ ;  /* 0x00000011060a72a4 */ /* 0x000fe4000f8e02ff */
[----:B------:R-:W-:-:S04]  /*1610*/  UIMAD UR7, UR7, UR17, URZ ;  /* 0x00000011070772a4 */ /* 0x000fc8000f8e02ff */
[----:B------:R-:W-:-:S03]  /*1620*/  UISETP.GE.AND UP0, UPT, UR4, UR7, UPT ;  /* 0x000000070400728c */ /* 0x000fc6000bf06270 */
[----:B------:R-:W-:Y:S01]  /*1630*/  UMOV UR7, UR15 ;  /* 0x0000000f00077c82 */ /* 0x000fe20008000000 */
[----:B------:R-:W-:Y:S02]  /*1640*/  UISETP.GE.OR UP0, UPT, UR5, UR10, UP0 ;  /* 0x0000000a0500728c */ /* 0x000fe40008706670 */
[----:B------:R-:W-:Y:S02]  /*1650*/  UIMAD.WIDE.U32 UR10, UR5, UR8, URZ ;  /* 0x00000008050a72a5 */ /* 0x000fe4000f8e00ff */
[----:B------:R-:W-:Y:S02]  /*1660*/  USHF.R.U32.HI UR7, URZ, UR9, UR7 ;  /* 0x00000009ff077299 */ /* 0x000fe40008011607 */
[----:B------:R-:W-:Y:S02]  /*1670*/  UIADD3 UR10, UPT, UPT, -UR4, URZ, URZ ;  /* 0x000000ff040a7290 */ /* 0x000fe4000fffe1ff */
[----:B------:R-:W-:Y:S02]  /*1680*/  USEL UR7, UR4, UR7, !UP1 ;  /* 0x0000000704077287 */ /* 0x000fe4000c800000 */
[----:B------:R-:W-:Y:S01]  /*1690*/  UIMAD UR10, UR22, UR10, UR24 ;  /* 0x0000000a160a72a4 */ /* 0x000fe2000f8e0218 */
[----:B------:R-:W-:Y:S01]  /*16a0*/  @!UP0 UMOV UR8, UR11 ;  /* 0x0000000b00088c82 */ /* 0x000fe20008000000 */
[----:B------:R-:W-:-:S02]  /*16b0*/  UIADD3 UR11, UPT, UPT, -UR5, URZ, URZ ;  /* 0x000000ff050b7290 */ /* 0x000fc4000fffe1ff */
[----:B------:R-:W-:Y:S02]  /*16c0*/  @!UP0 USHF.R.U32.HI UR8, URZ, UR9, UR8 ;  /* 0x00000009ff088299 */ /* 0x000fe40008011608 */
[----:B------:R-:W-:Y:S02]  /*16d0*/  UIADD3 UR9, UPT, UPT, -UR7, URZ, URZ ;  /* 0x000000ff07097290 */ /* 0x000fe4000fffe1ff */
[----:B------:R-:W-:Y:S02]  /*16e0*/  @!UP0 USEL UR8, UR5, UR8, !UP1 ;  /* 0x0000000805088287 */ /* 0x000fe4000c800000 */
[----:B------:R-:W-:Y:S02]  /*16f0*/  UIMAD UR9, UR17, UR9, UR4 ;  /* 0x00000009110972a4 */ /* 0x000fe4000f8e0204 */
[----:B------:R-:W-:Y:S02]  /*1700*/  @!UP0 UIADD3 UR7, UPT, UPT, UR7, -UR8, URZ ;  /* 0x8000000807078290 */ /* 0x000fe4000fffe0ff */
[----:B------:R-:W-:-:S02]  /*1710*/  @!UP0 UIMAD UR6, UR9, UR6, UR8 ;  /* 0x00000006090682a4 */ /* 0x000fc4000f8e0208 */
[----:B------:R-:W-:Y:S02]  /*1720*/  @!UP0 UIMAD UR4, UR7, UR17, UR5 ;  /* 0x00000011070482a4 */ /* 0x000fe4000f8e0205 */
[----:B------:R-:W-:Y:S02]  /*1730*/  UIMAD UR12, UR13, UR11, UR12 ;  /* 0x0000000b0d0c72a4 */ /* 0x000fe4000f8e020c */
[----:B------:R-:W-:Y:S01]  /*1740*/  UIMAD UR24, UR4, UR22, UR10 ;  /* 0x00000016041872a4 */ /* 0x000fe2000f8e020a */
[----:B------:R-:W-:Y:S02]  /*1750*/  @!UP0 UMOV UR5, UR6 ;  /* 0x0000000600058c82 */ /* 0x000fe40008000000 */
[----:B------:R-:W-:-:S12]  /*1760*/  UIMAD UR12, UR5, UR13, UR12 ;  /* 0x0000000d050c72a4 */ /* 0x000fd8000f8e020c */
.L_x_18:
[----:B------:R-:W-:-:S09]  /*1770*/  UISETP.NE.AND UP0, UPT, UR25, 0x1, UPT ;  /* 0x000000011900788c */ /* 0x000fd2000bf05270 */
[----:B------:R-:W-:Y:S05]  /*1780*/  BRA.U UP0, `(.L_x_19) ;  /* 0x0000000100407547 */ /* 0x000fea000b800000 */
[----:B------:R-:W2:Y:S01]  /*1790*/  LDCU.128 UR8, c[0x0][0xf10] ;  /* 0x0001e200ff0877ac */ /* 0x000ea20008000c00 */
[----:B------:R-:W3:Y:S01]  /*17a0*/  LDCU UR13, c[0x0][0xf0c] ;  /* 0x0001e180ff0d77ac */ /* 0x000ee20008000800 */
[----:B------:R-:W4:Y:S01]  /*17b0*/  LDCU UR14, c[0x0][0xf20] ;  /* 0x0001e400ff0e77ac */ /* 0x000f220008000800 */
[----:B--2---:R-:W-:Y:S02]  /*17c0*/  UIMAD.WIDE.U32 UR4, UR12, UR8, URZ ;  /* 0x000000080c0472a5 */ /* 0x004fe4000f8e00ff */
[----:B------:R-:W-:Y:S02]  /*17d0*/  UIMAD.WIDE.U32 UR6, UR24, UR11, URZ ;  /* 0x0000000b180672a5 */ /* 0x000fe4000f8e00ff */
[----:B---3--:R-:W-:Y:S02]  /*17e0*/  UISETP.NE.AND UP0, UPT, UR13, 0x1, UPT ;  /* 0x000000010d00788c */ /* 0x008fe4000bf05270 */
[----:B------:R-:W-:-:S03]  /*17f0*/  USHF.R.U32.HI UR5, URZ, UR9, UR5 ;  /* 0x00000009ff057299 */ /* 0x000fc60008011605 */
[----:B------:R-:W-:Y:S01]  /*1800*/  UMOV UR4, UR7 ;  /* 0x0000000700047c82 */ /* 0x000fe20008000000 */
[----:B------:R-:W-:Y:S02]  /*1810*/  USEL UR5, UR12, UR5, !UP0 ;  /* 0x000000050c057287 */ /* 0x000fe4000c000000 */
[----:B------:R-:W-:Y:S02]  /*1820*/  UISETP.NE.AND UP0, UPT, UR10, 0x1, UPT ;  /* 0x000000010a00788c */ /* 0x000fe4000bf05270 */
[----:B----4-:R-:W-:-:S04]  /*1830*/  USHF.R.U32.HI UR4, URZ, UR14, UR4 ;  /* 0x0000000eff047299 */ /* 0x010fc80008011604 */
[----:B------:R-:W-:-:S04]  /*1840*/  USEL UR4, UR24, UR4, !UP0 ;  /* 0x0000000418047287 */ /* 0x000fc8000c000000 */
[----:B------:R-:W-:Y:S02]  /*1850*/  UIADD3 UR6, UPT, UPT, UR5, -UR4, URZ ;  /* 0x8000000405067290 */ /* 0x000fe4000fffe0ff */
[----:B------:R-:W-:Y:S02]  /*1860*/  UIADD3 UR4, UPT, UPT, -UR5, UR4, URZ ;  /* 0x0000000405047290 */ /* 0x000fe4000fffe1ff */
[----:B------:R-:W-:Y:S02]  /*1870*/  UIMAD UR24, UR6, UR10, UR24 ;  /* 0x0000000a061872a4 */ /* 0x000fe4000f8e0218 */
[----:B------:R-:W-:-:S12]  /*1880*/  UIMAD UR12, UR4, UR13, UR12 ;  /* 0x0000000d040c72a4 */ /* 0x000fd8000f8e020c */
.L_x_19:
[----:B------:R-:W-:Y:S01]  /*1890*/  UISETP.NE.AND UP0, UPT, UR16, 0x2, UPT ;  /* 0x000000021000788c */ /* 0x000fe2000bf05270 */
[----:B------:R-:W-:Y:S09]  /*18a0*/  BRA.U !UP6, `(.L_x_20) ;  /* 0x000000010e0c7547 */ /* 0x000ff2000b800000 */
[----:B------:R-:W-:Y:S01]  /*18b0*/  UCGABAR_WAIT ;  /* 0x0000000000007dc7 */ /* 0x000fe20008000000 */
[----:B------:R-:W-:Y:S01]  /*18c0*/  CCTL.IVALL ;  /* 0x00000000ff00798f */ /* 0x000fe20002000000 */
[----:B------:R-:W-:Y:S05]  /*18d0*/  BRA `(.L_x_21) ;  /* 0x0000000000047947 */ /* 0x000fea0003800000 */
.L_x_20:
[----:B------:R-:W-:Y:S06]  /*18e0*/  BAR.SYNC.DEFER_BLOCKING 0x0 ;  /* 0x0000000000007b1d */ /* 0x000fec0000010000 */
.L_x_21:
[----:B------:R-:W-:Y:S05]  /*18f0*/  BRA.U UP0, `(.L_x_22) ;  /* 0x0000001500e07547 */ /* 0x000fea000b800000 */
[----:B------:R-:W2:Y:S01]  /*1900*/  LDCU UR6, c[0x0][0x38c] ;  /* 0x00007180ff0677ac */ /* 0x000ea20008000800 */
[----:B------:R-:W3:Y:S01]  /*1910*/  S2UR UR8, SR_CgaCtaId ;  /* 0x00000000000879c3 */ /* 0x000ee20000008800 */
[----:B------:R-:W-:Y:S01]  /*1920*/  PLOP3.LUT P2, PT, PT, PT, UP3, 0x80, 0x8 ;  /* 0x000000000008781c */ /* 0x000fe20003f4f038 */
[----:B------:R-:W-:Y:S01]  /*1930*/  IMAD.MOV.U32 R12, RZ, RZ, 0x1 ;  /* 0x00000001ff0c7424 */ /* 0x000fe200078e00ff */
[----:B------:R-:W-:Y:S01]  /*1940*/  UMOV UR7, 0x400 ;  /* 0x0000040000077882 */ /* 0x000fe20000000000 */
[----:B------:R-:W-:Y:S01]  /*1950*/  UISETP.NE.AND UP1, UPT, UR16, URZ, UPT ;  /* 0x000000ff1000728c */ /* 0x000fe2000bf25270 */
[----:B------:R-:W-:Y:S01]  /*1960*/  ISETP.EQ.OR P3, PT, R0, RZ, P4 ;  /* 0x000000ff0000720c */ /* 0x000fe20002762670 */
[----:B------:R-:W-:Y:S01]  /*1970*/  USEL UR44, URZ, 0x1, UP5 ;  /* 0x00000001ff2c7887 */ /* 0x000fe2000a800000 */
[----:B------:R-:W-:Y:S02]  /*1980*/  PLOP3.LUT P2, PT, P2, PT, PT, 0x8, 0x80 ;  /* 0x000000000080781c */ /* 0x000fe4000174e170 */
[----:B------:R-:W-:Y:S01]  /*1990*/  CS2R R10, SRZ ;  /* 0x00000000000a7805 */ /* 0x000fe2000001ff00 */
[----:B------:R-:W-:Y:S01]  /*19a0*/  IMAD.MOV.U32 R9, RZ, RZ, RZ ;  /* 0x000000ffff097224 */ /* 0x000fe200078e00ff */
[----:B------:R-:W4:Y:S01]  /*19b0*/  LDCU UR54, c[0x0][0x370] ;  /* 0x00006e00ff3677ac */ /* 0x000f220008000800 */
[----:B------:R-:W-:Y:S01]  /*19c0*/  IMAD.MOV.U32 R8, RZ, RZ, 0x1 ;  /* 0x00000001ff087424 */ /* 0x000fe200078e00ff */
[----:B------:R-:W1:Y:S01]  /*19d0*/  LDCU.64 UR42, c[0x0][0x348] ;  /* 0x00006900ff2a77ac */ /* 0x000e620008000a00 */
[----:B--2---:R-:W-:-:S02]  /*19e0*/  UIADD3 UR5, UPT, UPT, UR6, 0x7f, URZ ;  /* 0x0000007f06057890 */ /* 0x004fc4000fffe0ff */
[----:B------:R-:W-:Y:S02]  /*19f0*/  ULOP3.LUT UR59, UR59, 0x1, URZ, 0xc0, !UPT ;  /* 0x000000013b3b7892 */ /* 0x000fe4000f8ec0ff */
[----:B------:R-:W-:Y:S02]  /*1a00*/  USHF.R.S32.HI UR4, URZ, 0x1f, UR5 ;  /* 0x0000001fff047899 */ /* 0x000fe40008011405 */
[----:B---3--:R-:W-:Y:S02]  /*1a10*/  USHF.L.U32 UR58, UR8, 0x5, URZ ;  /* 0x00000005083a7899 */ /* 0x008fe400080006ff */
[----:B------:R-:W-:Y:S02]  /*1a20*/  ULEA.HI UR4, UR4, UR5, URZ, 0x7 ;  /* 0x0000000504047291 */ /* 0x000fe4000f8f38ff */
[----:B------:R-:W-:Y:S02]  /*1a30*/  UIADD3 UR5, UPT, UPT, UR6, -0x1, URZ ;  /* 0xffffffff06057890 */ /* 0x000fe4000fffe0ff */
[----:B------:R-:W-:-:S02]  /*1a40*/  USHF.R.S32.HI UR56, URZ, 0x7, UR4 ;  /* 0x00000007ff387899 */ /* 0x000fc40008011404 */
[----:B------:R-:W-:Y:S02]  /*1a50*/  UISETP.GE.U32.AND UP2, UPT, UR5, -0xff, UPT ;  /* 0xffffff010500788c */ /* 0x000fe4000bf46070 */
[----:B------:R-:W-:Y:S02]  /*1a60*/  UISETP.LT.U32.AND UP0, UPT, UR56, 0x7, UPT ;  /* 0x000000073800788c */ /* 0x000fe4000bf01070 */
[----:B------:R-:W-:Y:S02]  /*1a70*/  ULEA UR7, UR8, UR7, 0x18 ;  /* 0x0000000708077291 */ /* 0x000fe4000f8ec0ff */
[----:B------:R-:W-:Y:S02]  /*1a80*/  USEL UR55, UR56, 0x7, UP0 ;  /* 0x0000000738377887 */ /* 0x000fe40008000000 */
[----:B------:R-:W-:Y:S02]  /*1a90*/  UIADD3 UR60, UPT, UPT, UR6, 0xfe, URZ ;  /* 0x000000fe063c7890 */ /* 0x000fe4000fffe0ff */
[----:B------:R-:W-:-:S02]  /*1aa0*/  UIADD3 UR37, UPT, UPT, UR55, -0x1, URZ ;  /* 0xffffffff37257890 */ /* 0x000fc4000fffe0ff */
[----:B------:R-:W-:Y:S01]  /*1ab0*/  @UP2 UIADD3 UR37, UPT, UPT, UR55, URZ, URZ ;  /* 0x000000ff37252290 */ /* 0x000fe2000fffe0ff */
[----:B------:R-:W2:Y:S01]  /*1ac0*/  LDCU UR53, c[0x0][0x374] ;  /* 0x00006e80ff3577ac */ /* 0x000ea20008000800 */
[----:B------:R-:W-:Y:S02]  /*1ad0*/  ULOP3.LUT UR58, UR58, 0xe0, URZ, 0xe2, !UPT ;  /* 0x000000e03a3a7892 */ /* 0x000fe4000f8ee2ff */
[----:B------:R-:W-:Y:S02]  /*1ae0*/  USEL UR44, UR44, 0x2, UP1 ;  /* 0x000000022c2c7887 */ /* 0x000fe40008800000 */
[----:B------:R-:W-:Y:S02]  /*1af0*/  UIADD3 UR50, UPT, UPT, UR7, 0x34000, UR29 ;  /* 0x0003400007327890 */ /* 0x000fe4000fffe01d */
[----:B------:R-:W-:Y:S02]  /*1b00*/  UIADD3 UR57, UPT, UPT, UR56, -UR55, URZ ;  /* 0x8000003738397290 */ /* 0x000fe4000fffe0ff */
[----:B------:R-:W-:Y:S01]  /*1b10*/  UIADD3 UR37, UPT, UPT, UR37, 0x1, URZ ;  /* 0x0000000125257890 */ /* 0x000fe2000fffe0ff */
[----:B-1--4-:R-:W-:-:S11]  /*1b20*/  UMOV UR15, URZ ;  /* 0x000000ff000f7c82 */ /* 0x012fd60008000000 */
.L_x_46:
[----:B-1----:R-:W1:Y:S02]  /*1b30*/  S2UR UR4, SR_CgaCtaId ;  /* 0x00000000000479c3 */ /* 0x002e640000008800 */
[----:B-1----:R-:W-:-:S09]  /*1b40*/  UISETP.NE.AND UP0, UPT, UR4, URZ, UPT ;  /* 0x000000ff0400728c */ /* 0x002fd2000bf05270 */
[----:B---3--:R-:W-:Y:S05]  /*1b50*/  BRA.U UP0, `(.L_x_23) ;  /* 0x0000000100287547 */ /* 0x008fea000b800000 */
[----:B------:R-:W-:Y:S02]  /*1b60*/  LEA R0, R9, UR7, 0x3 ;  /* 0x0000000709007c11 */ /* 0x000fe4000f8e18ff */
[----:B------:R-:W-:-:S04]  /*1b70*/  SHF.L.U32 R3, R8, 0x1f, RZ ;  /* 0x0000001f08037819 */ /* 0x000fc800000006ff */
[----:B------:R-:W1:Y:S02]  /*1b80*/  SYNCS.PHASECHK.TRANS64.TRYWAIT P0, [R0+URZ+0x100], R3 ;  /* 0x00010003000075a7 */ /* 0x000e6400080011ff */
[----:B-1----:R-:W-:Y:S05]  /*1b90*/  @!P0 BRA `(.L_x_24) ;  /* 0x00000110006c8947 */ /* 0x002fea0003800000 */
.L_x_197:
[----:B------:R3:W-:Y:S01]  /*1ba0*/  SYNCS.ARRIVE.TRANS64.A1T0 RZ, [R0+URZ+0xf0], RZ ;  /* 0x0000f0ff00ff79a7 */ /* 0x0007e200081000ff */
[----:B------:R-:W-:-:S05]  /*1bb0*/  VIADD R9, R9, 0x1 ;  /* 0x0000000109097836 */ /* 0x000fca0000000000 */
[----:B------:R-:W-:-:S04]  /*1bc0*/  ISETP.NE.AND P0, PT, R9, 0x2, PT ;  /* 0x000000020900780c */ /* 0x000fc80003f05270 */
[----:B-1----:R-:W-:Y:S02]  /*1bd0*/  SEL R3, RZ, 0x1, P0 ;  /* 0x00000001ff037807 */ /* 0x002fe40000000000 */
[----:B------:R-:W-:Y:S02]  /*1be0*/  SEL R9, R9, RZ, P0 ;  /* 0x000000ff09097207 */ /* 0x000fe40000000000 */
[----:B------:R-:W-:Y:S02]  /*1bf0*/  LOP3.LUT R8, R8, R3, RZ, 0x3c, !PT ;  /* 0x0000000308087212 */ /* 0x000fe400078e3cff */
.L_x_23:
[----:B------:R-:W-:Y:S01]  /*1c00*/  ULEA UR4, UR15, UR7, 0x3 ;  /* 0x000000070f047291 */ /* 0x000fe2000f8e18ff */
[----:B---3--:R-:W-:Y:S01]  /*1c10*/  SHF.L.U32 R0, R12, 0x1f, RZ ;  /* 0x0000001f0c007819 */ /* 0x008fe200000006ff */
[----:B------:R-:W-:Y:S02]  /*1c20*/  UISETP.GE.U32.AND UP0, UPT, UR60, 0xff, UPT ;  /* 0x000000ff3c00788c */ /* 0x000fe4000bf06070 */
[----:B------:R-:W-:Y:S02]  /*1c30*/  USHF.L.U32 UR35, UR12, 0x7, URZ ;  /* 0x000000070c237899 */ /* 0x000fe400080006ff */
[----:B------:R-:W-:Y:S02]  /*1c40*/  ULEA UR27, UR24, UR58, 0x8 ;  /* 0x0000003a181b7291 */ /* 0x000fe4000f8e40ff */
[----:B------:R-:W-:Y:S01]  /*1c50*/  ULEA UR19, UR24, UR59, 0x1 ;  /* 0x0000003b18137291 */ /* 0x000fe2000f8e08ff */
[----:B------:R1:W3:Y:S01]  /*1c60*/  SYNCS.PHASECHK.TRANS64.TRYWAIT P1, [UR4+0x38], R0 ;  /* 0x00003800ff0075a7 */ /* 0x0002e20008021104 */
[----:B------:R-:W-:Y:S01]  /*1c70*/  UMOV UR14, URZ ;  /* 0x000000ff000e7c82 */ /* 0x000fe20008000000 */
[----:B------:R-:W-:Y:S09]  /*1c80*/  BRA.U !UP0, `(.L_x_25) ;  /* 0x0000000508147547 */ /* 0x000ff2000b800000 */
[----:B------:R-:W-:Y:S01]  /*1c90*/  UMOV UR6, URZ ;  /* 0x000000ff00067c82 */ /* 0x000fe20008000000 */
[----:B------:R-:W-:-:S05]  /*1ca0*/  UMOV UR4, UR15 ;  /* 0x0000000f00047c82 */ /* 0x000fca0008000000 */
.L_x_33:
[----:B------:R-:W-:Y:S01]  /*1cb0*/  ULEA UR33, UR4, UR7, 0x3 ;  /* 0x0000000704217291 */ /* 0x000fe2000f8e18ff */
[----:B---3--:R-:W-:Y:S01]  /*1cc0*/  @!P4 MOV R2, 0x6c00 ;  /* 0x00006c000002c802 */ /* 0x008fe20000000f00 */
[----:B--23--:R-:W-:Y:S10]  /*1cd0*/  @P1 BRA `(.L_x_26) ;  /* 0x00000000000c1947 */ /* 0x00cff40003800000 */
[----:B------:R-:W-:-:S04]  /*1ce0*/  SHF.L.U32 R3, R12, 0x1f, RZ ;  /* 0x0000001f0c037819 */ /* 0x000fc800000006ff */
[----:B------:R-:W3:Y:S02]  /*1cf0*/  SYNCS.PHASECHK.TRANS64.TRYWAIT P0, [UR33+0x38], R3 ;  /* 0x00003803ff0075a7 */ /* 0x000ee40008001121 */
[----:B---3--:R-:W-:Y:S05]  /*1d00*/  @!P0 BRA `(.L_x_27) ;  /* 0x0000011000248947 */ /* 0x008fea0003800000 */
.L_x_26:
[----:B------:R3:W-:Y:S01]  /*1d10*/  @!P4 SYNCS.ARRIVE.TRANS64 RZ, [UR33], R2 ;  /* 0x00000002ffffc9a7 */ /* 0x0007e20008000021 */
[----:B------:R-:W-:-:S04]  /*1d20*/  ULOP3.LUT UR5, UR44, 0x2, URZ, 0xfc, !UPT ;  /* 0x000000022c057892 */ /* 0x000fc8000f8efcff */
[----:B------:R-:W-:-:S09]  /*1d30*/  UISETP.NE.AND UP0, UPT, UR5, 0x2, UPT ;  /* 0x000000020500788c */ /* 0x000fd2000bf05270 */
[----:B------:R-:W-:Y:S05]  /*1d40*/  BRA.U UP0, `(.L_x_28) ;  /* 0x0000000100047547 */ /* 0x000fea000b800000 */
[----:B--2---:R-:W-:Y:S05]  /*1d50*/  BPT.TRAP 0x1 ;  /* 0x000000040000795c */ /* 0x004fea0000300000 */
.L_x_28:
[----:B------:R-:W-:Y:S04]  /*1d60*/  BSSY.RECONVERGENT B0, `(.L_x_29) ;  /* 0x0000003000007945 */ /* 0x000fe80003800200 */
[----:B------:R-:W-:Y:S05]  /*1d70*/  @P3 BRA `(.L_x_30) ;  /* 0x0000000000043947 */ /* 0x000fea0003800000 */
[----:B--2---:R-:W-:Y:S05]  /*1d80*/  BPT.TRAP 0x1 ;  /* 0x000000040000795c */ /* 0x004fea0000300000 */
.L_x_30:
[----:B--2---:R-:W-:Y:S05]  /*1d90*/  BSYNC.RECONVERGENT B0 ;  /* 0x0000000000007941 */ /* 0x004fea0003800200 */
.L_x_29:
[----:B------:R-:W-:Y:S01]  /*1da0*/  UIADD3 UR5, UPT, UPT, UR4, 0x1, URZ ;  /* 0x0000000104057890 */ /* 0x000fe2000fffe0ff */
[----:B------:R-:W-:Y:S01]  /*1db0*/  BSSY.RECONVERGENT B0, `(.L_x_31) ;  /* 0x000002d000007945 */ /* 0x000fe20003800200 */
[----:B------:R-:W-:Y:S02]  /*1dc0*/  ELECT P0, URZ, PT ;  /* 0x0000000000ff782f */ /* 0x000fe40003800000 */
[----:B------:R-:W-:-:S04]  /*1dd0*/  UISETP.NE.AND UP0, UPT, UR5, 0x7, UPT ;  /* 0x000000070500788c */ /* 0x000fc8000bf05270 */
[----:B------:R-:W-:Y:S02]  /*1de0*/  USEL UR8, URZ, 0x1, UP0 ;  /* 0x00000001ff087887 */ /* 0x000fe40008000000 */
[----:B------:R-:W-:-:S04]  /*1df0*/  USEL UR15, UR5, URZ, UP0 ;  /* 0x000000ff050f7287 */ /* 0x000fc80008000000 */
[----:B------:R-:W-:Y:S01]  /*1e00*/  ULEA UR5, UR15, UR7, 0x3 ;  /* 0x000000070f057291 */ /* 0x000fe2000f8e18ff */
[----:B------:R-:W-:-:S04]  /*1e10*/  LOP3.LUT R12, R12, UR8, RZ, 0x3c, !PT ;  /* 0x000000080c0c7c12 */ /* 0x000fc8000f8e3cff */
[----:B-1----:R-:W-:-:S04]  /*1e20*/  SHF.L.U32 R0, R12, 0x1f, RZ ;  /* 0x0000001f0c007819 */ /* 0x002fc800000006ff */
[----:B------:R1:W2:Y:S01]  /*1e30*/  SYNCS.PHASECHK.TRANS64.TRYWAIT P1, [UR5+0x38], R0 ;  /* 0x00003800ff0075a7 */ /* 0x0002a20008021105 */
[----:B------:R-:W-:Y:S05]  /*1e40*/  @!P0 BRA `(.L_x_32) ;  /* 0x00000000008c8947 */ /* 0x000fea0003800000 */
[----:B------:R-:W-:Y:S02]  /*1e50*/  ULEA UR32, UR4, UR7, 0xd ;  /* 0x0000000704207291 */ /* 0x000fe4000f8e68ff */
[----:B------:R-:W-:Y:S02]  /*1e60*/  UIADD3 UR40, UP3, UPT, UR42, 0x80, URZ ;  /* 0x000000802a287890 */ /* 0x000fe4000ff7e0ff */
[----:B------:R-:W-:Y:S02]  /*1e70*/  ULEA UR24, UR4, UR46, 0xe ;  /* 0x0000002e04187291 */ /* 0x000fe4000f8e70ff */
[----:B------:R-:W-:Y:S02]  /*1e80*/  UIADD3 UR38, UP2, UPT, UR42, 0x180, URZ ;  /* 0x000001802a267890 */ /* 0x000fe4000ff5e0ff */
[----:B------:R-:W-:Y:S02]  /*1e90*/  ULEA UR8, UR4, UR7, 0xa ;  /* 0x0000000704087291 */ /* 0x000fe4000f8e50ff */
[----:B------:R-:W-:-:S02]  /*1ea0*/  UIADD3 UR30, UP1, UPT, UR42, 0x280, URZ ;  /* 0x000002802a1e7890 */ /* 0x000fc4000ff3e0ff */
[----:B------:R-:W-:Y:S02]  /*1eb0*/  ULEA UR16, UR4, UR29, 0xb ;  /* 0x0000001d04107291 */ /* 0x000fe4000f8e58ff */
[----:B------:R-:W-:Y:S02]  /*1ec0*/  UIADD3 UR22, UP0, UPT, UR42, 0x380, URZ ;  /* 0x000003802a167890 */ /* 0x000fe4000ff1e0ff */
[----:B------:R-:W-:Y:S02]  /*1ed0*/  USHF.L.U32 UR11, UR6, 0x1, URZ ;  /* 0x00000001060b7899 */ /* 0x000fe400080006ff */
[----:B------:R-:W-:Y:S02]  /*1ee0*/  USHF.L.U32 UR34, UR6, 0x7, URZ ;  /* 0x0000000706227899 */ /* 0x000fe400080006ff */
[----:B------:R-:W-:Y:S02]  /*1ef0*/  UIADD3.X UR41, UPT, UPT, URZ, UR43, URZ, UP3, !UPT ;  /* 0x0000002bff297290 */ /* 0x000fe40009ffe4ff */
[----:B------:R-:W-:-:S02]  /*1f00*/  UIADD3 UR32, UPT, UPT, UR32, 0x8400, URZ ;  /* 0x0000840020207890 */ /* 0x000fc4000fffe0ff */
[----:B------:R-:W-:Y:S02]  /*1f10*/  UIADD3.X UR39, UPT, UPT, URZ, UR43, URZ, UP2, !UPT ;  /* 0x0000002bff277290 */ /* 0x000fe400097fe4ff */
[----:B------:R-:W-:Y:S02]  /*1f20*/  UIADD3 UR24, UPT, UPT, UR7, 0x16400, UR24 ;  /* 0x0001640007187890 */ /* 0x000fe4000fffe018 */
[----:B------:R-:W-:Y:S02]  /*1f30*/  UIADD3.X UR31, UPT, UPT, URZ, UR43, URZ, UP1, !UPT ;  /* 0x0000002bff1f7290 */ /* 0x000fe40008ffe4ff */
[----:B------:R-:W-:Y:S02]  /*1f40*/  UIADD3 UR8, UPT, UPT, UR8, 0x32400, URZ ;  /* 0x0003240008087890 */ /* 0x000fe4000fffe0ff */
[----:B------:R-:W-:Y:S02]  /*1f50*/  UIADD3.X UR23, UPT, UPT, URZ, UR43, URZ, UP0, !UPT ;  /* 0x0000002bff177290 */ /* 0x000fe400087fe4ff */
[----:B------:R-:W-:-:S02]  /*1f60*/  ULEA.HI UR20, UR29, UR11, URZ, 0x16 ;  /* 0x0000000b1d147291 */ /* 0x000fc4000f8fb0ff */
[----:B------:R-:W-:Y:S01]  /*1f70*/  UIADD3 UR16, UPT, UPT, UR7, 0x34000, UR16 ;  /* 0x0003400007107890 */ /* 0x000fe2000fffe010 */
[----:B------:R-:W-:Y:S01]  /*1f80*/  UMOV UR48, 0x0 ;  /* 0x0000000000307882 */ /* 0x000fe20000000000 */
[----:B------:R-:W-:Y:S01]  /*1f90*/  UMOV UR49, 0x10000000 ;  /* 0x1000000000317882 */ /* 0x000fe20000000000 */
[----:B------:R-:W-:Y:S01]  /*1fa0*/  UMOV UR5, 0xff0000 ;  /* 0x00ff000000057882 */ /* 0x000fe20000000000 */
[----:B------:R-:W-:Y:S01]  /*1fb0*/  UMOV UR25, UR33 ;  /* 0x0000002100197c82 */ /* 0x000fe20008000000 */
[----:B------:R-:W-:Y:S01]  /*1fc0*/  UMOV UR28, UR36 ;  /* 0x00000024001c7c82 */ /* 0x000fe20008000000 */
[----:B------:R-:W-:Y:S01]  /*1fd0*/  UMOV UR26, UR34 ;  /* 0x00000022001a7c82 */ /* 0x000fe20008000000 */
[----:B------:R-:W-:Y:S01]  /*1fe0*/  UMOV UR10, URZ ;  /* 0x000000ff000a7c82 */ /* 0x000fe20008000000 */
[----:B------:R-:W-:Y:S01]  /*1ff0*/  UMOV UR9, UR33 ;  /* 0x0000002100097c82 */ /* 0x000fe20008000000 */
[----:B------:R-:W-:Y:S01]  /*2000*/  UMOV UR13, UR36 ;  /* 0x00000024000d7c82 */ /* 0x000fe20008000000 */
[----:B------:R4:W-:Y:S01]  /*2010*/  UTMALDG.3D [UR32], [UR40], desc[UR48] ;  /* 0x00003020280075b4 */ /* 0x0009e20008011000 */
[----:B------:R-:W-:Y:S01]  /*2020*/  UMOV UR17, UR33 ;  /* 0x0000002100117c82 */ /* 0x000fe20008000000 */
[----:B------:R-:W-:Y:S01]  /*2030*/  UMOV UR21, UR36 ;  /* 0x0000002400157c82 */ /* 0x000fe20008000000 */
[----:B------:R4:W-:Y:S01]  /*2040*/  UTMALDG.3D.MULTICAST [UR24], [UR38], UR5, desc[UR48] ;  /* 0x00003018260073b4 */ /* 0x0009e20008011805 */
[----:B------:R4:W-:Y:S01]  /*2050*/  UTMALDG.4D [UR8], [UR30], desc[UR48] ;  /* 0x000030081e0075b4 */ /* 0x0009e20008019000 */
[----:B------:R4:W-:Y:S02]  /*2060*/  UTMALDG.4D.MULTICAST [UR16], [UR22], UR5, desc[UR48] ;  /* 0x00003010160073b4 */ /* 0x0009e40008019805 */
[----:B----4-:R-:W-:Y:S01]  /*2070*/  NOP ;  /* 0x0000000000007918 */ /* 0x010fe20000000000 */
.L_x_32:
[----:B------:R-:W-:Y:S05]  /*2080*/  BSYNC.RECONVERGENT B0 ;  /* 0x0000000000007941 */ /* 0x000fea0003800200 */
.L_x_31:
[----:B------:R-:W-:Y:S01]  /*2090*/  UIADD3 UR6, UPT, UPT, UR6, 0x1, URZ ;  /* 0x0000000106067890 */ /* 0x000fe2000fffe0ff */
[----:B------:R-:W-:Y:S01]  /*20a0*/  UMOV UR4, UR15 ;  /* 0x0000000f00047c82 */ /* 0x000fe20008000000 */
[----:B------:R-:W-:Y:S02]  /*20b0*/  UMOV UR14, UR37 ;  /* 0x00000025000e7c82 */ /* 0x000fe40008000000 */
[----:B------:R-:W-:-:S09]  /*20c0*/  UISETP.NE.AND UP0, UPT, UR6, UR37, UPT ;  /* 0x000000250600728c */ /* 0x000fd2000bf05270 */
[----:B------:R-:W-:Y:S05]  /*20d0*/  BRA.U UP0, `(.L_x_33) ;  /* 0xfffffff900f47547 */ /* 0x000fea000b83ffff */
.L_x_25:
[----:B------:R-:W-:Y:S01]  /*20e0*/  ULEA UR4, UR15, UR7, 0x3 ;  /* 0x000000070f047291 */ /* 0x000fe2000f8e18ff */
[----:B-1----:R-:W-:Y:S01]  /*20f0*/  SHF.L.U32 R0, R12, 0x1f, RZ ;  /* 0x0000001f0c007819 */ /* 0x002fe200000006ff */
[----:B------:R-:W-:Y:S01]  /*2100*/  @!P2 SYNCS.ARRIVE.TRANS64.A1T0 RZ, [UR7+0xb8], RZ ;  /* 0x0000b8ffffffa9a7 */ /* 0x000fe20008100007 */
[----:B------:R-:W-:-:S06]  /*2110*/  UISETP.GT.AND UP0, UPT, UR56, UR55, UPT ;  /* 0x000000373800728c */ /* 0x000fcc000bf04270 */
[----:B--23--:R1:W2:Y:S03]  /*2120*/  SYNCS.PHASECHK.TRANS64.TRYWAIT P1, [UR4+0x38], R0 ;  /* 0x00003800ff0075a7 */ /* 0x00c2a60008021104 */
[----:B------:R-:W-:Y:S05]  /*2130*/  BRA.U !UP0, `(.L_x_34) ;  /* 0x00000005080c7547 */ /* 0x000fea000b800000 */
[----:B------:R-:W-:Y:S01]  /*2140*/  UIADD3 UR47, UPT, UPT, UR57, UR14, URZ ;  /* 0x0000000e392f7290 */ /* 0x000fe2000fffe0ff */
[----:B------:R-:W-:-:S11]  /*2150*/  UMOV UR5, UR15 ;  /* 0x0000000f00057c82 */ /* 0x000fd60008000000 */
.L_x_42:
[----:B------:R-:W-:Y:S01]  /*2160*/  ULEA UR33, UR5, UR7, 0x3 ;  /* 0x0000000705217291 */ /* 0x000fe2000f8e18ff */
[----:B--2---:R-:W-:Y:S01]  /*2170*/  @!P4 MOV R2, 0x6c00 ;  /* 0x00006c000002c802 */ /* 0x004fe20000000f00 */
[----:B--23--:R-:W-:Y:S10]  /*2180*/  @P1 BRA `(.L_x_35) ;  /* 0x00000000000c1947 */ /* 0x00cff40003800000 */
[----:B------:R-:W-:-:S04]  /*2190*/  SHF.L.U32 R3, R12, 0x1f, RZ ;  /* 0x0000001f0c037819 */ /* 0x000fc800000006ff */
[----:B------:R-:W2:Y:S02]  /*21a0*/  SYNCS.PHASECHK.TRANS64.TRYWAIT P0, [UR33+0x38], R3 ;  /* 0x00003803ff0075a7 */ /* 0x000ea40008001121 */
[----:B--2---:R-:W-:Y:S05]  /*21b0*/  @!P0 BRA `(.L_x_36) ;  /* 0x0000010c00108947 */ /* 0x004fea0003800000 */
.L_x_35:
[----:B------:R2:W-:Y:S01]  /*21c0*/  @!P4 SYNCS.ARRIVE.TRANS64 RZ, [UR33], R2 ;  /* 0x00000002ffffc9a7 */ /* 0x0005e20008000021 */
[----:B------:R-:W-:-:S04]  /*21d0*/  ULOP3.LUT UR4, UR44, 0x2, URZ, 0xfc, !UPT ;  /* 0x000000022c047892 */ /* 0x000fc8000f8efcff */
[----:B------:R-:W-:-:S09]  /*21e0*/  UISETP.NE.AND UP0, UPT, UR4, 0x2, UPT ;  /* 0x000000020400788c */ /* 0x000fd2000bf05270 */
[----:B------:R-:W-:Y:S05]  /*21f0*/  BRA.U UP0, `(.L_x_37) ;  /* 0x0000000100047547 */ /* 0x000fea000b800000 */
[----:B------:R-:W-:Y:S05]  /*2200*/  BPT.TRAP 0x1 ;  /* 0x000000040000795c */ /* 0x000fea0000300000 */
.L_x_37:
[----:B------:R-:W-:Y:S04]  /*2210*/  BSSY.RECONVERGENT B0, `(.L_x_38) ;  /* 0x0000003000007945 */ /* 0x000fe80003800200 */
[----:B------:R-:W-:Y:S05]  /*2220*/  @P3 BRA `(.L_x_39) ;  /* 0x0000000000043947 */ /* 0x000fea0003800000 */
[----:B------:R-:W-:Y:S05]  /*2230*/  BPT.TRAP 0x1 ;  /* 0x000000040000795c */ /* 0x000fea0000300000 */
.L_x_39:
[----:B------:R-:W-:Y:S05]  /*2240*/  BSYNC.RECONVERGENT B0 ;  /* 0x0000000000007941 */ /* 0x000fea0003800200 */
.L_x_38:
        /* <DEDUP_REMOVED lines=9> */
[----:B------:R1:W3:Y:S01]  /*22e0*/  SYNCS.PHASECHK.TRANS64.TRYWAIT P1, [UR4+0x38], R0 ;  /* 0x00003800ff0075a7 */ /* 0x0002e20008021104 */
[----:B------:R-:W-:Y:S05]  /*22f0*/  @!P0 BRA `(.L_x_41) ;  /* 0x0000000000888947 */ /* 0x000fea0003800000 */
[----:B------:R-:W-:Y:S02]  /*2300*/  ULEA UR32, UR5, UR7, 0xd ;  /* 0x0000000705207291 */ /* 0x000fe4000f8e68ff */
[----:B------:R-:W-:Y:S02]  /*2310*/  UIADD3 UR38, UP3, UPT, UR42, 0x80, URZ ;  /* 0x000000802a267890 */ /* 0x000fe4000ff7e0ff */
[----:B------:R-:W-:Y:S02]  /*2320*/  ULEA UR24, UR5, UR46, 0xe ;  /* 0x0000002e05187291 */ /* 0x000fe4000f8e70ff */
[----:B------:R-:W-:Y:S02]  /*2330*/  UIADD3 UR30, UP2, UPT, UR42, 0x180, URZ ;  /* 0x000001802a1e7890 */ /* 0x000fe4000ff5e0ff */
[----:B------:R-:W-:Y:S02]  /*2340*/  ULEA UR8, UR5, UR7, 0xa ;  /* 0x0000000705087291 */ /* 0x000fe4000f8e50ff */
[----:B------:R-:W-:-:S02]  /*2350*/  UIADD3 UR22, UP1, UPT, UR42, 0x280, URZ ;  /* 0x000002802a167890 */ /* 0x000fc4000ff3e0ff */
[----:B------:R-:W-:Y:S02]  /*2360*/  UIADD3 UR40, UP0, UPT, UR42, 0x380, URZ ;  /* 0x000003802a287890 */ /* 0x000fe4000ff1e0ff */
[----:B------:R-:W-:Y:S02]  /*2370*/  USHF.L.U32 UR11, UR14, 0x1, URZ ;  /* 0x000000010e0b7899 */ /* 0x000fe400080006ff */
[----:B------:R-:W-:Y:S02]  /*2380*/  USHF.L.U32 UR34, UR14, 0x7, URZ ;  /* 0x000000070e227899 */ /* 0x000fe400080006ff */
[----:B------:R-:W-:Y:S02]  /*2390*/  UIADD3.X UR39, UPT, UPT, URZ, UR43, URZ, UP3, !UPT ;  /* 0x0000002bff277290 */ /* 0x000fe40009ffe4ff */
[----:B------:R-:W-:Y:S02]  /*23a0*/  UIADD3 UR32, UPT, UPT, UR32, 0x8400, URZ ;  /* 0x0000840020207890 */ /* 0x000fe4000fffe0ff */
[----:B------:R-:W-:-:S02]  /*23b0*/  UIADD3.X UR31, UPT, UPT, URZ, UR43, URZ, UP2, !UPT ;  /* 0x0000002bff1f7290 */ /* 0x000fc400097fe4ff */
[----:B------:R-:W-:Y:S02]  /*23c0*/  UIADD3 UR24, UPT, UPT, UR7, 0x16400, UR24 ;  /* 0x0001640007187890 */ /* 0x000fe4000fffe018 */
[----:B------:R-:W-:Y:S02]  /*23d0*/  UIADD3.X UR23, UPT, UPT, URZ, UR43, URZ, UP1, !UPT ;  /* 0x0000002bff177290 */ /* 0x000fe40008ffe4ff */
[----:B------:R-:W-:Y:S02]  /*23e0*/  UIADD3 UR8, UPT, UPT, UR8, 0x32400, URZ ;  /* 0x0003240008087890 */ /* 0x000fe4000fffe0ff */
[----:B------:R-:W-:Y:S02]  /*23f0*/  ULEA UR16, UR5, UR50, 0xb ;  /* 0x0000003205107291 */ /* 0x000fe4000f8e58ff */
[----:B------:R-:W-:Y:S02]  /*2400*/  ULEA.HI UR20, UR29, UR11, URZ, 0x16 ;  /* 0x0000000b1d147291 */ /* 0x000fe4000f8fb0ff */
[----:B------:R-:W-:Y:S01]  /*2410*/  UIADD3.X UR41, UPT, UPT, URZ, UR43, URZ, UP0, !UPT ;  /* 0x0000002bff297290 */ /* 0x000fe200087fe4ff */
        /* <DEDUP_REMOVED lines=16> */
.L_x_41:
[----:B------:R-:W-:Y:S05]  /*2520*/  BSYNC.RECONVERGENT B0 ;  /* 0x0000000000007941 */ /* 0x000fea0003800200 */
.L_x_40:
[----:B------:R-:W-:Y:S01]  /*2530*/  UIADD3 UR14, UPT, UPT, UR14, 0x1, URZ ;  /* 0x000000010e0e7890 */ /* 0x000fe2000fffe0ff */
[----:B------:R-:W-:-:S03]  /*2540*/  UMOV UR5, UR15 ;  /* 0x0000000f00057c82 */ /* 0x000fc60008000000 */
[----:B------:R-:W-:-:S09]  /*2550*/  UISETP.NE.AND UP0, UPT, UR14, UR47, UPT ;  /* 0x0000002f0e00728c */ /* 0x000fd2000bf05270 */
[----:B------:R-:W-:Y:S05]  /*2560*/  BRA.U UP0, `(.L_x_42) ;  /* 0xfffffff900fc7547 */ /* 0x000fea000b83ffff */
.L_x_34:
[C---:B------:R-:W-:Y:S01]  /*2570*/  LEA R3, R11.reuse, UR7, 0x3 ;  /* 0x000000070b037c11 */ /* 0x040fe2000f8e18ff */
[----:B------:R-:W-:Y:S01]  /*2580*/  NOP ;  /* 0x0000000000007918 */ /* 0x000fe20000000000 */
[----:B-1----:R-:W-:Y:S02]  /*2590*/  SHF.L.U32 R0, R10, 0x1f, RZ ;  /* 0x0000001f0a007819 */ /* 0x002fe400000006ff */
[----:B------:R-:W-:Y:S02]  /*25a0*/  LEA R5, R11, UR7, 0x4 ;  /* 0x000000070b057c11 */ /* 0x000fe4000f8e20ff */
[----:B------:R-:W1:Y:S02]  /*25b0*/  SYNCS.PHASECHK.TRANS64.TRYWAIT P0, [R3+URZ+0xc0], R0 ;  /* 0x0000c000030075a7 */ /* 0x000e6400080011ff */
[----:B-1----:R-:W-:Y:S05]  /*25c0*/  @!P0 BRA `(.L_x_43) ;  /* 0x0000010800248947 */ /* 0x002fea0003800000 */
.L_x_200:
[----:B------:R-:W4:Y:S01]  /*25d0*/  LDS.128 R4, [R5+0x120] ;  /* 0x0001200005047984 */ /* 0x000f220000000c00 */
[----:B------:R-:W-:Y:S01]  /*25e0*/  UISETP.GE.AND UP0, UPT, UR45, 0x1, UPT ;  /* 0x000000012d00788c */ /* 0x000fe2000bf06270 */
[----:B------:R-:W-:Y:S01]  /*25f0*/  @!PT LDS RZ, [RZ] ;  /* 0x00000000fffff984 */ /* 0x000fe20000000800 */
[----:B------:R-:W-:Y:S01]  /*2600*/  @!PT LDS RZ, [RZ] ;  /* 0x00000000fffff984 */ /* 0x000fe20000000800 */
[----:B------:R-:W-:Y:S01]  /*2610*/  @!PT LDS RZ, [RZ] ;  /* 0x00000000fffff984 */ /* 0x000fe20000000800 */
[----:B------:R-:W-:Y:S01]  /*2620*/  @!PT LDS RZ, [RZ] ;  /* 0x00000000fffff984 */ /* 0x000fe20000000800 */
[----:B------:R1:W-:Y:S06]  /*2630*/  MEMBAR.ALL.CTA ;  /* 0x0000000000007992 */ /* 0x0003ec0000008000 */
[----:B-1----:R-:W1:Y:S01]  /*2640*/  FENCE.VIEW.ASYNC.S ;  /* 0x00000000000073c6 */ /* 0x002e620000000000 */
[----:B----4-:R-:W-:-:S13]  /*2650*/  LOP3.LUT P0, RZ, R6, 0x1, RZ, 0xc0, !PT ;  /* 0x0000000106ff7812 */ /* 0x010fda000780c0ff */
[----:B-1----:R-:W-:Y:S01]  /*2660*/  VOTEU.ANY UP1, P0 ;  /* 0x0000000000ff7886 */ /* 0x002fe20000020100 */
[----:B------:R-:W-:-:S13]  /*2670*/  PLOP3.LUT P0, PT, PT, PT, UP1, 0x80, 0x8 ;  /* 0x000000000008781c */ /* 0x000fda0003f0f018 */
[----:B------:R-:W-:Y:S02]  /*2680*/  @P0 LOP3.LUT R0, R5, 0xffff, RZ, 0xc0, !PT ;  /* 0x0000ffff05000812 */ /* 0x000fe400078ec0ff */
[----:B--2---:R-:W-:Y:S02]  /*2690*/  @P0 MOV R2, R4 ;  /* 0x0000000400020202 */ /* 0x004fe40000000f00 */
[----:B------:R-:W-:Y:S01]  /*26a0*/  @P0 R2UR UR5, R0 ;  /* 0x00000000000502ca */ /* 0x000fe200000e0000 */
[----:B------:R-:W-:Y:S01]  /*26b0*/  VIADD R0, R3, 0xd0 ;  /* 0x000000d003007836 */ /* 0x000fe20000000000 */
[----:B------:R-:W-:Y:S02]  /*26c0*/  @P0 SHF.R.U32.HI R4, RZ, 0x10, R5 ;  /* 0x00000010ff040819 */ /* 0x000fe40000011605 */
[----:B------:R-:W-:Y:S02]  /*26d0*/  @P0 R2UR UR6, R2 ;  /* 0x00000000020602ca */ /* 0x000fe400000e0000 */
[----:B------:R-:W-:-:S02]  /*26e0*/  PRMT R0, RZ, 0x654, R0 ;  /* 0x00000654ff007816 */ /* 0x000fc40000000000 */
[----:B------:R-:W-:Y:S02]  /*26f0*/  @P0 R2UR UR4, R4 ;  /* 0x00000000040402ca */ /* 0x000fe400000e0000 */
[----:B------:R1:W-:Y:S03]  /*2700*/  SYNCS.ARRIVE.TRANS64.RED.A1T0 RZ, [R0+URZ], RZ ;  /* 0x000000ff00ff79a7 */ /* 0x0003e600081004ff */
[----:B------:R-:W-:-:S04]  /*2710*/  @UP1 UMOV UR51, UR5 ;  /* 0x0000000500331c82 */ /* 0x000fc80008000000 */
[----:B------:R-:W-:-:S04]  /*2720*/  @UP1 UMOV UR52, UR6 ;  /* 0x0000000600341c82 */ /* 0x000fc80008000000 */
[----:B------:R-:W-:Y:S01]  /*2730*/  @UP1 UMOV UR36, UR4 ;  /* 0x0000000400241c82 */ /* 0x000fe20008000000 */
[----:B------:R-:W-:Y:S05]  /*2740*/  BRA.U !UP0, `(.L_x_44) ;  /* 0x0000000108d47547 */ /* 0x000fea000b800000 */
[----:B------:R-:W2:Y:S01]  /*2750*/  LDCU.128 UR20, c[0x0][0xf10] ;  /* 0x0001e200ff1477ac */ /* 0x000ea20008000c00 */
[----:B------:R-:W4:Y:S01]  /*2760*/  LDCU UR19, c[0x0][0xf20] ;  /* 0x0001e400ff1377ac */ /* 0x000f220008000800 */
[----:B------:R-:W3:Y:S01]  /*2770*/  LDCU UR14, c[0x0][0xf0c] ;  /* 0x0001e180ff0e77ac */ /* 0x000ee20008000800 */
[----:B------:R-:W1:Y:S01]  /*2780*/  LDCU.64 UR8, c[0x0][0xf28] ;  /* 0x0001e500ff0877ac */ /* 0x000e620008000a00 */
[----:B------:R-:W-:Y:S02]  /*2790*/  UISETP.NE.AND UP3, UPT, UR45, 0x1, UPT ;  /* 0x000000012d00788c */ /* 0x000fe4000bf65270 */
[----:B--2---:R-:W-:Y:S02]  /*27a0*/  UIMAD.WIDE.U32 UR10, UR53, UR23, URZ ;  /* 0x00000017350a72a5 */ /* 0x004fe4000f8e00ff */
[----:B------:R-:W-:Y:S02]  /*27b0*/  UIMAD.WIDE.U32 UR4, UR54, UR20, URZ ;  /* 0x00000014360472a5 */ /* 0x000fe4000f8e00ff */
[----:B------:R-:W-:-:S02]  /*27c0*/  UISETP.NE.AND UP0, UPT, UR22, 0x1, UPT ;  /* 0x000000011600788c */ /* 0x000fc4000bf05270 */
[----:B------:R-:W-:Y:S01]  /*27d0*/  UIMAD.WIDE.U32 UR16, UR51, UR23, URZ ;  /* 0x00000017331072a5 */ /* 0x000fe2000f8e00ff */
[----:B------:R-:W-:Y:S02]  /*27e0*/  UMOV UR10, UR11 ;  /* 0x0000000b000a7c82 */ /* 0x000fe40008000000 */
[----:B------:R-:W-:Y:S01]  /*27f0*/  UMOV UR4, UR5 ;  /* 0x0000000500047c82 */ /* 0x000fe20008000000 */
[----:B----4-:R-:W-:Y:S02]  /*2800*/  USHF.R.U32.HI UR10, URZ, UR19, UR10 ;  /* 0x00000013ff0a7299 */ /* 0x010fe4000801160a */
[----:B---3--:R-:W-:Y:S02]  /*2810*/  UISETP.NE.AND UP2, UPT, UR14, 0x1, UPT ;  /* 0x000000010e00788c */ /* 0x008fe4000bf45270 */
[----:B------:R-:W-:Y:S02]  /*2820*/  USHF.R.U32.HI UR4, URZ, UR21, UR4 ;  /* 0x00000015ff047299 */ /* 0x000fe40008011604 */
[----:B------:R-:W-:-:S02]  /*2830*/  USEL UR5, UR53, UR10, !UP0 ;  /* 0x0000000a35057287 */ /* 0x000fc4000c000000 */
[----:B------:R-:W-:Y:S02]  /*2840*/  USEL UR6, UR54, UR4, !UP2 ;  /* 0x0000000436067287 */ /* 0x000fe4000d000000 */
[----:B-1----:R-:W-:Y:S01]  /*2850*/  UIMAD.WIDE.U32 UR10, UR5, UR8, URZ ;  /* 0x00000008050a72a5 */ /* 0x002fe2000f8e00ff */
[----:B------:R-:W-:Y:S01]  /*2860*/  UMOV UR4, UR17 ;  /* 0x0000001100047c82 */ /* 0x000fe20008000000 */
[----:B------:R-:W-:Y:S02]  /*2870*/  UIMAD.WIDE.U32 UR12, UR52, UR20, URZ ;  /* 0x00000014340c72a5 */ /* 0x000fe4000f8e00ff */
[----:B------:R-:W-:-:S03]  /*2880*/  UIMAD.WIDE.U32 UR16, UR6, UR8, URZ ;  /* 0x00000008061072a5 */ /* 0x000fc6000f8e00ff */
[----:B------:R-:W-:Y:S01]  /*2890*/  UMOV UR10, UR11 ;  /* 0x0000000b000a7c82 */ /* 0x000fe20008000000 */
[----:B------:R-:W-:Y:S02]  /*28a0*/  USHF.R.U32.HI UR4, URZ, UR19, UR4 ;  /* 0x00000013ff047299 */ /* 0x000fe40008011604 */
[----:B------:R-:W-:Y:S01]  /*28b0*/  @UP3 USHF.R.U32.HI UR5, URZ, UR9, UR10 ;  /* 0x00000009ff053299 */ /* 0x000fe2000801160a */
[----:B------:R-:W-:Y:S01]  /*28c0*/  UMOV UR12, UR13 ;  /* 0x0000000d000c7c82 */ /* 0x000fe20008000000 */
[----:B------:R-:W-:Y:S01]  /*28d0*/  UMOV UR16, UR17 ;  /* 0x0000001100107c82 */ /* 0x000fe20008000000 */
[----:B------:R-:W-:Y:S02]  /*28e0*/  USHF.R.U32.HI UR21, URZ, UR21, UR12 ;  /* 0x00000015ff157299 */ /* 0x000fe4000801160c */
[----:B------:R-:W-:Y:S02]  /*28f0*/  USEL UR4, UR51, UR4, !UP0 ;  /* 0x0000000433047287 */ /* 0x000fe4000c000000 */
[----:B------:R-:W-:-:S02]  /*2900*/  @UP3 USHF.R.U32.HI UR6, URZ, UR9, UR16 ;  /* 0x00000009ff063299 */ /* 0x000fc40008011610 */
[----:B------:R-:W-:Y:S02]  /*2910*/  UIMAD UR10, UR45, UR5, URZ ;  /* 0x000000052d0a72a4 */ /* 0x000fe4000f8e02ff */
[----:B------:R-:W-:Y:S02]  /*2920*/  USEL UR5, UR52, UR21, !UP2 ;  /* 0x0000001534057287 */ /* 0x000fe4000d000000 */
[----:B------:R-:W-:Y:S02]  /*2930*/  UIMAD UR12, UR45, UR6, URZ ;  /* 0x000000062d0c72a4 */ /* 0x000fe4000f8e02ff */
[----:B------:R-:W-:Y:S02]  /*2940*/  UISETP.GE.AND UP0, UPT, UR4, UR10, UPT ;  /* 0x0000000a0400728c */ /* 0x000fe4000bf06270 */
[----:B------:R-:W-:Y:S02]  /*2950*/  UIMAD.WIDE.U32 UR10, UR4, UR8, URZ ;  /* 0x00000008040a72a5 */ /* 0x000fe4000f8e00ff */
[----:B------:R-:W-:-:S02]  /*2960*/  UISETP.GE.OR UP0, UPT, UR5, UR12, UP0 ;  /* 0x0000000c0500728c */ /* 0x000fc40008706670 */
[----:B------:R-:W-:Y:S02]  /*2970*/  UIMAD.WIDE.U32 UR12, UR5, UR8, URZ ;  /* 0x00000008050c72a5 */ /* 0x000fe4000f8e00ff */
[----:B------:R-:W-:Y:S01]  /*2980*/  UIADD3 UR12, UPT, UPT, -UR5, URZ, URZ ;  /* 0x000000ff050c7290 */ /* 0x000fe2000fffe1ff */
[----:B------:R-:W-:Y:S01]  /*2990*/  UMOV UR10, UR11 ;  /* 0x0000000b000a7c82 */ /* 0x000fe20008000000 */
[----:B------:R-:W-:Y:S02]  /*29a0*/  UIADD3 UR11, UPT, UPT, -UR4, URZ, URZ ;  /* 0x000000ff040b7290 */ /* 0x000fe4000fffe1ff */
[----:B------:R-:W-:-:S03]  /*29b0*/  USHF.R.U32.HI UR10, URZ, UR9, UR10 ;  /* 0x00000009ff0a7299 */ /* 0x000fc6000801160a */
[----:B------:R-:W-:Y:S01]  /*29c0*/  @!UP0 UMOV UR8, UR13 ;  /* 0x0000000d00088c82 */ /* 0x000fe20008000000 */
[----:B------:R-:W-:Y:S02]  /*29d0*/  UIMAD UR11, UR22, UR11, UR51 ;  /* 0x0000000b160b72a4 */ /* 0x000fe4000f8e0233 */
[----:B------:R-:W-:Y:S02]  /*29e0*/  USEL UR10, UR4, UR10, !UP3 ;  /* 0x0000000a040a7287 */ /* 0x000fe4000d800000 */
[----:B------:R-:W-:Y:S02]  /*29f0*/  @!UP0 USHF.R.U32.HI UR8, URZ, UR9, UR8 ;  /* 0x00000009ff088299 */ /* 0x000fe40008011608 */
[----:B------:R-:W-:Y:S02]  /*2a00*/  UIADD3 UR9, UPT, UPT, -UR10, URZ, URZ ;  /* 0x000000ff0a097290 */ /* 0x000fe4000fffe1ff */
[----:B------:R-:W-:Y:S02]  /*2a10*/  @!UP0 USEL UR8, UR5, UR8, !UP3 ;  /* 0x0000000805088287 */ /* 0x000fe4000d800000 */
[----:B------:R-:W-:-:S02]  /*2a20*/  UIMAD UR9, UR45, UR9, UR4 ;  /* 0x000000092d0972a4 */ /* 0x000fc4000f8e0204 */
[----:B------:R-:W-:Y:S02]  /*2a30*/  @!UP0 UIADD3 UR10, UPT, UPT, UR10, -UR8, URZ ;  /* 0x800000080a0a8290 */ /* 0x000fe4000fffe0ff */
[----:B------:R-:W-:Y:S02]  /*2a40*/  @!UP0 UIMAD UR8, UR9, UR6, UR8 ;  /* 0x00000006090882a4 */ /* 0x000fe4000f8e0208 */
[----:B------:R-:W-:Y:S02]  /*2a50*/  @!UP0 UIMAD UR4, UR45, UR10, UR5 ;  /* 0x0000000a2d0482a4 */ /* 0x000fe4000f8e0205 */
[----:B------:R-:W-:Y:S02]  /*2a60*/  UIMAD UR6, UR14, UR12, UR52 ;  /* 0x0000000c0e0672a4 */ /* 0x000fe4000f8e0234 */
[----:B------:R-:W-:Y:S01]  /*2a70*/  UIMAD UR51, UR4, UR22, UR11 ;  /* 0x00000016043372a4 */ /* 0x000fe2000f8e020b */
[----:B------:R-:W-:Y:S02]  /*2a80*/  @!UP0 UMOV UR5, UR8 ;  /* 0x0000000800058c82 */ /* 0x000fe40008000000 */
[----:B------:R-:W-:-:S12]  /*2a90*/  UIMAD UR52, UR5, UR14, UR6 ;  /* 0x0000000e053472a4 */ /* 0x000fd8000f8e0206 */
.L_x_44:
[----:B------:R-:W2:Y:S02]  /*2aa0*/  LDCU UR4, c[0x0][0xf30] ;  /* 0x0001e600ff0477ac */ /* 0x000ea40008000800 */
[----:B--2---:R-:W-:-:S09]  /*2ab0*/  UISETP.NE.AND UP0, UPT, UR4, 0x1, UPT ;  /* 0x000000010400788c */ /* 0x004fd2000bf05270 */
[----:B------:R-:W-:Y:S05]  /*2ac0*/  BRA.U UP0, `(.L_x_45) ;  /* 0x0000000100447547 */ /* 0x000fea000b800000 */
[----:B------:R-:W2:Y:S01]  /*2ad0*/  LDCU.128 UR20, c[0x0][0xf10] ;  /* 0x0001e200ff1477ac */ /* 0x000ea20008000c00 */
[----:B------:R-:W4:Y:S01]  /*2ae0*/  LDCU UR10, c[0x0][0xf0c] ;  /* 0x0001e180ff0a77ac */ /* 0x000f220008000800 */
[----:B------:R-:W1:Y:S01]  /*2af0*/  LDCU UR6, c[0x0][0xf20] ;  /* 0x0001e400ff0677ac */ /* 0x000e620008000800 */
[----:B--2---:R-:W-:Y:S02]  /*2b00*/  UIMAD.WIDE.U32 UR8, UR52, UR20, URZ ;  /* 0x00000014340872a5 */ /* 0x004fe4000f8e00ff */
[----:B------:R-:W-:Y:S02]  /*2b10*/  UIMAD.WIDE.U32 UR4, UR51, UR23, URZ ;  /* 0x00000017330472a5 */ /* 0x000fe4000f8e00ff */
[----:B----4-:R-:W-:Y:S02]  /*2b20*/  UISETP.NE.AND UP2, UPT, UR10, 0x1, UPT ;  /* 0x000000010a00788c */ /* 0x010fe4000bf45270 */
[----:B------:R-:W-:Y:S01]  /*2b30*/  UISETP.NE.AND UP0, UPT, UR22, 0x1, UPT ;  /* 0x000000011600788c */ /* 0x000fe2000bf05270 */
[----:B------:R-:W-:-:S02]  /*2b40*/  UMOV UR8, UR9 ;  /* 0x0000000900087c82 */ /* 0x000fc40008000000 */
[----:B------:R-:W-:Y:S01]  /*2b50*/  UMOV UR4, UR5 ;  /* 0x0000000500047c82 */ /* 0x000fe20008000000 */
[----:B------:R-:W-:Y:S02]  /*2b60*/  USHF.R.U32.HI UR21, URZ, UR21, UR8 ;  /* 0x00000015ff157299 */ /* 0x000fe40008011608 */
[----:B-1----:R-:W-:Y:S02]  /*2b70*/  USHF.R.U32.HI UR4, URZ, UR6, UR4 ;  /* 0x00000006ff047299 */ /* 0x002fe40008011604 */
[----:B------:R-:W-:Y:S02]  /*2b80*/  USEL UR5, UR52, UR21, !UP2 ;  /* 0x0000001534057287 */ /* 0x000fe4000d000000 */
[----:B------:R-:W-:-:S04]  /*2b90*/  USEL UR4, UR51, UR4, !UP0 ;  /* 0x0000000433047287 */ /* 0x000fc8000c000000 */
[----:B------:R-:W-:Y:S02]  /*2ba0*/  UIADD3 UR6, UPT, UPT, UR5, -UR4, URZ ;  /* 0x8000000405067290 */ /* 0x000fe4000fffe0ff */
[----:B------:R-:W-:Y:S02]  /*2bb0*/  UIADD3 UR4, UPT, UPT, -UR5, UR4, URZ ;  /* 0x0000000405047290 */ /* 0x000fe4000fffe1ff */
[----:B------:R-:W-:Y:S02]  /*2bc0*/  UIMAD UR51, UR6, UR22, UR51 ;  /* 0x00000016063372a4 */ /* 0x000fe4000f8e0233 */
[----:B------:R-:W-:-:S12]  /*2bd0*/  UIMAD UR52, UR4, UR10, UR52 ;  /* 0x0000000a043472a4 */ /* 0x000fd8000f8e0234 */
.L_x_45:
[----:B------:R-:W-:Y:S01]  /*2be0*/  VIADD R11, R11, 0x1 ;  /* 0x000000010b0b7836 */ /* 0x000fe20000000000 */
[----:B------:R-:W-:Y:S02]  /*2bf0*/  R2UR UR5, R178 ;  /* 0x00000000b20572ca */ /* 0x000fe400000e0000 */
[----:B------:R-:W-:Y:S02]  /*2c00*/  R2UR UR4, R179 ;  /* 0x00000000b30472ca */ /* 0x000fe400000e0000 */
[C---:B------:R-:W-:Y:S02]  /*2c10*/  ISETP.NE.AND P0, PT, R11.reuse, 0x2, PT ;  /* 0x000000020b00780c */ /* 0x040fe40003f05270 */
[----:B------:R-:W-:Y:S02]  /*2c20*/  PLOP3.LUT P2, PT, PT, PT, PT, 0x80, 0x8 ;  /* 0x000000000008781c */ /* 0x000fe40003f4f070 */
[----:B------:R-:W-:Y:S02]  /*2c30*/  SEL R3, RZ, 0x1, P0 ;  /* 0x00000001ff037807 */ /* 0x000fe40000000000 */
[----:B------:R-:W-:-:S02]  /*2c40*/  SEL R11, R11, RZ, P0 ;  /* 0x000000ff0b0b7207 */ /* 0x000fc40000000000 */
[----:B------:R-:W-:Y:S01]  /*2c50*/  LOP3.LUT R10, R10, R3, RZ, 0x3c, !PT ;  /* 0x000000030a0a7212 */ /* 0x000fe200078e3cff */
[----:B------:R-:W-:Y:S02]  /*2c60*/  UIADD3 UR24, UPT, UPT, UR51, UR5, URZ ;  /* 0x0000000533187290 */ /* 0x000fe4000fffe0ff */
[----:B------:R-:W-:Y:S01]  /*2c70*/  UIADD3 UR12, UPT, UPT, UR52, UR4, URZ ;  /* 0x00000004340c7290 */ /* 0x000fe2000fffe0ff */
[----:B------:R-:W-:Y:S11]  /*2c80*/  BRA.U UP1, `(.L_x_46) ;  /* 0xffffffed01a87547 */ /* 0x000ff6000b83ffff */
[----:B------:R-:W-:Y:S01]  /*2c90*/  UIADD3 UR7, UPT, UPT, UR7, 0x38, URZ ;  /* 0x0000003807077890 */ /* 0x000fe2000fffe0ff */
[----:B------:R-:W-:-:S03]  /*2ca0*/  SHF.L.U32 R3, R12, 0x1f, RZ ;  /* 0x0000001f0c037819 */ /* 0x000fc600000006ff */
[----:B------:R-:W-:-:S09]  /*2cb0*/  ULEA UR4, UR15, UR7, 0x3 ;  /* 0x000000070f047291 */ /* 0x000fd2000f8e18ff */
[----:B------:R-:W2:Y:S02]  /*2cc0*/  SYNCS.PHASECHK.TRANS64.TRYWAIT P0, [UR4], R3 ;  /* 0x00000003ff0075a7 */ /* 0x000ea40008001104 */
[----:B--2---:R-:W-:Y:S05]  /*2cd0*/  @!P0 BRA `(.L_x_47) ;  /* 0x0000010000748947 */ /* 0x004fea0003800000 */
.L_x_202:
[----:B------:R-:W-:-:S04]  /*2ce0*/  UIADD3 UR4, UPT, UPT, UR15, 0x1, URZ ;  /* 0x000000010f047890 */ /* 0x000fc8000fffe0ff */
[----:B------:R-:W-:-:S04]  /*2cf0*/  UISETP.NE.AND UP0, UPT, UR4, 0x7, UPT ;  /* 0x000000070400788c */ /* 0x000fc8000bf05270 */
[----:B------:R-:W-:Y:S02]  /*2d00*/  USEL UR6, URZ, 0x1, UP0 ;  /* 0x00000001ff067887 */ /* 0x000fe40008000000 */
[----:B------:R-:W-:-:S04]  /*2d10*/  USEL UR4, UR4, URZ, UP0 ;  /* 0x000000ff04047287 */ /* 0x000fc80008000000 */
[----:B------:R-:W-:Y:S01]  /*2d20*/  ULEA UR5, UR4, UR7, 0x3 ;  /* 0x0000000704057291 */ /* 0x000fe2000f8e18ff */
[----:B------:R-:W-:-:S04]  /*2d30*/  LOP3.LUT R2, R12, UR6, RZ, 0x3c, !PT ;  /* 0x000000060c027c12 */ /* 0x000fc8000f8e3cff */
[----:B-1----:R-:W-:-:S04]  /*2d40*/  SHF.L.U32 R3, R2, 0x1f, RZ ;  /* 0x0000001f02037819 */ /* 0x002fc800000006ff */
[----:B------:R-:W1:Y:S02]  /*2d50*/  SYNCS.PHASECHK.TRANS64.TRYWAIT P0, [UR5], R3 ;  /* 0x00000003ff0075a7 */ /* 0x000e640008001105 */
[----:B-1----:R-:W-:Y:S05]  /*2d60*/  @!P0 BRA `(.L_x_48) ;  /* 0x0000010000688947 */ /* 0x002fea0003800000 */
.L_x_204:
        /* <DEDUP_REMOVED lines=9> */
.L_x_206:
        /* <DEDUP_REMOVED lines=9> */
.L_x_208:
        /* <DEDUP_REMOVED lines=9> */
.L_x_210:
        /* <DEDUP_REMOVED lines=9> */
.L_x_212:
[----:B------:R-:W-:-:S04]  /*2fb0*/  UIADD3 UR4, UPT, UPT, UR4, 0x1, URZ ;  /* 0x0000000104047890 */ /* 0x000fc8000fffe0ff */
[----:B------:R-:W-:-:S04]  /*2fc0*/  UISETP.NE.AND UP0, UPT, UR4, 0x7, UPT ;  /* 0x000000070400788c */ /* 0x000fc8000bf05270 */
[----:B------:R-:W-:Y:S02]  /*2fd0*/  USEL UR5, URZ, 0x1, UP0 ;  /* 0x00000001ff057887 */ /* 0x000fe40008000000 */
[----:B------:R-:W-:-:S04]  /*2fe0*/  USEL UR4, UR4, URZ, UP0 ;  /* 0x000000ff04047287 */ /* 0x000fc80008000000 */
[----:B------:R-:W-:Y:S01]  /*2ff0*/  ULEA UR4, UR4, UR7, 0x3 ;  /* 0x0000000704047291 */ /* 0x000fe2000f8e18ff */
[----:B-1----:R-:W-:-:S04]  /*3000*/  LOP3.LUT R3, R2, UR5, RZ, 0x3c, !PT ;  /* 0x0000000502037c12 */ /* 0x002fc8000f8e3cff */
[----:B------:R-:W-:Y:S01]  /*3010*/  SHF.L.U32 R3, R3, 0x1f, RZ ;  /* 0x0000001f03037819 */ /* 0x000fe200000006ff */
[----:B------:R-:W-:-:S07]  /*3020*/  IMAD.U32 R0, RZ, RZ, UR4 ;  /* 0x00000004ff007e24 */ /* 0x000fce000f8e00ff */
.L_x_53:
[----:B-1----:R1:W2:Y:S02]  /*3030*/  SYNCS.PHASECHK.TRANS64.TRYWAIT P0, [R0+URZ], R3 ;  /* 0x00000003000075a7 */ /* 0x0022a400080011ff */
[----:B--2---:R-:W-:Y:S05]  /*3040*/  @!P0 NANOSLEEP.SYNCS 0x989680 ;  /* 0x009896800000895d */ /* 0x004fea0003900000 */
[----:B------:R-:W2:Y:S02]  /*3050*/  @!P0 SYNCS.PHASECHK.TRANS64 P0, [R0+URZ], R3 ;  /* 0x00000003000085a7 */ /* 0x000ea400080010ff */
[----:B--2---:R-:W-:Y:S05]  /*3060*/  @P0 EXIT ;  /* 0x000000000000094d */ /* 0x004fea0003800000 */
[----:B------:R-:W-:Y:S05]  /*3070*/  BRA `(.L_x_53) ;  /* 0xfffffffc00ec7947 */ /* 0x000fea000383ffff */
.L_x_22:
[----:B------:R-:W2:Y:S02]  /*3080*/  S2UR UR4, SR_CgaCtaId ;  /* 0x00000000000479c3 */ /* 0x000ea40000008800 */
[----:B--2---:R-:W-:-:S04]  /*3090*/  UISETP.NE.AND UP0, UPT, UR4, URZ, UPT ;  /* 0x000000ff0400728c */ /* 0x004fc8000bf05270 */
[----:B------:R-:W-:-:S09]  /*30a0*/  UISETP.NE.OR UP0, UPT, UR16, 0x1, UP0 ;  /* 0x000000011000788c */ /* 0x000fd20008705670 */
[----:B------:R-:W-:Y:S05]  /*30b0*/  BRA.U UP0, `(.L_x_54) ;  /* 0x00000005004c7547 */ /* 0x000fea000b800000 */
[----:B------:R-:W2:Y:S01]  /*30c0*/  S2UR UR5, SR_CgaCtaId ;  /* 0x00000000000579c3 */ /* 0x000ea20000008800 */
[----:B------:R-:W-:Y:S01]  /*30d0*/  UMOV UR4, 0x400 ;  /* 0x0000040000047882 */ /* 0x000fe20000000000 */
[----:B------:R-:W-:Y:S01]  /*30e0*/  ISETP.GE.U32.AND P2, PT, R0, 0x8, PT ;  /* 0x000000080000780c */ /* 0x000fe20003f46070 */
[----:B------:R-:W-:Y:S01]  /*30f0*/  IMAD.MOV.U32 R12, RZ, RZ, 0x1 ;  /* 0x00000001ff0c7424 */ /* 0x000fe200078e00ff */
[----:B------:R-:W-:Y:S02]  /*3100*/  CS2R R10, SRZ ;  /* 0x00000000000a7805 */ /* 0x000fe4000001ff00 */
[----:B------:R-:W-:Y:S01]  /*3110*/  CS2R R8, SRZ ;  /* 0x0000000000087805 */ /* 0x000fe2000001ff00 */
[----:B--2---:R-:W-:-:S03]  /*3120*/  ULEA UR6, UR5, UR4, 0x18 ;  /* 0x0000000405067291 */ /* 0x004fc6000f8ec0ff */
[----:B------:R-:W-:-:S09]  /*3130*/  UMOV UR5, URZ ;  /* 0x000000ff00057c82 */ /* 0x000fd20008000000 */
.L_x_58:
[----:B------:R-:W-:Y:S02]  /*3140*/  LEA R2, R8, UR6, 0x3 ;  /* 0x0000000608027c11 */ /* 0x000fe4000f8e18ff */
[----:B------:R-:W-:-:S03]  /*3150*/  SHF.L.U32 R5, R9, 0x1f, RZ ;  /* 0x0000001f09057819 */ /* 0x000fc600000006ff */
[----:B------:R-:W-:Y:S01]  /*3160*/  VIADD R4, R2, 0x100 ;  /* 0x0000010002047836 */ /* 0x000fe20000000000 */
[----:B------:R-:W2:Y:S02]  /*3170*/  SYNCS.PHASECHK.TRANS64.TRYWAIT P0, [R2+URZ+0xf0], R5 ;  /* 0x0000f005020075a7 */ /* 0x000ea400080011ff */
[----:B--2---:R-:W-:Y:S05]  /*3180*/  @!P0 BRA `(.L_x_55) ;  /* 0x000000fc00d88947 */ /* 0x004fea0003800000 */
.L_x_213:
[----:B------:R-:W-:Y:S01]  /*3190*/  ULEA UR4, UR5, UR6, 0x3 ;  /* 0x0000000605047291 */ /* 0x000fe2000f8e18ff */
[----:B------:R-:W-:Y:S02]  /*31a0*/  PRMT R4, RZ, 0x654, R4 ;  /* 0x00000654ff047816 */ /* 0x000fe40000000004 */
[----:B--2---:R-:W-:Y:S01]  /*31b0*/  SHF.L.U32 R5, R12, 0x1f, RZ ;  /* 0x0000001f0c057819 */ /* 0x004fe200000006ff */
[----:B------:R-:W-:Y:S01]  /*31c0*/  UIADD3 UR7, UPT, UPT, UR4, 0xc0, URZ ;  /* 0x000000c004077890 */ /* 0x000fe2000fffe0ff */
[----:B------:R2:W-:Y:S05]  /*31d0*/  SYNCS.ARRIVE.TRANS64.RED.A1T0 RZ, [R4+URZ], RZ ;  /* 0x000000ff04ff79a7 */ /* 0x0005ea00081004ff */
[----:B------:R-:W-:Y:S01]  /*31e0*/  IMAD.U32 R7, RZ, RZ, UR7 ;  /* 0x00000007ff077e24 */ /* 0x000fe2000f8e00ff */
[----:B------:R-:W3:Y:S04]  /*31f0*/  SYNCS.PHASECHK.TRANS64.TRYWAIT P0, [UR4+0xd0], R5 ;  /* 0x0000d005ff0075a7 */ /* 0x000ee80008001104 */
[----:B------:R-:W-:Y:S01]  /*3200*/  PRMT R6, R0, 0x654, R7 ;  /* 0x0000065400067816 */ /* 0x000fe20000000007 */
[----:B--2---:R-:W-:Y:S01]  /*3210*/  @!P2 IMAD.MOV.U32 R4, RZ, RZ, 0x10 ;  /* 0x00000010ff04a424 */ /* 0x004fe200078e00ff */
[----:B---3--:R-:W-:Y:S06]  /*3220*/  @!P0 BRA `(.L_x_56) ;  /* 0x000000fc00c48947 */ /* 0x008fec0003800000 */
.L_x_215:
[----:B------:R-:W-:Y:S01]  /*3230*/  ULEA UR8, UR5, UR6, 0x4 ;  /* 0x0000000605087291 */ /* 0x000fe2000f8e20ff */
[----:B------:R-:W-:Y:S01]  /*3240*/  SEL R3, R6, R3, !P2 ;  /* 0x0000000306037207 */ /* 0x000fe20005000000 */
[----:B------:R-:W-:Y:S01]  /*3250*/  UIADD3 UR9, UPT, UPT, UR4, 0xc0, URZ ;  /* 0x000000c004097890 */ /* 0x000fe2000fffe0ff */
[----:B--2---:R-:W-:Y:S01]  /*3260*/  LEA R2, R11, UR6, 0x3 ;  /* 0x000000060b027c11 */ /* 0x004fe2000f8e18ff */
[----:B------:R-:W-:Y:S01]  /*3270*/  UIADD3 UR8, UPT, UPT, UR8, 0x120, URZ ;  /* 0x0000012008087890 */ /* 0x000fe2000fffe0ff */
[----:B------:R-:W-:Y:S01]  /*3280*/  SHF.L.U32 R5, R10, 0x1f, RZ ;  /* 0x0000001f0a057819 */ /* 0x000fe200000006ff */
[----:B------:R2:W-:Y:S01]  /*3290*/  @!P2 SYNCS.ARRIVE.TRANS64.RED RZ, [R3+URZ], R4 ;  /* 0x0000000403ffa9a7 */ /* 0x0005e200080004ff */
[----:B------:R-:W-:Y:S01]  /*32a0*/  UIADD3 UR4, UPT, UPT, UR5, 0x1, URZ ;  /* 0x0000000105047890 */ /* 0x000fe2000fffe0ff */
[----:B------:R-:W-:-:S03]  /*32b0*/  VIADD R8, R8, 0x1 ;  /* 0x0000000108087836 */ /* 0x000fc60000000000 */
[----:B------:R-:W-:Y:S02]  /*32c0*/  UISETP.NE.AND UP0, UPT, UR4, 0x2, UPT ;  /* 0x000000020400788c */ /* 0x000fe4000bf05270 */
[----:B------:R-:W-:Y:S06]  /*32d0*/  UGETNEXTWORKID.BROADCAST [UR8], [UR9] ;  /* 0x00000000080073ca */ /* 0x000fec0008000100 */
[----:B------:R-:W-:Y:S01]  /*32e0*/  USEL UR7, URZ, 0x1, UP0 ;  /* 0x00000001ff077887 */ /* 0x000fe20008000000 */
[----:B------:R-:W-:Y:S01]  /*32f0*/  ISETP.NE.AND P0, PT, R8, 0x2, PT ;  /* 0x000000020800780c */ /* 0x000fe20003f05270 */
[----:B------:R-:W-:Y:S01]  /*3300*/  USEL UR5, UR4, URZ, UP0 ;  /* 0x000000ff04057287 */ /* 0x000fe20008000000 */
[----:B------:R-:W3:Y:S03]  /*3310*/  SYNCS.PHASECHK.TRANS64.TRYWAIT P1, [R2+URZ+0xc0], R5 ;  /* 0x0000c005020075a7 */ /* 0x000ee600080211ff */
[----:B------:R-:W-:Y:S01]  /*3320*/  LOP3.LUT R12, R12, UR7, RZ, 0x3c, !PT ;  /* 0x000000070c0c7c12 */ /* 0x000fe2000f8e3cff */
[----:B--23--:R-:W-:Y:S07]  /*3330*/  @!P1 BRA `(.L_x_57) ;  /* 0x000000fc00989947 */ /* 0x00cfee0003800000 */
.L_x_216:
[C---:B------:R-:W-:Y:S01]  /*3340*/  LEA R4, R11.reuse, UR6, 0x4 ;  /* 0x000000060b047c11 */ /* 0x040fe2000f8e20ff */
[----:B--2---:R-:W-:Y:S01]  /*3350*/  VIADD R2, R2, 0xd0 ;  /* 0x000000d002027836 */ /* 0x004fe20000000000 */
[----:B------:R-:W-:Y:S01]  /*3360*/  SEL R8, R8, RZ, P0 ;  /* 0x000000ff08087207 */ /* 0x000fe20000000000 */
[----:B------:R-:W-:-:S03]  /*3370*/  VIADD R11, R11, 0x1 ;  /* 0x000000010b0b7836 */ /* 0x000fc60000000000 */
[----:B------:R-:W2:Y:S01]  /*3380*/  LDS.128 R4, [R4+0x120] ;  /* 0x0001200004047984 */ /* 0x000ea20000000c00 */
[----:B------:R-:W-:Y:S02]  /*3390*/  PRMT R2, RZ, 0x654, R2 ;  /* 0x00000654ff027816 */ /* 0x000fe40000000002 */
[C---:B------:R-:W-:Y:S01]  /*33a0*/  ISETP.NE.AND P1, PT, R11.reuse, 0x2, PT ;  /* 0x000000020b00780c */ /* 0x040fe20003f25270 */
[----:B------:R-:W-:Y:S01]  /*33b0*/  @!PT LDS RZ, [RZ] ;  /* 0x00000000fffff984 */ /* 0x000fe20000000800 */
[----:B------:R-:W-:Y:S01]  /*33c0*/  @!PT LDS RZ, [RZ] ;  /* 0x00000000fffff984 */ /* 0x000fe20000000800 */
[----:B------:R-:W-:Y:S01]  /*33d0*/  @!PT LDS RZ, [RZ] ;  /* 0x00000000fffff984 */ /* 0x000fe20000000800 */
[----:B------:R-:W-:Y:S01]  /*33e0*/  @!PT LDS RZ, [RZ] ;  /* 0x00000000fffff984 */ /* 0x000fe20000000800 */
[----:B------:R3:W-:Y:S06]  /*33f0*/  MEMBAR.ALL.CTA ;  /* 0x0000000000007992 */ /* 0x0007ec0000008000 */
[----:B---3--:R-:W3:Y:S01]  /*3400*/  FENCE.VIEW.ASYNC.S ;  /* 0x00000000000073c6 */ /* 0x008ee20000000000 */
[----:B------:R-:W-:Y:S01]  /*3410*/  SEL R11, R11, RZ, P1 ;  /* 0x000000ff0b0b7207 */ /* 0x000fe20000800000 */
[----:B---3--:R3:W-:Y:S01]  /*3420*/  SYNCS.ARRIVE.TRANS64.RED.A1T0 RZ, [R2+URZ], RZ ;  /* 0x000000ff02ff79a7 */ /* 0x0087e200081004ff */
[----:B--2---:R-:W-:-:S02]  /*3430*/  LOP3.LUT P3, RZ, R6, 0x1, RZ, 0xc0, !PT ;  /* 0x0000000106ff7812 */ /* 0x004fc4000786c0ff */
[----:B------:R-:W-:-:S04]  /*3440*/  SEL R5, RZ, 0x1, P1 ;  /* 0x00000001ff057807 */ /* 0x000fc80000800000 */
[----:B------:R-:W-:Y:S02]  /*3450*/  LOP3.LUT R10, R10, R5, RZ, 0x3c, !PT ;  /* 0x000000050a0a7212 */ /* 0x000fe400078e3cff */
[----:B---3--:R-:W-:-:S04]  /*3460*/  SEL R2, RZ, 0x1, P0 ;  /* 0x00000001ff027807 */ /* 0x008fc80000000000 */
[----:B------:R-:W-:Y:S01]  /*3470*/  LOP3.LUT R9, R9, R2, RZ, 0x3c, !PT ;  /* 0x0000000209097212 */ /* 0x000fe200078e3cff */
[----:B------:R-:W-:Y:S06]  /*3480*/  @P3 BRA `(.L_x_58) ;  /* 0xfffffffc002c3947 */ /* 0x000fec000383ffff */
[----:B------:R-:W-:Y:S01]  /*3490*/  ULEA UR4, UR5, UR6, 0x3 ;  /* 0x0000000605047291 */ /* 0x000fe2000f8e18ff */
[----:B------:R-:W-:-:S08]  /*34a0*/  SHF.L.U32 R3, R12, 0x1f, RZ ;  /* 0x0000001f0c037819 */ /* 0x000fd000000006ff */
[----:B------:R-:W2:Y:S02]  /*34b0*/  SYNCS.PHASECHK.TRANS64 P0, [UR4+0xd0], R3 ;  /* 0x0000d003ff0075a7 */ /* 0x000ea40008001004 */
[----:B--2---:R-:W-:Y:S05]  /*34c0*/  @P0 BRA `(.L_x_59) ;  /* 0x0000000000080947 */ /* 0x004fea0003800000 */
[----:B------:R-:W2:Y:S02]  /*34d0*/  SYNCS.PHASECHK.TRANS64.TRYWAIT P0, [UR4+0xd0], R3 ;  /* 0x0000d003ff0075a7 */ /* 0x000ea40008001104 */
[----:B--2---:R-:W-:Y:S05]  /*34e0*/  @!P0 BRA `(.L_x_60) ;  /* 0x000000fc00408947 */ /* 0x004fea0003800000 */
.L_x_59:
[----:B------:R-:W-:-:S04]  /*34f0*/  UIADD3 UR7, UPT, UPT, UR5, 0x1, URZ ;  /* 0x0000000105077890 */ /* 0x000fc8000fffe0ff */
[----:B------:R-:W-:-:S04]  /*3500*/  UISETP.NE.AND UP0, UPT, UR7, 0x2, UPT ;  /* 0x000000020700788c */ /* 0x000fc8000bf05270 */
[----:B------:R-:W-:Y:S02]  /*3510*/  USEL UR8, URZ, 0x1, UP0 ;  /* 0x00000001ff087887 */ /* 0x000fe40008000000 */
[----:B------:R-:W-:-:S04]  /*3520*/  USEL UR7, UR7, URZ, UP0 ;  /* 0x000000ff07077287 */ /* 0x000fc80008000000 */
[----:B------:R-:W-:Y:S01]  /*3530*/  ULEA UR7, UR7, UR6, 0x3 ;  /* 0x0000000607077291 */ /* 0x000fe2000f8e18ff */
[----:B--2---:R-:W-:-:S04]  /*3540*/  LOP3.LUT R3, R12, UR8, RZ, 0x3c, !PT ;  /* 0x000000080c037c12 */ /* 0x004fc8000f8e3cff */
[----:B------:R-:W-:-:S04]  /*3550*/  SHF.L.U32 R0, R3, 0x1f, RZ ;  /* 0x0000001f03007819 */ /* 0x000fc800000006ff */
[----:B------:R-:W2:Y:S02]  /*3560*/  SYNCS.PHASECHK.TRANS64 P0, [UR7+0xd0], R0 ;  /* 0x0000d000ff0075a7 */ /* 0x000ea40008001007 */
[----:B-12---:R-:W-:Y:S05]  /*3570*/  @P0 EXIT ;  /* 0x000000000000094d */ /* 0x006fea0003800000 */
[----:B------:R-:W-:Y:S02]  /*3580*/  SHF.L.U32 R3, R3, 0x1f, RZ ;  /* 0x0000001f03037819 */ /* 0x000fe400000006ff */
[----:B------:R-:W-:-:S07]  /*3590*/  MOV R0, UR7 ;  /* 0x0000000700007c02 */ /* 0x000fce0008000f00 */
.L_x_61:
[----:B-1----:R1:W2:Y:S02]  /*35a0*/  SYNCS.PHASECHK.TRANS64.TRYWAIT P0, [R0+URZ+0xd0], R3 ;  /* 0x0000d003000075a7 */ /* 0x0022a400080011ff */
[----:B--2---:R-:W-:Y:S05]  /*35b0*/  @!P0 NANOSLEEP.SYNCS 0x989680 ;  /* 0x009896800000895d */ /* 0x004fea0003900000 */
[----:B------:R-:W2:Y:S02]  /*35c0*/  @!P0 SYNCS.PHASECHK.TRANS64 P0, [R0+URZ+0xd0], R3 ;  /* 0x0000d003000085a7 */ /* 0x000ea400080010ff */
[----:B--2---:R-:W-:Y:S05]  /*35d0*/  @P0 EXIT ;  /* 0x000000000000094d */ /* 0x004fea0003800000 */
[----:B------:R-:W-:Y:S05]  /*35e0*/  BRA `(.L_x_61) ;  /* 0xfffffffc00ec7947 */ /* 0x000fea000383ffff */
.L_x_54:
[----:B------:R-:W-:Y:S05]  /*35f0*/  BRA.U UP4, `(.L_x_62) ;  /* 0x0000001104a47547 */ /* 0x000fea000b800000 */
[----:B------:R-:W2:Y:S01]  /*3600*/  S2UR UR7, SR_CgaCtaId ;  /* 0x00000000000779c3 */ /* 0x000ea20000008800 */
[----:B------:R-:W-:Y:S01]  /*3610*/  UMOV UR4, 0x40 ;  /* 0x0000004000047882 */ /* 0x000fe20000000000 */
[----:B------:R-:W-:Y:S01]  /*3620*/  NOP ;  /* 0x0000000000007918 */ /* 0x000fe20000000000 */
[----:B------:R-:W-:Y:S01]  /*3630*/  UMOV UR6, 0x400 ;  /* 0x0000040000067882 */ /* 0x000fe20000000000 */
[----:B--2---:R-:W-:Y:S02]  /*3640*/  ULEA UR5, UR7, UR4, 0x18 ;  /* 0x0000000407057291 */ /* 0x004fe4000f8ec0ff */
[----:B------:R-:W-:-:S07]  /*3650*/  ULEA UR6, UR7, UR6, 0x18 ;  /* 0x0000000607067291 */ /* 0x000fce000f8ec0ff */
[----:B------:R-:W2:Y:S02]  /*3660*/  LDS.U8 R0, [UR5+0x1c] ;  /* 0x00001c05ff007984 */ /* 0x000ea40008000000 */
[----:B--2---:R-:W-:-:S13]  /*3670*/  ISETP.NE.AND P0, PT, R0, RZ, PT ;  /* 0x000000ff0000720c */ /* 0x004fda0003f05270 */
[----:B------:R-:W-:Y:S05]  /*3680*/  @P0 BRA `(.L_x_63) ;  /* 0x0000000000580947 */ /* 0x000fea0003800000 */
[----:B------:R-:W-:-:S13]  /*3690*/  ELECT P0, URZ, PT ;  /* 0x0000000000ff782f */ /* 0x000fda0003800000 */
[----:B------:R-:W-:Y:S05]  /*36a0*/  @!P0 BRA `(.L_x_64) ;  /* 0x0000000000608947 */ /* 0x000fea0003800000 */
[----:B------:R-:W-:Y:S01]  /*36b0*/  UMOV UR4, 0x10 ;  /* 0x0000001000047882 */ /* 0x000fe20000000000 */
[----:B------:R-:W-:Y:S01]  /*36c0*/  HFMA2 R0, -RZ, RZ, 0, 5.9604644775390625e-08 ;  /* 0x00000001ff007431 */ /* 0x000fe200000001ff */
[----:B------:R-:W-:-:S03]  /*36d0*/  MOV R3, 0xffff ;  /* 0x0000ffff00037802 */ /* 0x000fc60000000f00 */
[----:B------:R-:W-:Y:S04]  /*36e0*/  DEPBAR.LE SB2, 0x36 ;  /* 0x0000ad800000791a */ /* 0x000fe80000000000 */
[----:B------:R-:W2:Y:S02]  /*36f0*/  UTCATOMSWS.FIND_AND_SET.ALIGN UP0, UR4, UR4 ;  /* 0x00000004000475e3 */ /* 0x000ea40008000800 */
[----:B--2---:R-:W-:Y:S01]  /*3700*/  MOV R4, UR4 ;  /* 0x0000000400047c02 */ /* 0x004fe20008000f00 */
[----:B------:R-:W-:Y:S06]  /*3710*/  BRA.U UP0, `(.L_x_65) ;  /* 0x0000000100187547 */ /* 0x000fec000b800000 */
.L_x_66:
[----:B------:R-:W-:Y:S05]  /*3720*/  NANOSLEEP 0x64 ;  /* 0x000000640000795d */ /* 0x000fea0003800000 */
[----:B------:R-:W-:-:S05]  /*3730*/  UMOV UR4, 0x10 ;  /* 0x0000001000047882 */ /* 0x000fca0000000000 */
[----:B------:R-:W-:Y:S04]  /*3740*/  DEPBAR.LE SB2, 0x36 ;  /* 0x0000ad800000791a */ /* 0x000fe80000000000 */
[----:B------:R-:W2:Y:S02]  /*3750*/  UTCATOMSWS.FIND_AND_SET.ALIGN UP0, UR4, UR4 ;  /* 0x00000004000475e3 */ /* 0x000ea40008000800 */
[----:B--2---:R-:W-:Y:S01]  /*3760*/  MOV R4, UR4 ;  /* 0x0000000400047c02 */ /* 0x004fe20008000f00 */
[----:B------:R-:W-:Y:S05]  /*3770*/  BRA.U !UP0, `(.L_x_66) ;  /* 0xfffffffd08e87547 */ /* 0x000fea000b83ffff */
.L_x_65:
[-C--:B------:R-:W-:Y:S02]  /*3780*/  SHF.L.U32 R3, R3, R4.reuse, RZ ;  /* 0x0000000403037219 */ /* 0x080fe400000006ff */
[----:B------:R-:W-:Y:S01]  /*3790*/  SHF.L.U32 R0, R0, R4, RZ ;  /* 0x0000000400007219 */ /* 0x000fe200000006ff */
[----:B------:R-:W-:Y:S02]  /*37a0*/  IMAD.SHL.U32 R4, R4, 0x20, RZ ;  /* 0x0000002004047824 */ /* 0x000fe400078e00ff */
[----:B------:R2:W-:Y:S04]  /*37b0*/  ATOMS.OR RZ, [UR5+0x14], R3 ;  /* 0x00001403ffff798c */ /* 0x0005e8000b000005 */
[----:B------:R2:W-:Y:S04]  /*37c0*/  ATOMS.OR RZ, [UR5+0x18], R0 ;  /* 0x00001800ffff798c */ /* 0x0005e8000b000005 */
[----:B------:R2:W-:Y:S01]  /*37d0*/  STS [UR6+0x140], R4 ;  /* 0x00014004ff007988 */ /* 0x0005e20008000806 */
[----:B------:R-:W-:Y:S05]  /*37e0*/  BRA `(.L_x_64) ;  /* 0x0000000000107947 */ /* 0x000fea0003800000 */
.L_x_63:
[----:B------:R-:W-:Y:S02]  /*37f0*/  MOV R0, 0xffffffff ;  /* 0xffffffff00007802 */ /* 0x000fe40000000f00 */
[----:B------:R-:W-:-:S03]  /*3800*/  MOV R4, 0x3830 ;  /* 0x0000383000047802 */ /* 0x000fc60000000f00 */
[----:B------:R2:W-:Y:S04]  /*3810*/  STS [UR6+0x140], R0 ;  /* 0x00014000ff007988 */ /* 0x0005e80008000806 */
[----:B-12--5:R-:W-:Y:S05]  /*3820*/  CALL.REL.NOINC `($__internal_1_$__cuda_sm10x_tcgen05_guardrail_trap_phase_invalid_during_alloc) ;  /* 0x00000104000c7944 */ /* 0x026fea0003c00000 */
.L_x_64:
[----:B------:R-:W-:Y:S05]  /*3830*/  WARPSYNC.ALL ;  /* 0x0000000000007948 */ /* 0x000fea0003800000 */
[----:B------:R-:W3:Y:S01]  /*3840*/  S2UR UR4, SR_CgaCtaId ;  /* 0x00000000000479c3 */ /* 0x000ee20000008800 */
[----:B------:R-:W-:Y:S01]  /*3850*/  UMOV UR31, 0x400 ;  /* 0x00000400001f7882 */ /* 0x000fe20000000000 */
[----:B------:R-:W-:-:S06]  /*3860*/  NOP ;  /* 0x0000000000007918 */ /* 0x000fcc0000000000 */
[----:B------:R-:W-:Y:S06]  /*3870*/  BAR.ARV 0x6, 0xa0 ;  /* 0x0182800000007b1d */ /* 0x000fec0000002000 */
[----:B------:R-:W4:Y:S01]  /*3880*/  LDCU UR12, c[0x0][0x38c] ;  /* 0x00007180ff0c77ac */ /* 0x000f220008000800 */
[----:B------:R-:W-:Y:S01]  /*3890*/  CS2R R8, SRZ ;  /* 0x0000000000087805 */ /* 0x000fe2000001ff00 */
[----:B--2---:R-:W-:Y:S01]  /*38a0*/  IMAD.MOV.U32 R3, RZ, RZ, RZ ;  /* 0x000000ffff037224 */ /* 0x004fe200078e00ff */
[----:B------:R-:W-:Y:S01]  /*38b0*/  UMOV UR28, URZ ;  /* 0x000000ff001c7c82 */ /* 0x000fe20008000000 */
[----:B------:R-:W-:Y:S01]  /*38c0*/  UMOV UR48, URZ ;  /* 0x000000ff00307c82 */ /* 0x000fe20008000000 */
[----:B-1----:R-:W-:Y:S01]  /*38d0*/  UMOV UR36, URZ ;  /* 0x000000ff00247c82 */ /* 0x002fe20008000000 */
[----:B------:R-:W-:Y:S01]  /*38e0*/  UMOV UR34, URZ ;  /* 0x000000ff00227c82 */ /* 0x000fe20008000000 */
[----:B---3--:R-:W-:Y:S01]  /*38f0*/  ULEA UR31, UR4, UR31, 0x18 ;  /* 0x0000001f041f7291 */ /* 0x008fe2000f8ec0ff */
[----:B------:R-:W1:Y:S03]  /*3900*/  LDCU UR4, c[0x0][0x38c] ;  /* 0x00007180ff0477ac */ /* 0x000e660008000800 */
[----:B------:R-:W-:-:S02]  /*3910*/  UIADD3 UR6, UPT, UPT, UR31, 0x8400, URZ ;  /* 0x000084001f067890 */ /* 0x000fc4000fffe0ff */
[----:B------:R-:W-:-:S03]  /*3920*/  UIADD3 UR5, UPT, UPT, UR31, 0x16400, URZ ;  /* 0x000164001f057890 */ /* 0x000fc6000fffe0ff */
[----:B------:R-:W2:Y:S01]  /*3930*/  LDS R0, [UR31+0x140] ;  /* 0x0001401fff007984 */ /* 0x000ea20008000800 */
[----:B------:R-:W-:Y:S02]  /*3940*/  UIADD3 UR7, UPT, UPT, UR31, 0x34000, URZ ;  /* 0x000340001f077890 */ /* 0x000fe4000fffe0ff */
[----:B------:R-:W-:Y:S02]  /*3950*/  USHF.R.U32.HI UR10, URZ, 0x4, UR6 ;  /* 0x00000004ff0a7899 */ /* 0x000fe40008011606 */
[----:B------:R-:W-:Y:S02]  /*3960*/  USHF.R.U32.HI UR8, URZ, 0x4, UR5 ;  /* 0x00000004ff087899 */ /* 0x000fe40008011605 */
[----:B------:R-:W-:Y:S02]  /*3970*/  USHF.R.U32.HI UR5, URZ, 0x4, UR7 ;  /* 0x00000004ff057899 */ /* 0x000fe40008011607 */
[----:B------:R-:W-:Y:S02]  /*3980*/  ULOP3.LUT UR8, UR8, 0x3fff, URZ, 0xc0, !UPT ;  /* 0x00003fff08087892 */ /* 0x000fe4000f8ec0ff */
[----:B-1----:R-:W-:-:S02]  /*3990*/  UIADD3 UR11, UPT, UPT, UR4, 0x7f, URZ ;  /* 0x0000007f040b7890 */ /* 0x002fc4000fffe0ff */
[----:B------:R-:W-:Y:S02]  /*39a0*/  UIADD3 UR4, UPT, UPT, UR31, 0x32400, URZ ;  /* 0x000324001f047890 */ /* 0x000fe4000fffe0ff */
[----:B------:R-:W-:Y:S02]  /*39b0*/  USHF.R.S32.HI UR9, URZ, 0x1f, UR11 ;  /* 0x0000001fff097899 */ /* 0x000fe4000801140b */
[----:B------:R-:W-:Y:S02]  /*39c0*/  USHF.R.U32.HI UR6, URZ, 0x4, UR4 ;  /* 0x00000004ff067899 */ /* 0x000fe40008011604 */
[----:B------:R-:W-:Y:S02]  /*39d0*/  ULOP3.LUT UR5, UR5, 0x3fff, URZ, 0xc0, !UPT ;  /* 0x00003fff05057892 */ /* 0x000fe4000f8ec0ff */
[----:B------:R-:W-:Y:S02]  /*39e0*/  ULOP3.LUT UR6, UR6, 0x3fff, URZ, 0xc0, !UPT ;  /* 0x00003fff06067892 */ /* 0x000fe4000f8ec0ff */
[----:B------:R-:W-:-:S02]  /*39f0*/  ULEA.HI UR4, UR9, UR11, URZ, 0x7 ;  /* 0x0000000b09047291 */ /* 0x000fc4000f8f38ff */
[----:B------:R-:W-:Y:S02]  /*3a00*/  ULOP3.LUT UR43, UR6, 0x10000, URZ, 0xfc, !UPT ;  /* 0x00010000062b7892 */ /* 0x000fe4000f8efcff */
[----:B------:R-:W-:Y:S02]  /*3a10*/  ULOP3.LUT UR44, UR5, 0x10000, URZ, 0xfc, !UPT ;  /* 0x00010000052c7892 */ /* 0x000fe4000f8efcff */
[----:B------:R-:W-:Y:S02]  /*3a20*/  USHF.R.S32.HI UR50, URZ, 0x7, UR4 ;  /* 0x00000007ff327899 */ /* 0x000fe40008011404 */
[----:B------:R-:W-:Y:S02]  /*3a30*/  ULOP3.LUT UR42, UR8, 0x10000, URZ, 0xfc, !UPT ;  /* 0x00010000082a7892 */ /* 0x000fe4000f8efcff */
[----:B------:R-:W-:Y:S02]  /*3a40*/  ULOP3.LUT UR10, UR10, 0x3fff, URZ, 0xc0, !UPT ;  /* 0x00003fff0a0a7892 */ /* 0x000fe4000f8ec0ff */
[----:B----4-:R-:W-:-:S02]  /*3a50*/  UISETP.GE.AND UP3, UPT, UR12, 0x1, UPT ;  /* 0x000000010c00788c */ /* 0x010fc4000bf66270 */
[----:B------:R-:W-:Y:S02]  /*3a60*/  UIADD3 UR52, UPT, UPT, UR31, 0xe0, URZ ;  /* 0x000000e01f347890 */ /* 0x000fe4000fffe0ff */
[----:B------:R-:W-:Y:S01]  /*3a70*/  ULOP3.LUT UR33, UR10, 0x10000, URZ, 0xfc, !UPT ;  /* 0x000100000a217892 */ /* 0x000fe2000f8efcff */
[----:B--2---:R-:W-:Y:S01]  /*3a80*/  R2UR UR26, R0 ;  /* 0x00000000001a72ca */ /* 0x004fe200000e0000 */
[----:B------:R-:W-:Y:S02]  /*3a90*/  UIADD3 UR51, UPT, UPT, UR50, -0x1, URZ ;  /* 0xffffffff32337890 */ /* 0x000fe4000fffe0ff */
[----:B------:R-:W-:-:S10]  /*3aa0*/  UISETP.GE.U32.AND UP2, UPT, UR12, 0x81, UPT ;  /* 0x000000810c00788c */ /* 0x000fd4000bf46070 */
[----:B------:R-:W-:Y:S02]  /*3ab0*/  UIADD3 UR40, UPT, UPT, UR26, 0x1c0, URZ ;  /* 0x000001c01a287890 */ /* 0x000fe4000fffe0ff */
[----:B------:R-:W-:Y:S02]  /*3ac0*/  UIADD3 UR41, UPT, UPT, UR26, 0x1c8, URZ ;  /* 0x000001c81a297890 */ /* 0x000fe4000fffe0ff */
[----:B------:R-:W-:Y:S02]  /*3ad0*/  UIADD3 UR38, UPT, UPT, UR26, 0x1c4, URZ ;  /* 0x000001c41a267890 */ /* 0x000fe4000fffe0ff */
[----:B------:R-:W-:Y:S02]  /*3ae0*/  UIADD3 UR39, UPT, UPT, UR26, 0x1d0, URZ ;  /* 0x000001d01a277890 */ /* 0x000fe4000fffe0ff */
[----:B------:R-:W-:Y:S02]  /*3af0*/  USHF.R.U32.HI UR6, URZ, 0x11, UR40 ;  /* 0x00000011ff067899 */ /* 0x000fe40008011628 */
[----:B------:R-:W-:-:S02]  /*3b00*/  USHF.R.U32.HI UR5, URZ, 0x1a, UR41 ;  /* 0x0000001aff057899 */ /* 0x000fc40008011629 */
[----:B------:R-:W-:Y:S02]  /*3b10*/  USHF.R.U32.HI UR4, URZ, 0x11, UR38 ;  /* 0x00000011ff047899 */ /* 0x000fe40008011626 */
[----:B------:R-:W-:Y:S02]  /*3b20*/  USHF.R.U32.HI UR7, URZ, 0x1a, UR39 ;  /* 0x0000001aff077899 */ /* 0x000fe40008011627 */
[----:B------:R-:W-:Y:S02]  /*3b30*/  ULOP3.LUT UR8, UR6, 0x6000, URZ, 0xc0, !UPT ;  /* 0x0000600006087892 */ /* 0x000fe4000f8ec0ff */
[----:B------:R-:W-:Y:S02]  /*3b40*/  ULOP3.LUT UR6, UR5, 0x30, URZ, 0xc0, !UPT ;  /* 0x0000003005067892 */ /* 0x000fe4000f8ec0ff */
[----:B------:R-:W-:Y:S02]  /*3b50*/  ULOP3.LUT UR5, UR4, 0x6000, URZ, 0xc0, !UPT ;  /* 0x0000600004057892 */ /* 0x000fe4000f8ec0ff */
[----:B------:R-:W-:-:S02]  /*3b60*/  ULOP3.LUT UR4, UR7, 0x30, URZ, 0xc0, !UPT ;  /* 0x0000003007047892 */ /* 0x000fc4000f8ec0ff */
[----:B------:R-:W-:Y:S02]  /*3b70*/  ULOP3.LUT UR8, UR8, 0x840, URZ, 0xfc, !UPT ;  /* 0x0000084008087892 */ /* 0x000fe4000f8efcff */
[----:B------:R-:W-:Y:S02]  /*3b80*/  ULOP3.LUT UR6, UR6, 0x480, URZ, 0xfc, !UPT ;  /* 0x0000048006067892 */ /* 0x000fe4000f8efcff */
[----:B------:R-:W-:Y:S02]  /*3b90*/  ULOP3.LUT UR46, UR5, 0x840, URZ, 0xfc, !UPT ;  /* 0x00000840052e7892 */ /* 0x000fe4000f8efcff */
[----:B------:R-:W-:Y:S02]  /*3ba0*/  ULOP3.LUT UR4, UR4, 0x480, URZ, 0xfc, !UPT ;  /* 0x0000048004047892 */ /* 0x000fe4000f8efcff */
[----:B------:R-:W-:Y:S02]  /*3bb0*/  UPRMT UR49, UR6, 0x5410, UR8 ;  /* 0x0000541006317896 */ /* 0x000fe40008000008 */
[----:B------:R-:W-:Y:S01]  /*3bc0*/  UPRMT UR47, UR4, 0x5410, UR46 ;  /* 0x00005410042f7896 */ /* 0x000fe2000800002e */
[----:B------:R-:W-:-:S02]  /*3bd0*/  UMOV UR5, 0x1 ;  /* 0x0000000100057882 */ /* 0x000fc40000000000 */
[----:B------:R-:W-:Y:S02]  /*3be0*/  UMOV UR46, URZ ;  /* 0x000000ff002e7c82 */ /* 0x000fe40008000000 */
[----:B------:R-:W-:Y:S02]  /*3bf0*/  UMOV UR37, UR49 ;  /* 0x0000003100257c82 */ /* 0x000fe40008000000 */
[----:B------:R-:W-:-:S05]  /*3c00*/  UMOV UR35, UR47 ;  /* 0x0000002f00237c82 */ /* 0x000fca0008000000 */
.L_x_76:
[C---:B------:R-:W-:Y:S02]  /*3c10*/  LEA R0, R9.reuse, UR31, 0x3 ;  /* 0x0000001f09007c11 */ /* 0x040fe4000f8e18ff */
[----:B------:R-:W-:Y:S02]  /*3c20*/  SHF.L.U32 R5, R8, 0x1f, RZ ;  /* 0x0000001f08057819 */ /* 0x000fe400000006ff */
[----:B------:R-:W-:Y:S02]  /*3c30*/  LEA R4, R9, UR31, 0x4 ;  /* 0x0000001f09047c11 */ /* 0x000fe4000f8e20ff */
[----:B------:R-:W1:Y:S02]  /*3c40*/  SYNCS.PHASECHK.TRANS64.TRYWAIT P0, [R0+URZ+0xc0], R5 ;  /* 0x0000c005000075a7 */ /* 0x000e6400080011ff */
[----:B-12---:R-:W-:Y:S05]  /*3c50*/  @!P0 BRA `(.L_x_67) ;  /* 0x000000f4007c8947 */ /* 0x006fea0003800000 */
.L_x_218:
[----:B-1----:R-:W1:Y:S01]  /*3c60*/  LDS.128 R4, [R4+0x120] ;  /* 0x0001200004047984 */ /* 0x002e620000000c00 */
[----:B------:R-:W-:Y:S01]  /*3c70*/  VIADD R0, R0, 0xd0 ;  /* 0x000000d000007836 */ /* 0x000fe20000000000 */
[----:B------:R-:W-:Y:S01]  /*3c80*/  ULOP3.LUT UR45, UR5, 0x1, URZ, 0x3c, !UPT ;  /* 0x00000001052d7892 */ /* 0x000fe2000f8e3cff */
[----:B------:R-:W-:Y:S01]  /*3c90*/  VIADD R9, R9, 0x1 ;  /* 0x0000000109097836 */ /* 0x000fe20000000000 */
[----:B------:R-:W-:Y:S01]  /*3ca0*/  @!PT LDS RZ, [RZ] ;  /* 0x00000000fffff984 */ /* 0x000fe20000000800 */
[----:B------:R-:W-:Y:S01]  /*3cb0*/  @!PT LDS RZ, [RZ] ;  /* 0x00000000fffff984 */ /* 0x000fe20000000800 */
[----:B------:R-:W-:Y:S01]  /*3cc0*/  @!PT LDS RZ, [RZ] ;  /* 0x00000000fffff984 */ /* 0x000fe20000000800 */
[----:B------:R-:W-:Y:S01]  /*3cd0*/  @!PT LDS RZ, [RZ] ;  /* 0x00000000fffff984 */ /* 0x000fe20000000800 */
[----:B------:R2:W-:Y:S06]  /*3ce0*/  MEMBAR.ALL.CTA ;  /* 0x0000000000007992 */ /* 0x0005ec0000008000 */
[----:B--2---:R-:W2:Y:S01]  /*3cf0*/  FENCE.VIEW.ASYNC.S ;  /* 0x00000000000073c6 */ /* 0x004ea20000000000 */
[----:B------:R-:W-:Y:S01]  /*3d00*/  UMOV UR6, 0x1 ;  /* 0x0000000100067882 */ /* 0x000fe20000000000 */
[----:B------:R-:W-:Y:S01]  /*3d10*/  PRMT R0, RZ, 0x654, R0 ;  /* 0x00000654ff007816 */ /* 0x000fe20000000000 */
[----:B------:R-:W-:Y:S01]  /*3d20*/  UIMAD UR32, UR45, 0xc0, UR26 ;  /* 0x000000c02d2078a4 */ /* 0x000fe2000f8e021a */
[----:B------:R-:W-:Y:S01]  /*3d30*/  UMOV UR7, UR50 ;  /* 0x0000003200077c82 */ /* 0x000fe20008000000 */
[----:B------:R-:W-:Y:S01]  /*3d40*/  UMOV UR13, URZ ;  /* 0x000000ff000d7c82 */ /* 0x000fe20008000000 */
[----:B--2---:R2:W-:Y:S01]  /*3d50*/  SYNCS.ARRIVE.TRANS64.RED.A1T0 RZ, [R0+URZ], RZ ;  /* 0x000000ff00ff79a7 */ /* 0x0045e200081004ff */
[----:B-1----:R-:W-:Y:S01]  /*3d60*/  LOP3.LUT P2, RZ, R6, 0x1, RZ, 0xc0, !PT ;  /* 0x0000000106ff7812 */ /* 0x002fe2000784c0ff */
[----:B--2---:R-:W-:-:S12]  /*3d70*/  BRA.U !UP3, `(.L_x_68) ;  /* 0x000000010bec7547 */ /* 0x004fd8000b800000 */
[----:B------:R-:W-:Y:S01]  /*3d80*/  ULEA UR7, UR28, UR31, 0x3 ;  /* 0x0000001f1c077291 */ /* 0x000fe2000f8e18ff */
[----:B------:R-:W-:-:S08]  /*3d90*/  SHF.L.U32 R5, R3, 0x1f, RZ ;  /* 0x0000001f03057819 */ /* 0x000fd000000006ff */
[----:B------:R-:W1:Y:S02]  /*3da0*/  SYNCS.PHASECHK.TRANS64.TRYWAIT P0, [UR7], R5 ;  /* 0x00000005ff0075a7 */ /* 0x000e640008001107 */
[----:B-1----:R-:W-:Y:S05]  /*3db0*/  @P0 BRA `(.L_x_69) ;  /* 0x0000000000080947 */ /* 0x002fea0003800000 */
[----:B------:R-:W1:Y:S02]  /*3dc0*/  SYNCS.PHASECHK.TRANS64.TRYWAIT P0, [UR7], R5 ;  /* 0x00000005ff0075a7 */ /* 0x000e640008001107 */
[----:B-1----:R-:W-:Y:S05]  /*3dd0*/  @!P0 BRA `(.L_x_70) ;  /* 0x000000f400308947 */ /* 0x002fea0003800000 */
.L_x_69:
[----:B------:R-:W-:Y:S01]  /*3de0*/  UIADD3 UR4, UPT, UPT, UR28, 0x1, URZ ;  /* 0x000000011c047890 */ /* 0x000fe2000fffe0ff */
[----:B------:R-:W-:Y:S01]  /*3df0*/  PLOP3.LUT P1, PT, PT, PT, UP2, 0x80, 0x8 ;  /* 0x000000000008781c */ /* 0x000fe20003f2f028 */
[----:B------:R-:W-:Y:S01]  /*3e00*/  ULEA UR8, UR28, UR43, 0x6 ;  /* 0x0000002b1c087291 */ /* 0x000fe2000f8e30ff */
[----:B-1----:R-:W-:Y:S01]  /*3e10*/  IMAD.U32 R0, RZ, RZ, UR5 ;  /* 0x00000005ff007e24 */ /* 0x002fe2000f8e00ff */
[----:B------:R-:W-:Y:S02]  /*3e20*/  UISETP.NE.AND UP0, UPT, UR4, 0x7, UPT ;  /* 0x000000070400788c */ /* 0x000fe4000bf05270 */
[----:B------:R-:W-:Y:S02]  /*3e30*/  UIADD3 UR16, UPT, UPT, UR8, 0x20, URZ ;  /* 0x0000002008107890 */ /* 0x000fe4000fffe0ff */
[----:B------:R-:W-:Y:S01]  /*3e40*/  USEL UR6, URZ, 0x1, UP0 ;  /* 0x00000001ff067887 */ /* 0x000fe20008000000 */
[----:B------:R-:W-:Y:S01]  /*3e50*/  SHF.L.U32 R5, R0, 0x1f, RZ ;  /* 0x0000001f00057819 */ /* 0x000fe200000006ff */
[----:B------:R-:W-:-:S02]  /*3e60*/  USEL UR18, UR4, URZ, UP0 ;  /* 0x000000ff04127287 */ /* 0x000fc40008000000 */
[----:B------:R-:W-:Y:S02]  /*3e70*/  ULEA UR4, UR28, UR44, 0x7 ;  /* 0x0000002c1c047291 */ /* 0x000fe4000f8e38ff */
[----:B------:R-:W-:Y:S01]  /*3e80*/  @UP2 ULEA UR9, UR18, UR31, 0x3 ;  /* 0x0000001f12092291 */ /* 0x000fe2000f8e18ff */
[----:B------:R-:W-:Y:S01]  /*3e90*/  LOP3.LUT R3, R3, UR6, RZ, 0x3c, !PT ;  /* 0x0000000603037c12 */ /* 0x000fe2000f8e3cff */
[----:B------:R-:W-:Y:S02]  /*3ea0*/  UIADD3 UR10, UPT, UPT, UR4, 0x20, URZ ;  /* 0x00000020040a7890 */ /* 0x000fe4000fffe0ff */
[----:B------:R-:W-:Y:S01]  /*3eb0*/  UIADD3 UR12, UPT, UPT, UR4, 0x40, URZ ;  /* 0x00000040040c7890 */ /* 0x000fe2000fffe0ff */
[----:B------:R-:W-:Y:S01]  /*3ec0*/  @P1 SHF.L.U32 R4, R3, 0x1f, RZ ;  /* 0x0000001f03041819 */ /* 0x000fe200000006ff */
[----:B------:R-:W-:Y:S01]  /*3ed0*/  UIADD3 UR14, UPT, UPT, UR4, 0x60, URZ ;  /* 0x00000060040e7890 */ /* 0x000fe2000fffe0ff */
[----:B------:R-:W-:Y:S02]  /*3ee0*/  UMOV UR17, 0x4008 ;  /* 0x0000400800117882 */ /* 0x000fe40000000000 */
[----:B------:R-:W1:Y:S01]  /*3ef0*/  @P1 SYNCS.PHASECHK.TRANS64.TRYWAIT P0, [UR9], R4 ;  /* 0x00000004ff0015a7 */ /* 0x000e620008001109 */
[----:B------:R-:W-:Y:S01]  /*3f00*/  UMOV UR9, 0x4008 ;  /* 0x0000400800097882 */ /* 0x000fe20000000000 */
[----:B------:R-:W-:Y:S01]  /*3f10*/  UMOV UR5, 0x4008 ;  /* 0x0000400800057882 */ /* 0x000fe20000000000 */
[----:B------:R2:W-:Y:S01]  /*3f20*/  UTCCP.T.S.4x32dp128bit tmem[UR26+0x1c0], gdesc[UR8] ;  /* 0x0001c0081a0079e7 */ /* 0x0005e20009100000 */
[----:B------:R-:W-:Y:S01]  /*3f30*/  UMOV UR11, 0x4008 ;  /* 0x00004008000b7882 */ /* 0x000fe20000000000 */
[----:B------:R2:W-:Y:S01]  /*3f40*/  UTCCP.T.S.4x32dp128bit tmem[UR26+0x1c4], gdesc[UR16] ;  /* 0x0001c4101a0079e7 */ /* 0x0005e20009100000 */
[----:B------:R-:W-:Y:S01]  /*3f50*/  UMOV UR13, 0x4008 ;  /* 0x00004008000d7882 */ /* 0x000fe20000000000 */
[----:B------:R2:W-:Y:S01]  /*3f60*/  UTCCP.T.S.4x32dp128bit tmem[UR26+0x1c8], gdesc[UR4] ;  /* 0x0001c8041a0079e7 */ /* 0x0005e20009100000 */
[----:B------:R-:W-:Y:S01]  /*3f70*/  UMOV UR15, 0x4008 ;  /* 0x00004008000f7882 */ /* 0x000fe20000000000 */
[----:B------:R2:W-:Y:S01]  /*3f80*/  UTCCP.T.S.4x32dp128bit tmem[UR26+0x1cc], gdesc[UR10] ;  /* 0x0001cc0a1a0079e7 */ /* 0x0005e20009100000 */
[----:B------:R2:W-:Y:S01]  /*3f90*/  UTCCP.T.S.4x32dp128bit tmem[UR26+0x1d0], gdesc[UR12] ;  /* 0x0001d00c1a0079e7 */ /* 0x0005e20009100000 */
[----:B------:R2:W-:Y:S01]  /*3fa0*/  UTCCP.T.S.4x32dp128bit tmem[UR26+0x1d4], gdesc[UR14] ;  /* 0x0001d40e1a0079e7 */ /* 0x0005e20009100000 */
[----:B------:R-:W-:Y:S01]  /*3fb0*/  UMOV UR6, 0x1 ;  /* 0x0000000100067882 */ /* 0x000fe20000000000 */
[----:B------:R-:W3:Y:S01]  /*3fc0*/  SYNCS.PHASECHK.TRANS64.TRYWAIT P3, [UR31+0xe8], R5 ;  /* 0x0000e805ff0075a7 */ /* 0x000ee2000806111f */
[----:B-1----:R-:W-:Y:S01]  /*3fd0*/  @P1 VOTEU.ANY UP0, P0 ;  /* 0x0000000000ff1886 */ /* 0x002fe20000000100 */
[----:B------:R-:W-:Y:S01]  /*3fe0*/  @UP2 USEL UR6, URZ, 0x1, !UP0 ;  /* 0x00000001ff062887 */ /* 0x000fe2000c000000 */
[----:B--23--:R-:W-:Y:S11]  /*3ff0*/  @!P3 BRA `(.L_x_71) ;  /* 0x000000f000c0b947 */ /* 0x00cff60003800000 */
.L_x_221:
[----:B------:R-:W-:Y:S01]  /*4000*/  ELECT P0, URZ, PT ;  /* 0x0000000000ff782f */ /* 0x000fe20003800000 */
[----:B------:R-:W-:Y:S02]  /*4010*/  ULEA UR8, UR28, UR42, 0xa ;  /* 0x0000002a1c087291 */ /* 0x000fe4000f8e50ff */
[----:B------:R-:W-:Y:S02]  /*4020*/  ULEA UR4, UR28, UR33, 0x9 ;  /* 0x000000211c047291 */ /* 0x000fe4000f8e48ff */
[----:B------:R-:W-:Y:S02]  /*4030*/  UIADD3 UR14, UPT, UPT, UR8, 0x2, URZ ;  /* 0x00000002080e7890 */ /* 0x000fe4000fffe0ff */
[----:B------:R-:W-:Y:S02]  /*4040*/  UIADD3 UR10, UPT, UPT, UR4, 0x2, URZ ;  /* 0x00000002040a7890 */ /* 0x000fe4000fffe0ff */
[----:B------:R-:W-:Y:S01]  /*4050*/  UIADD3 UR12, UPT, UPT, UR7, 0x38, URZ ;  /* 0x00000038070c7890 */ /* 0x000fe2000fffe0ff */
[----:B------:R-:W-:-:S03]  /*4060*/  UMOV UR9, 0x80004020 ;  /* 0x8000402000097882 */ /* 0x000fc60000000000 */
[----:B-1----:R-:W-:Y:S01]  /*4070*/  @P0 LOP3.LUT R0, R2, 0xffff, RZ, 0xc0, !PT ;  /* 0x0000ffff02000812 */ /* 0x002fe200078ec0ff */
[----:B------:R-:W-:Y:S01]  /*4080*/  UMOV UR5, 0x80004020 ;  /* 0x8000402000057882 */ /* 0x000fe20000000000 */
[----:B------:R-:W-:Y:S01]  /*4090*/  UMOV UR15, 0x80004020 ;  /* 0x80004020000f7882 */ /* 0x000fe20000000000 */
[----:B------:R-:W-:Y:S01]  /*40a0*/  UMOV UR11, 0x80004020 ;  /* 0x80004020000b7882 */ /* 0x000fe20000000000 */
[----:B------:R-:W-:Y:S01]  /*40b0*/  @P0 R2UR UR16, R0 ;  /* 0x00000000001002ca */ /* 0x000fe200000e0000 */
[----:B------:R1:W-:Y:S01]  /*40c0*/  UTCOMMA.4X gdesc[UR4], gdesc[UR8], tmem[UR32], tmem[UR48], idesc[UR49], tmem[UR40], !UPT ;  /* 0x80283008040075ea */ /* 0x0003e2000f800020 */
[----:B------:R1:W-:Y:S01]  /*40d0*/  UTCOMMA.4X gdesc[UR10], gdesc[UR14], tmem[UR32], tmem[UR46], idesc[UR47], tmem[UR38], UPT ;  /* 0x80262e0e0a0075ea */ /* 0x0003e2000b800020 */
[----:B------:R-:W-:Y:S01]  /*40e0*/  UMOV UR13, 0x1 ;  /* 0x00000001000d7882 */ /* 0x000fe20000000000 */
[----:B------:R-:W-:Y:S01]  /*40f0*/  UMOV UR7, UR51 ;  /* 0x0000003300077c82 */ /* 0x000fe20008000000 */
[----:B------:R-:W-:-:S08]  /*4100*/  UMOV UR28, UR18 ;  /* 0x00000012001c7c82 */ /* 0x000fd00008000000 */
[----:B------:R1:W-:Y:S01]  /*4110*/  UTCBAR.MULTICAST [UR12], URZ, UR16 ;  /* 0x000000ff0c0073e9 */ /* 0x0003e20008000810 */
[----:B------:R-:W-:Y:S01]  /*4120*/  NOP ;  /* 0x0000000000007918 */ /* 0x000fe20000000000 */
.L_x_68:
[----:B------:R-:W-:-:S09]  /*4130*/  UISETP.GE.AND UP0, UPT, UR7, 0x1, UPT ;  /* 0x000000010700788c */ /* 0x000fd2000bf06270 */
[----:B------:R-:W-:Y:S05]  /*4140*/  BRA.U !UP0, `(.L_x_72) ;  /* 0x0000000108f87547 */ /* 0x000fea000b800000 */
[----:B------:R-:W-:Y:S01]  /*4150*/  UIADD3 UR27, UPT, UPT, UR7, -0x1, URZ ;  /* 0xffffffff071b7890 */ /* 0x000fe2000fffe0ff */
[----:B-1----:R-:W-:-:S11]  /*4160*/  UMOV UR5, UR28 ;  /* 0x0000001c00057c82 */ /* 0x002fd60008000000 */
.L_x_75:
[----:B------:R-:W-:Y:S02]  /*4170*/  UISETP.NE.AND UP0, UPT, UR6, URZ, UPT ;  /* 0x000000ff0600728c */ /* 0x000fe4000bf05270 */
[----:B------:R-:W-:Y:S07]  /*4180*/  ULEA UR7, UR5, UR31, 0x3 ;  /* 0x0000001f05077291 */ /* 0x000fee000f8e18ff */
[----:B------:R-:W-:Y:S05]  /*4190*/  BRA.U UP0, `(.L_x_73) ;  /* 0x00000001000c7547 */ /* 0x000fea000b800000 */
[----:B------:R-:W-:Y:S04]  /*41a0*/  SHF.L.U32 R5, R3, 0x1f, RZ ;  /* 0x0000001f03057819 */ /* 0x000fe800000006ff */
[----:B------:R-:W1:Y:S02]  /*41b0*/  SYNCS.PHASECHK.TRANS64.TRYWAIT P0, [UR7], R5 ;  /* 0x00000005ff0075a7 */ /* 0x000e640008001107 */
[----:B-1----:R-:W-:Y:S05]  /*41c0*/  @!P0 BRA `(.L_x_74) ;  /* 0x000000f000648947 */ /* 0x002fea0003800000 */
.L_x_73:
[----:B------:R-:W-:Y:S02]  /*41d0*/  UISETP.NE.AND UP1, UPT, UR27, URZ, UPT ;  /* 0x000000ff1b00728c */ /* 0x000fe4000bf25270 */
[----:B------:R-:W-:Y:S01]  /*41e0*/  UIADD3 UR4, UPT, UPT, UR5, 0x1, URZ ;  /* 0x0000000105047890 */ /* 0x000fe2000fffe0ff */
[----:B------:R-:W-:Y:S03]  /*41f0*/  ELECT P3, URZ, PT ;  /* 0x0000000000ff782f */ /* 0x000fe60003860000 */
[----:B------:R-:W-:Y:S01]  /*4200*/  UISETP.NE.AND UP0, UPT, UR4, 0x7, UPT ;  /* 0x000000070400788c */ /* 0x000fe2000bf05270 */
[----:B------:R-:W-:Y:S01]  /*4210*/  PLOP3.LUT P1, PT, PT, PT, UP1, 0x80, 0x8 ;  /* 0x000000000008781c */ /* 0x000fe20003f2f018 */
[----:B------:R-:W-:Y:S02]  /*4220*/  ULEA UR12, UR5, UR43, 0x6 ;  /* 0x0000002b050c7291 */ /* 0x000fe4000f8e30ff */
[----:B------:R-:W-:Y:S02]  /*4230*/  USEL UR6, URZ, 0x1, UP0 ;  /* 0x00000001ff067887 */ /* 0x000fe40008000000 */
[----:B------:R-:W-:Y:S02]  /*4240*/  USEL UR28, UR4, URZ, UP0 ;  /* 0x000000ff041c7287 */ /* 0x000fe40008000000 */
[----:B------:R-:W-:Y:S02]  /*4250*/  UIADD3 UR24, UPT, UPT, UR12, 0x20, URZ ;  /* 0x000000200c187890 */ /* 0x000fe4000fffe0ff */
[----:B------:R-:W-:Y:S01]  /*4260*/  @UP1 ULEA UR4, UR28, UR31, 0x3 ;  /* 0x0000001f1c041291 */ /* 0x000fe2000f8e18ff */
[----:B------:R-:W-:Y:S01]  /*4270*/  LOP3.LUT R3, R3, UR6, RZ, 0x3c, !PT ;  /* 0x0000000603037c12 */ /* 0x000fe2000f8e3cff */
[----:B------:R-:W-:Y:S01]  /*4280*/  ULEA UR10, UR5, UR42, 0xa ;  /* 0x0000002a050a7291 */ /* 0x000fe2000f8e50ff */
[----:B-1----:R-:W-:Y:S01]  /*4290*/  @P3 LOP3.LUT R0, R2, 0xffff, RZ, 0xc0, !PT ;  /* 0x0000ffff02003812 */ /* 0x002fe200078ec0ff */
[----:B------:R-:W-:Y:S01]  /*42a0*/  ULEA UR8, UR5, UR33, 0x9 ;  /* 0x0000002105087291 */ /* 0x000fe2000f8e48ff */
[----:B------:R-:W-:Y:S01]  /*42b0*/  @P1 SHF.L.U32 R4, R3, 0x1f, RZ ;  /* 0x0000001f03041819 */ /* 0x000fe200000006ff */
[----:B------:R-:W-:Y:S01]  /*42c0*/  UISETP.NE.U32.AND UP0, UPT, UR13, URZ, UPT ;  /* 0x000000ff0d00728c */ /* 0x000fe2000bf05070 */
[----:B------:R-:W-:Y:S01]  /*42d0*/  @P3 R2UR UR29, R0 ;  /* 0x00000000001d32ca */ /* 0x000fe200000e0000 */
[----:B------:R-:W-:Y:S01]  /*42e0*/  UIADD3 UR16, UPT, UPT, UR10, 0x2, URZ ;  /* 0x000000020a107890 */ /* 0x000fe2000fffe0ff */
[----:B------:R-:W1:Y:S01]  /*42f0*/  @P1 SYNCS.PHASECHK.TRANS64.TRYWAIT P0, [UR4], R4 ;  /* 0x00000004ff0015a7 */ /* 0x000e620008001104 */
[----:B------:R-:W-:Y:S02]  /*4300*/  ULEA UR4, UR5, UR44, 0x7 ;  /* 0x0000002c05047291 */ /* 0x000fe4000f8e38ff */
[----:B------:R-:W-:Y:S02]  /*4310*/  UIADD3 UR14, UPT, UPT, UR8, 0x2, URZ ;  /* 0x00000002080e7890 */ /* 0x000fe4000fffe0ff */
[----:B------:R-:W-:Y:S02]  /*4320*/  UIADD3 UR18, UPT, UPT, UR4, 0x20, URZ ;  /* 0x0000002004127890 */ /* 0x000fe4000fffe0ff */
[----:B------:R-:W-:Y:S02]  /*4330*/  UIADD3 UR20, UPT, UPT, UR4, 0x40, URZ ;  /* 0x0000004004147890 */ /* 0x000fe4000fffe0ff */
[----:B------:R-:W-:Y:S02]  /*4340*/  UIADD3 UR22, UPT, UPT, UR4, 0x60, URZ ;  /* 0x0000006004167890 */ /* 0x000fe4000fffe0ff */
[----:B------:R-:W-:Y:S02]  /*4350*/  UIADD3 UR30, UPT, UPT, UR7, 0x38, URZ ;  /* 0x00000038071e7890 */ /* 0x000fe4000fffe0ff */
[----:B------:R-:W-:Y:S01]  /*4360*/  UIADD3 UR7, UPT, UPT, UR27, 0x1, URZ ;  /* 0x000000011b077890 */ /* 0x000fe2000fffe0ff */
[----:B------:R-:W-:Y:S01]  /*4370*/  UMOV UR13, 0x4008 ;  /* 0x00004008000d7882 */ /* 0x000fe20000000000 */
[----:B------:R-:W-:Y:S01]  /*4380*/  UMOV UR25, 0x4008 ;  /* 0x0000400800197882 */ /* 0x000fe20000000000 */
[----:B------:R2:W-:Y:S01]  /*4390*/  UTCCP.T.S.4x32dp128bit tmem[UR26+0x1c0], gdesc[UR12] ;  /* 0x0001c00c1a0079e7 */ /* 0x0005e20009100000 */
[----:B------:R-:W-:Y:S01]  /*43a0*/  UTCCP.T.S.4x32dp128bit tmem[UR26+0x1c4], gdesc[UR24] ;  /* 0x0001c4181a0079e7 */ /* 0x000fe20009100000 */
[----:B------:R-:W-:Y:S01]  /*43b0*/  UMOV UR5, 0x4008 ;  /* 0x0000400800057882 */ /* 0x000fe20000000000 */
[----:B------:R-:W-:Y:S01]  /*43c0*/  UMOV UR19, 0x4008 ;  /* 0x0000400800137882 */ /* 0x000fe20000000000 */
[----:B------:R3:W-:Y:S01]  /*43d0*/  UTCCP.T.S.4x32dp128bit tmem[UR26+0x1c8], gdesc[UR4] ;  /* 0x0001c8041a0079e7 */ /* 0x0007e20009100000 */
[----:B------:R4:W-:Y:S01]  /*43e0*/  UTCCP.T.S.4x32dp128bit tmem[UR26+0x1cc], gdesc[UR18] ;  /* 0x0001cc121a0079e7 */ /* 0x0009e20009100000 */
[----:B------:R-:W-:Y:S01]  /*43f0*/  UMOV UR21, 0x4008 ;  /* 0x0000400800157882 */ /* 0x000fe20000000000 */
[----:B------:R-:W-:Y:S01]  /*4400*/  UMOV UR23, 0x4008 ;  /* 0x0000400800177882 */ /* 0x000fe20000000000 */
[----:B------:R4:W-:Y:S01]  /*4410*/  UTCCP.T.S.4x32dp128bit tmem[UR26+0x1d0], gdesc[UR20] ;  /* 0x0001d0141a0079e7 */ /* 0x0009e20009100000 */
[----:B------:R4:W-:Y:S01]  /*4420*/  UTCCP.T.S.4x32dp128bit tmem[UR26+0x1d4], gdesc[UR22] ;  /* 0x0001d4161a0079e7 */ /* 0x0009e20009100000 */
[----:B------:R-:W-:Y:S01]  /*4430*/  UMOV UR11, 0x80004020 ;  /* 0x80004020000b7882 */ /* 0x000fe20000000000 */
[----:B------:R-:W-:Y:S01]  /*4440*/  UMOV UR9, 0x80004020 ;  /* 0x8000402000097882 */ /* 0x000fe20000000000 */
[----:B------:R-:W-:Y:S01]  /*4450*/  UMOV UR17, 0x80004020 ;  /* 0x8000402000117882 */ /* 0x000fe20000000000 */
[----:B------:R4:W-:Y:S01]  /*4460*/  UTCOMMA.4X gdesc[UR8], gdesc[UR10], tmem[UR32], tmem[UR36], idesc[UR37], tmem[UR40], UP0 ;  /* 0x8028240a080075ea */ /* 0x0009e20008000020 */
[----:B------:R-:W-:Y:S01]  /*4470*/  UMOV UR15, 0x80004020 ;  /* 0x80004020000f7882 */ /* 0x000fe20000000000 */
[----:B------:R-:W-:Y:S01]  /*4480*/  UMOV UR6, 0x1 ;  /* 0x0000000100067882 */ /* 0x000fe20000000000 */
[----:B------:R4:W-:Y:S01]  /*4490*/  UTCOMMA.4X gdesc[UR14], gdesc[UR16], tmem[UR32], tmem[UR34], idesc[UR35], tmem[UR38], UPT ;  /* 0x802622100e0075ea */ /* 0x0009e2000b800020 */
[----:B------:R4:W-:Y:S01]  /*44a0*/  UTCBAR.MULTICAST [UR30], URZ, UR29 ;  /* 0x000000ff1e0073e9 */ /* 0x0009e2000800081d */
[----:B--2---:R-:W-:Y:S01]  /*44b0*/  UIADD3 UR12, UPT, UPT, UR27, -0x1, URZ ;  /* 0xffffffff1b0c7890 */ /* 0x004fe2000fffe0ff */
[----:B------:R-:W-:Y:S01]  /*44c0*/  UMOV UR13, 0x1 ;  /* 0x00000001000d7882 */ /* 0x000fe20000000000 */
[----:B---3--:R-:W-:Y:S05]  /*44d0*/  UMOV UR5, UR28 ;  /* 0x0000001c00057c82 */ /* 0x008fea0008000000 */
[----:B------:R-:W-:Y:S01]  /*44e0*/  UMOV UR27, UR12 ;  /* 0x0000000c001b7c82 */ /* 0x000fe20008000000 */
[----:B-1----:R-:W-:Y:S01]  /*44f0*/  @P1 VOTEU.ANY UP0, P0 ;  /* 0x0000000000ff1886 */ /* 0x002fe20000000100 */
[----:B------:R-:W-:Y:S02]  /*4500*/  @UP1 USEL UR6, URZ, 0x1, !UP0 ;  /* 0x00000001ff061887 */ /* 0x000fe4000c000000 */
[----:B------:R-:W-:Y:S09]  /*4510*/  UISETP.GT.U32.AND UP0, UPT, UR7, 0x1, UPT ;  /* 0x000000010700788c */ /* 0x000ff2000bf04070 */
[----:B----4-:R-:W-:Y:S05]  /*4520*/  BRA.U UP0, `(.L_x_75) ;  /* 0xfffffffd00107547 */ /* 0x010fea000b83ffff */
.L_x_72:
[C---:B------:R-:W-:Y:S01]  /*4530*/  ISETP.NE.AND P0, PT, R9.reuse, 0x2, PT ;  /* 0x000000020900780c */ /* 0x040fe20003f05270 */
[----:B------:R2:W-:Y:S01]  /*4540*/  UTCBAR [UR52], URZ ;  /* 0x000000ff340073e9 */ /* 0x0005e200080000ff */
[----:B-1----:R-:W-:Y:S02]  /*4550*/  UMOV UR5, UR45 ;  /* 0x0000002d00057c82 */ /* 0x002fe40008000000 */
[----:B------:R-:W-:Y:S02]  /*4560*/  SEL R5, RZ, 0x1, P0 ;  /* 0x00000001ff057807 */ /* 0x000fe40000000000 */
[----:B------:R-:W-:Y:S02]  /*4570*/  SEL R9, R9, RZ, P0 ;  /* 0x000000ff09097207 */ /* 0x000fe40000000000 */
[----:B------:R-:W-:Y:S01]  /*4580*/  LOP3.LUT R8, R8, R5, RZ, 0x3c, !PT ;  /* 0x0000000508087212 */ /* 0x000fe200078e3cff */
[----:B------:R-:W-:Y:S06]  /*4590*/  @P2 BRA `(.L_x_76) ;  /* 0xfffffff4009c2947 */ /* 0x000fec000383ffff */
[----:B------:R-:W1:Y:S01]  /*45a0*/  S2UR UR6, SR_CgaCtaId ;  /* 0x00000000000679c3 */ /* 0x000e620000008800 */
[----:B------:R-:W-:Y:S01]  /*45b0*/  ELECT P0, URZ, PT ;  /* 0x0000000000ff782f */ /* 0x000fe20003800000 */
[----:B------:R-:W-:Y:S01]  /*45c0*/  IMAD.MOV.U32 R0, RZ, RZ, 0x1 ;  /* 0x00000001ff007424 */ /* 0x000fe200078e00ff */
[----:B------:R-:W-:Y:S01]  /*45d0*/  UMOV UR4, 0x40 ;  /* 0x0000004000047882 */ /* 0x000fe20000000000 */
[----:B------:R-:W-:-:S04]  /*45e0*/  SHF.L.U32 R3, RZ, 0x1f, RZ ;  /* 0x0000001fff037819 */ /* 0x000fc800000006ff */
[----:B------:R-:W-:Y:S01]  /*45f0*/  UVIRTCOUNT.DEALLOC.SMPOOL 0x80 ;  /* 0x000000800000784c */ /* 0x000fe20000000000 */
[----:B-1----:R-:W-:-:S09]  /*4600*/  ULEA UR6, UR6, UR4, 0x18 ;  /* 0x0000000406067291 */ /* 0x002fd2000f8ec0ff */
[----:B------:R1:W-:Y:S01]  /*4610*/  @P0 STS.U8 [UR6+0x1c], R0 ;  /* 0x00001c00ff000988 */ /* 0x0003e20008000006 */
[----:B------:R-:W3:Y:S02]  /*4620*/  SYNCS.PHASECHK.TRANS64.TRYWAIT P0, [UR31+0x110], R3 ;  /* 0x00011003ff0075a7 */ /* 0x000ee4000800111f */
[----:B-1-3--:R-:W-:Y:S05]  /*4630*/  @!P0 BRA `(.L_x_77) ;  /* 0x000000ec00608947 */ /* 0x00afea0003800000 */
.L_x_224:
[----:B------:R-:W-:Y:S01]  /*4640*/  NOP ;  /* 0x0000000000007918 */ /* 0x000fe20000000000 */
[----:B-1----:R-:W1:Y:S01]  /*4650*/  LDS R0, [UR6+0x14] ;  /* 0x00001406ff007984 */ /* 0x002e620008000800 */
[----:B------:R-:W-:Y:S01]  /*4660*/  ULOP3.LUT UR4, UR26, 0xffff, URZ, 0xc0, !UPT ;  /* 0x0000ffff1a047892 */ /* 0x000fe2000f8ec0ff */
[----:B------:R-:W-:Y:S01]  /*4670*/  UMOV UR5, 0xffff ;  /* 0x0000ffff00057882 */ /* 0x000fe20000000000 */
[----:B------:R-:W-:Y:S02]  /*4680*/  UMOV UR7, 0x1 ;  /* 0x0000000100077882 */ /* 0x000fe40000000000 */
[----:B------:R-:W-:-:S04]  /*4690*/  USHF.R.U32.HI UR4, URZ, 0x5, UR4 ;  /* 0x00000005ff047899 */ /* 0x000fc80008011604 */
[----:B------:R-:W-:Y:S02]  /*46a0*/  USHF.L.U32 UR5, UR5, UR4, URZ ;  /* 0x0000000405057299 */ /* 0x000fe400080006ff */
[----:B------:R-:W-:-:S04]  /*46b0*/  USHF.L.U32 UR4, UR7, UR4, URZ ;  /* 0x0000000407047299 */ /* 0x000fc800080006ff */
[----:B-1----:R-:W-:-:S04]  /*46c0*/  LOP3.LUT R0, R0, UR5, RZ, 0xc0, !PT ;  /* 0x0000000500007c12 */ /* 0x002fc8000f8ec0ff */
[----:B------:R-:W-:-:S13]  /*46d0*/  ISETP.NE.AND P0, PT, R0, UR5, PT ;  /* 0x0000000500007c0c */ /* 0x000fda000bf05270 */
[----:B------:R-:W-:Y:S05]  /*46e0*/  @P0 BRA `(.L_x_78) ;  /* 0x0000000000580947 */ /* 0x000fea0003800000 */
[----:B------:R-:W1:Y:S02]  /*46f0*/  LDS R0, [UR6+0x18] ;  /* 0x00001806ff007984 */ /* 0x000e640008000800 */
[----:B-1----:R-:W-:-:S04]  /*4700*/  LOP3.LUT R0, R0, UR4, RZ, 0xc0, !PT ;  /* 0x0000000400007c12 */ /* 0x002fc8000f8ec0ff */
[----:B------:R-:W-:-:S13]  /*4710*/  ISETP.NE.AND P0, PT, R0, UR4, PT ;  /* 0x0000000400007c0c */ /* 0x000fda000bf05270 */
[----:B------:R-:W-:Y:S05]  /*4720*/  @P0 BRA `(.L_x_79) ;  /* 0x00000000003c0947 */ /* 0x000fea0003800000 */
[----:B------:R-:W1:Y:S01]  /*4730*/  S2R R2, SR_LANEID ;  /* 0x0000000000027919 */ /* 0x000e620000000000 */
[----:B------:R-:W-:Y:S01]  /*4740*/  ULOP3.LUT UR5, URZ, UR5, URZ, 0x33, !UPT ;  /* 0x00000005ff057292 */ /* 0x000fe2000f8e33ff */
[----:B------:R-:W-:Y:S01]  /*4750*/  LOP3.LUT R4, RZ, UR4, RZ, 0x33, !PT ;  /* 0x00000004ff047c12 */ /* 0x000fe2000f8e33ff */
[----:B------:R-:W-:Y:S02]  /*4760*/  VOTEU.ANY UR4, UPT, PT ;  /* 0x0000000000047886 */ /* 0x000fe400038e0100 */
[----:B------:R-:W-:Y:S01]  /*4770*/  UFLO.U32 UR4, UR4 ;  /* 0x00000004000472bd */ /* 0x000fe200080e0000 */
[----:B------:R-:W3:Y:S01]  /*4780*/  REDUX UR7, R4 ;  /* 0x00000000040773c4 */ /* 0x000ee20000000000 */
[----:B------:R-:W-:-:S06]  /*4790*/  IMAD.U32 R0, RZ, RZ, UR5 ;  /* 0x00000005ff007e24 */ /* 0x000fcc000f8e00ff */
[----:B------:R4:W-:Y:S01]  /*47a0*/  UTCATOMSWS.AND URZ, UR5 ;  /* 0x0000000500ff79e3 */ /* 0x0009e20008000000 */
[----:B------:R-:W2:Y:S01]  /*47b0*/  REDUX UR8, R0 ;  /* 0x00000000000873c4 */ /* 0x000ea20000000000 */
[----:B-1----:R-:W-:Y:S01]  /*47c0*/  ISETP.EQ.U32.AND P0, PT, R2, UR4, PT ;  /* 0x0000000402007c0c */ /* 0x002fe2000bf02070 */
[----:B---3--:R-:W-:Y:S01]  /*47d0*/  IMAD.U32 R2, RZ, RZ, UR7 ;  /* 0x00000007ff027e24 */ /* 0x008fe2000f8e00ff */
[----:B--2---:R-:W-:-:S11]  /*47e0*/  MOV R3, UR8 ;  /* 0x0000000800037c02 */ /* 0x004fd60008000f00 */
[----:B------:R4:W-:Y:S04]  /*47f0*/  @P0 ATOMS.AND RZ, [UR6+0x14], R3 ;  /* 0x00001403ffff098c */ /* 0x0009e8000a800006 */
[----:B------:R4:W-:Y:S01]  /*4800*/  @P0 ATOMS.AND RZ, [UR6+0x18], R2 ;  /* 0x00001802ffff098c */ /* 0x0009e2000a800006 */
[----:B------:R-:W-:Y:S05]  /*4810*/  BRA `(.L_x_80) ;  /* 0x0000000000147947 */ /* 0x000fea0003800000 */
.L_x_79:
[----:B------:R-:W-:Y:S02]  /*4820*/  MOV R2, 0x4840 ;  /* 0x0000484000027802 */ /* 0x000fe40000000f00 */
[----:B--2--5:R-:W-:Y:S05]  /*4830*/  CALL.REL.NOINC `($__internal_0_$__cuda_sm10x_tcgen05_guardrail_trap_col_being_dealloced_not_returned_by_alloc) ;  /* 0x000000f000fc7944 */ /* 0x024fea0003c00000 */
[----:B------:R-:W-:Y:S05]  /*4840*/  BRA `(.L_x_80) ;  /* 0x0000000000087947 */ /* 0x000fea0003800000 */
.L_x_78:
[----:B------:R-:W-:Y:S02]  /*4850*/  MOV R2, 0x4870 ;  /* 0x0000487000027802 */ /* 0x000fe40000000f00 */
[----:B--2--5:R-:W-:Y:S05]  /*4860*/  CALL.REL.NOINC `($__internal_2_$__cuda_sm10x_tcgen05_guardrail_trap_unallocated_columns_being_dealloced) ;  /* 0x000000f400087944 */ /* 0x024fea0003c00000 */
.L_x_80:
[----:B------:R-:W-:Y:S01]  /*4870*/  NOP ;  /* 0x0000000000007918 */ /* 0x000fe20000000000 */
[----:B----4-:R-:W-:Y:S05]  /*4880*/  EXIT ;  /* 0x000000000000794d */ /* 0x010fea0003800000 */
.L_x_62:
[----:B------:R-:W-:-:S09]  /*4890*/  UISETP.NE.OR UP0, UPT, UR16, 0x3, !UP3 ;  /* 0x000000031000788c */ /* 0x000fd2000df05670 */
[----:B------:R-:W-:Y:S05]  /*48a0*/  BRA.U UP0, `(.L_x_81) ;  /* 0x0000001900f87547 */ /* 0x000fea000b800000 */
[----:B------:R-:W2:Y:S01]  /*48b0*/  LDCU.64 UR4, c[0x0][0xc88] ;  /* 0x00019100ff0477ac */ /* 0x000ea20008000a00 */
[----:B------:R-:W3:Y:S01]  /*48c0*/  S2UR UR10, SR_CgaCtaId ;  /* 0x00000000000a79c3 */ /* 0x000ee20000008800 */
[----:B------:R-:W-:Y:S01]  /*48d0*/  HFMA2 R10, -RZ, RZ, 0, 0 ;  /* 0x00000000ff0a7431 */ /* 0x000fe200000001ff */
[----:B------:R-:W-:Y:S01]  /*48e0*/  MOV R9, RZ ;  /* 0x000000ff00097202 */ /* 0x000fe20000000f00 */
[----:B------:R-:W4:Y:S01]  /*48f0*/  LDCU UR61, c[0x0][0x370] ;  /* 0x00006e00ff3d77ac */ /* 0x000f220008000800 */
[----:B------:R-:W-:Y:S01]  /*4900*/  HFMA2 R3, -RZ, RZ, 0, 0.0078125 ;  /* 0x00002000ff037431 */ /* 0x000fe200000001ff */
[----:B------:R-:W4:Y:S03]  /*4910*/  LDCU.128 UR64, c[0x0][0xf10] ;  /* 0x0001e200ff4077ac */ /* 0x000f260008000c00 */
[----:B------:R-:W1:Y:S01]  /*4920*/  LDC.64 R12, c[0x0][0x348] ;  /* 0x0000d200ff0c7b82 */ /* 0x000e620000000a00 */
[----:B------:R-:W3:Y:S01]  /*4930*/  LDCU UR53, c[0x0][0x374] ;  /* 0x00006e80ff3577ac */ /* 0x000ee20008000800 */
[----:B------:R-:W3:Y:S01]  /*4940*/  LDCU.64 UR54, c[0x0][0xc90] ;  /* 0x00019200ff3677ac */ /* 0x000ee20008000a00 */
[----:B--2---:R-:W-:Y:S01]  /*4950*/  UISETP.NE.U32.AND UP0, UPT, UR4, URZ, UPT ;  /* 0x000000ff0400728c */ /* 0x004fe2000bf05070 */
[----:B------:R-:W2:Y:S01]  /*4960*/  LDCU UR15, c[0x0][0xf0c] ;  /* 0x0001e180ff0f77ac */ /* 0x000ea20008000800 */
[----:B------:R-:W2:Y:S01]  /*4970*/  LDCU UR69, c[0x0][0xf20] ;  /* 0x0001e400ff4577ac */ /* 0x000ea20008000800 */
[----:B------:R-:W2:Y:S01]  /*4980*/  LDCU UR4, c[0x0][0xf30] ;  /* 0x0001e600ff0477ac */ /* 0x000ea20008000800 */
[----:B------:R-:W-:Y:S01]  /*4990*/  UMOV UR21, 0x400 ;  /* 0x0000040000157882 */ /* 0x000fe20000000000 */
[----:B----4-:R-:W-:-:S02]  /*49a0*/  UIMAD.WIDE.U32 UR6, UR61, UR64, URZ ;  /* 0x000000403d0672a5 */ /* 0x010fc4000f8e00ff */
[----:B---3--:R-:W-:Y:S02]  /*49b0*/  UIMAD.WIDE.U32 UR8, UR53, UR67, URZ ;  /* 0x00000043350872a5 */ /* 0x008fe4000f8e00ff */
[----:B------:R-:W-:Y:S02]  /*49c0*/  ULEA UR21, UR10, UR21, 0x18 ;  /* 0x000000150a157291 */ /* 0x000fe4000f8ec0ff */
[----:B------:R-:W-:Y:S02]  /*49d0*/  UISETP.NE.AND.EX UP6, UPT, UR5, URZ, UPT, UP0 ;  /* 0x000000ff0500728c */ /* 0x000fe4000bfc5300 */
[----:B------:R-:W-:Y:S02]  /*49e0*/  UISETP.NE.AND UP0, UPT, UR45, 0x1, UPT ;  /* 0x000000012d00788c */ /* 0x000fe4000bf05270 */
[----:B------:R-:W-:Y:S02]  /*49f0*/  UISETP.NE.U32.AND UP0, UPT, UR54, URZ, UPT ;  /* 0x000000ff3600728c */ /* 0x000fe4000bf05070 */
[----:B------:R-:W-:-:S02]  /*4a00*/  UIADD3 UR57, UPT, UPT, UR21, 0x70, URZ ;  /* 0x0000007015397890 */ /* 0x000fc4000fffe0ff */
[----:B------:R-:W-:Y:S02]  /*4a10*/  UIADD3 UR49, UPT, UPT, UR21, 0x78, URZ ;  /* 0x0000007815317890 */ /* 0x000fe4000fffe0ff */
[----:B------:R-:W-:Y:S02]  /*4a20*/  UIADD3 UR41, UPT, UPT, UR21, 0x80, URZ ;  /* 0x0000008015297890 */ /* 0x000fe4000fffe0ff */
[----:B------:R-:W-:Y:S02]  /*4a30*/  UIADD3 UR33, UPT, UPT, UR21, 0x88, URZ ;  /* 0x0000008815217890 */ /* 0x000fe4000fffe0ff */
[----:B------:R-:W-:Y:S01]  /*4a40*/  USEL UR68, URZ, 0x1, UP5 ;  /* 0x00000001ff447887 */ /* 0x000fe2000a800000 */
[----:B------:R-:W-:Y:S01]  /*4a50*/  UMOV UR6, UR7 ;  /* 0x0000000700067c82 */ /* 0x000fe20008000000 */
[----:B------:R-:W-:Y:S01]  /*4a60*/  UMOV UR62, UR9 ;  /* 0x00000009003e7c82 */ /* 0x000fe20008000000 */
[----:B------:R-:W-:Y:S02]  /*4a70*/  UISETP.GE.AND UP3, UPT, UR45, 0x1, UPT ;  /* 0x000000012d00788c */ /* 0x000fe4000bf66270 */
[----:B------:R-:W-:Y:S01]  /*4a80*/  UISETP.NE.AND.EX UP5, UPT, UR55, URZ, UPT, UP0 ;  /* 0x000000ff3700728c */ /* 0x000fe2000bfa5300 */
[----:B------:R-:W-:Y:S01]  /*4a90*/  UMOV UR29, URZ ;  /* 0x000000ff001d7c82 */ /* 0x000fe20008000000 */
[----:B------:R-:W-:Y:S01]  /*4aa0*/  UPLOP3.LUT UP1, UPT, UPT, UPT, UPT, 0x40, 0x4 ;  /* 0x000000000004789c */ /* 0x000fe20003f2e870 */
[----:B------:R-:W3:Y:S01]  /*4ab0*/  LDCU.64 UR22, c[0x0][0xf28] ;  /* 0x0001e500ff1677ac */ /* 0x000ee20008000a00 */
[----:B--2---:R-:W-:-:S02]  /*4ac0*/  UISETP.NE.AND UP3, UPT, UR15, 0x1, UPT ;  /* 0x000000010f00788c */ /* 0x004fc4000bf65270 */
[----:B------:R-:W-:Y:S02]  /*4ad0*/  UPRMT UR46, UR10, 0x654, UR57 ;  /* 0x000006540a2e7896 */ /* 0x000fe40008000039 */
[----:B------:R-:W-:Y:S02]  /*4ae0*/  UPRMT UR39, UR10, 0x654, UR49 ;  /* 0x000006540a277896 */ /* 0x000fe40008000031 */
[----:B------:R-:W-:Y:S02]  /*4af0*/  UPRMT UR38, UR10, 0x654, UR41 ;  /* 0x000006540a267896 */ /* 0x000fe40008000029 */
[----:B------:R-:W-:Y:S02]  /*4b00*/  UPRMT UR37, UR10, 0x654, UR33 ;  /* 0x000006540a257896 */ /* 0x000fe40008000021 */
[----:B------:R-:W-:Y:S02]  /*4b10*/  USHF.R.U32.HI UR63, URZ, UR65, UR6 ;  /* 0x00000041ff3f7299 */ /* 0x000fe40008011606 */
[----:B------:R-:W-:-:S02]  /*4b20*/  USHF.R.U32.HI UR62, URZ, UR69, UR62 ;  /* 0x00000045ff3e7299 */ /* 0x000fc4000801163e */
[----:B------:R-:W-:Y:S02]  /*4b30*/  UISETP.NE.AND UP0, UPT, UR66, 0x1, UPT ;  /* 0x000000014200788c */ /* 0x000fe4000bf05270 */
[----:B-1----:R-:W-:-:S11]  /*4b40*/  UISETP.NE.AND UP4, UPT, UR4, 0x1, UPT ;  /* 0x000000010400788c */ /* 0x002fd6000bf85270 */
.L_x_96:
[C---:B------:R-:W-:Y:S02]  /*4b50*/  LEA R8, R10.reuse, UR21, 0x3 ;  /* 0x000000150a087c11 */ /* 0x040fe4000f8e18ff */
[----:B------:R-:W-:Y:S02]  /*4b60*/  SHF.L.U32 R5, R9, 0x1f, RZ ;  /* 0x0000001f09057819 */ /* 0x000fe400000006ff */
[----:B------:R-:W-:Y:S02]  /*4b70*/  LEA R6, R10, UR21, 0x4 ;  /* 0x000000150a067c11 */ /* 0x000fe4000f8e20ff */
[----:B------:R-:W1:Y:S02]  /*4b80*/  SYNCS.PHASECHK.TRANS64.TRYWAIT P0, [R8+URZ+0xc0], R5 ;  /* 0x0000c005080075a7 */ /* 0x000e6400080011ff */
[----:B-12---:R-:W-:Y:S05]  /*4b90*/  @!P0 BRA `(.L_x_82) ;  /* 0x000000e800208947 */ /* 0x006fea0003800000 */
.L_x_225:
[----:B-1----:R-:W1:Y:S01]  /*4ba0*/  LDS.128 R4, [R6+0x120] ;  /* 0x0001200006047984 */ /* 0x002e620000000c00 */
[----:B------:R-:W-:Y:S01]  /*4bb0*/  UISETP.GE.AND UP0, UPT, UR45, 0x1, UPT ;  /* 0x000000012d00788c */ /* 0x000fe2000bf06270 */
[----:B------:R-:W-:Y:S01]  /*4bc0*/  @!PT LDS RZ, [RZ] ;  /* 0x00000000fffff984 */ /* 0x000fe20000000800 */
[----:B------:R-:W-:Y:S01]  /*4bd0*/  @!PT LDS RZ, [RZ] ;  /* 0x00000000fffff984 */ /* 0x000fe20000000800 */
[----:B------:R-:W-:Y:S01]  /*4be0*/  @!PT LDS RZ, [RZ] ;  /* 0x00000000fffff984 */ /* 0x000fe20000000800 */
[----:B------:R-:W-:Y:S01]  /*4bf0*/  @!PT LDS RZ, [RZ] ;  /* 0x00000000fffff984 */ /* 0x000fe20000000800 */
[----:B------:R2:W-:Y:S06]  /*4c00*/  MEMBAR.ALL.CTA ;  /* 0x0000000000007992 */ /* 0x0005ec0000008000 */
[----:B--2---:R-:W2:Y:S01]  /*4c10*/  FENCE.VIEW.ASYNC.S ;  /* 0x00000000000073c6 */ /* 0x004ea20000000000 */
[----:B-1----:R-:W-:Y:S11]  /*4c20*/  LOP3.LUT P0, RZ, R6, 0x1, RZ, 0xc0, !PT ;  /* 0x0000000106ff7812 */ /* 0x002ff6000780c0ff */
[----:B------:R-:W-:Y:S02]  /*4c30*/  @!UPT UIADD3 URZ, UPT, UPT, URZ, URZ, URZ ;  /* 0x000000fffffff290 */ /* 0x000fe4000fffe0ff */
[----:B--2---:R-:W-:Y:S01]  /*4c40*/  VOTEU.ANY UP3, P0 ;  /* 0x0000000000ff7886 */ /* 0x004fe20000060100 */
[----:B------:R-:W-:Y:S11]  /*4c50*/  PLOP3.LUT P0, PT, PT, PT, UP3, 0x80, 0x8 ;  /* 0x000000000008781c */ /* 0x000ff60003f0f038 */
[----:B------:R-:W-:Y:S02]  /*4c60*/  @!UPT UIADD3 URZ, UPT, UPT, URZ, URZ, URZ ;  /* 0x000000fffffff290 */ /* 0x000fe4000fffe0ff */
[----:B------:R-:W-:Y:S02]  /*4c70*/  @P0 SHF.R.U32.HI R0, RZ, 0x10, R5 ;  /* 0x00000010ff000819 */ /* 0x000fe40000011605 */
[----:B------:R-:W-:Y:S02]  /*4c80*/  @P0 MOV R2, R4 ;  /* 0x0000000400020202 */ /* 0x000fe40000000f00 */
[----:B------:R-:W-:Y:S01]  /*4c90*/  @P0 R2UR UR4, R0 ;  /* 0x00000000000402ca */ /* 0x000fe200000e0000 */
[----:B------:R-:W-:Y:S01]  /*4ca0*/  VIADD R0, R8, 0xd0 ;  /* 0x000000d008007836 */ /* 0x000fe20000000000 */
[----:B------:R-:W-:Y:S02]  /*4cb0*/  @P0 LOP3.LUT R4, R5, 0xffff, RZ, 0xc0, !PT ;  /* 0x0000ffff05040812 */ /* 0x000fe400078ec0ff */
[----:B------:R-:W-:Y:S02]  /*4cc0*/  @P0 R2UR UR6, R2 ;  /* 0x00000000020602ca */ /* 0x000fe400000e0000 */
[----:B------:R-:W-:Y:S02]  /*4cd0*/  PRMT R0, RZ, 0x654, R0 ;  /* 0x00000654ff007816 */ /* 0x000fe40000000000 */
[----:B------:R-:W-:Y:S02]  /*4ce0*/  @P0 R2UR UR5, R4 ;  /* 0x00000000040502ca */ /* 0x000fe400000e0000 */
[----:B------:R1:W-:Y:S03]  /*4cf0*/  SYNCS.ARRIVE.TRANS64.RED.A1T0 RZ, [R0+URZ], RZ ;  /* 0x000000ff00ff79a7 */ /* 0x0003e600081004ff */
[----:B------:R-:W-:Y:S04]  /*4d00*/  @UP3 UMOV UR47, UR4 ;  /* 0x00000004002f3c82 */ /* 0x000fe80008000000 */
[----:B------:R-:W-:Y:S04]  /*4d10*/  @UP3 UMOV UR14, UR6 ;  /* 0x00000006000e3c82 */ /* 0x000fe80008000000 */
[----:B------:R-:W-:Y:S01]  /*4d20*/  @UP3 UMOV UR13, UR5 ;  /* 0x00000005000d3c82 */ /* 0x000fe20008000000 */
[----:B------:R-:W-:Y:S05]  /*4d30*/  BRA.U !UP0, `(.L_x_83) ;  /* 0x0000000108c07547 */ /* 0x000fea000b800000 */
[----:B------:R-:W-:Y:S02]  /*4d40*/  UIMAD.WIDE.U32 UR16, UR13, UR67, URZ ;  /* 0x000000430d1072a5 */ /* 0x000fe4000f8e00ff */
[----:B------:R-:W-:Y:S02]  /*4d50*/  UP2UR UR20, UPR, URZ, 0x4 ;  /* 0x00000004ff147883 */ /* 0x000fe40008000000 */
[----:B------:R-:W-:Y:S02]  /*4d60*/  UISETP.NE.AND UP2, UPT, UR66, 0x1, UPT ;  /* 0x000000014200788c */ /* 0x000fe4000bf45270 */
[----:B------:R-:W-:Y:S02]  /*4d70*/  UIMAD.WIDE.U32 UR18, UR14, UR64, URZ ;  /* 0x000000400e1272a5 */ /* 0x000fe4000f8e00ff */
[----:B------:R-:W-:Y:S02]  /*4d80*/  USEL UR4, UR53, UR62, !UP2 ;  /* 0x0000003e35047287 */ /* 0x000fe4000d000000 */
[----:B------:R-:W-:Y:S02]  /*4d90*/  UISETP.NE.AND UP0, UPT, UR15, 0x1, UPT ;  /* 0x000000010f00788c */ /* 0x000fe4000bf05270 */
[----:B------:R-:W-:Y:S02]  /*4da0*/  UP2UR UR25, UPR, URZ, 0x2 ;  /* 0x00000002ff197883 */ /* 0x000fe40008000000 */
[----:B------:R-:W-:Y:S02]  /*4db0*/  UISETP.NE.AND UP1, UPT, UR45, 0x1, UPT ;  /* 0x000000012d00788c */ /* 0x000fe4000bf25270 */
[----:B---3--:R-:W-:Y:S02]  /*4dc0*/  UIMAD.WIDE.U32 UR8, UR4, UR22, URZ ;  /* 0x00000016040872a5 */ /* 0x008fe4000f8e00ff */
[----:B------:R-:W-:Y:S01]  /*4dd0*/  USEL UR7, UR61, UR63, !UP0 ;  /* 0x0000003f3d077287 */ /* 0x000fe2000c000000 */
[----:B------:R-:W-:Y:S02]  /*4de0*/  UMOV UR5, UR17 ;  /* 0x0000001100057c82 */ /* 0x000fe40008000000 */
[----:B------:R-:W-:Y:S02]  /*4df0*/  USHF.R.U32.HI UR6, URZ, UR69, UR5 ;  /* 0x00000045ff067299 */ /* 0x000fe40008011605 */
[----:B------:R-:W-:Y:S02]  /*4e00*/  UIMAD.WIDE.U32 UR10, UR7, UR22, URZ ;  /* 0x00000016070a72a5 */ /* 0x000fe4000f8e00ff */
[----:B------:R-:W-:Y:S02]  /*4e10*/  USEL UR6, UR13, UR6, !UP2 ;  /* 0x000000060d067287 */ /* 0x000fe4000d000000 */
[----:B------:R-:W-:Y:S01]  /*4e20*/  UISETP.NE.AND UP2, UPT, UR20, URZ, UPT ;  /* 0x000000ff1400728c */ /* 0x000fe2000bf45270 */
[----:B------:R-:W-:Y:S02]  /*4e30*/  UMOV UR5, UR19 ;  /* 0x0000001300057c82 */ /* 0x000fe40008000000 */
[----:B------:R-:W-:Y:S03]  /*4e40*/  USHF.R.U32.HI UR16, URZ, UR65, UR5 ;  /* 0x00000041ff107299 */ /* 0x000fe60008011605 */
[----:B------:R-:W-:Y:S02]  /*4e50*/  UMOV UR5, UR9 ;  /* 0x0000000900057c82 */ /* 0x000fe40008000000 */
[----:B------:R-:W-:Y:S03]  /*4e60*/  @UP1 USHF.R.U32.HI UR4, URZ, UR23, UR5 ;  /* 0x00000017ff041299 */ /* 0x000fe60008011605 */
[----:B------:R-:W-:Y:S01]  /*4e70*/  UMOV UR5, UR11 ;  /* 0x0000000b00057c82 */ /* 0x000fe20008000000 */
[----:B------:R-:W-:Y:S02]  /*4e80*/  UIMAD UR4, UR45, UR4, URZ ;  /* 0x000000042d0472a4 */ /* 0x000fe4000f8e02ff */
[----:B------:R-:W-:Y:S02]  /*4e90*/  @UP1 USHF.R.U32.HI UR7, URZ, UR23, UR5 ;  /* 0x00000017ff071299 */ /* 0x000fe40008011605 */
[----:B------:R-:W-:Y:S02]  /*4ea0*/  USEL UR5, UR14, UR16, !UP0 ;  /* 0x000000100e057287 */ /* 0x000fe4000c000000 */
[----:B------:R-:W-:Y:S02]  /*4eb0*/  UIMAD.WIDE.U32 UR10, UR6, UR22, URZ ;  /* 0x00000016060a72a5 */ /* 0x000fe4000f8e00ff */
[----:B------:R-:W-:Y:S02]  /*4ec0*/  UIMAD UR8, UR45, UR7, URZ ;  /* 0x000000072d0872a4 */ /* 0x000fe4000f8e02ff */
[----:B------:R-:W-:Y:S03]  /*4ed0*/  UISETP.GE.AND UP0, UPT, UR6, UR4, UPT ;  /* 0x000000040600728c */ /* 0x000fe6000bf06270 */
[----:B------:R-:W-:Y:S01]  /*4ee0*/  UMOV UR4, UR11 ;  /* 0x0000000b00047c82 */ /* 0x000fe20008000000 */
[----:B------:R-:W-:Y:S02]  /*4ef0*/  UISETP.GE.OR UP0, UPT, UR5, UR8, UP0 ;  /* 0x000000080500728c */ /* 0x000fe40008706670 */
[----:B------:R-:W-:Y:S02]  /*4f00*/  USHF.R.U32.HI UR4, URZ, UR23, UR4 ;  /* 0x00000017ff047299 */ /* 0x000fe40008011604 */
[----:B------:R-:W-:Y:S02]  /*4f10*/  UIMAD.WIDE.U32 UR8, UR5, UR22, URZ ;  /* 0x00000016050872a5 */ /* 0x000fe4000f8e00ff */
[----:B------:R-:W-:Y:S04]  /*4f20*/  USEL UR10, UR6, UR4, !UP1 ;  /* 0x00000004060a7287 */ /* 0x000fe8000c800000 */
[----:B------:R-:W-:Y:S01]  /*4f30*/  UIADD3 UR11, UPT, UPT, -UR10, URZ, URZ ;  /* 0x000000ff0a0b7290 */ /* 0x000fe2000fffe1ff */
[----:B------:R-:W-:Y:S02]  /*4f40*/  @!UP0 UMOV UR4, UR9 ;  /* 0x0000000900048c82 */ /* 0x000fe40008000000 */
[----:B------:R-:W-:Y:S02]  /*4f50*/  @!UP0 USHF.R.U32.HI UR4, URZ, UR23, UR4 ;  /* 0x00000017ff048299 */ /* 0x000fe40008011604 */
[----:B------:R-:W-:Y:S02]  /*4f60*/  UIMAD UR8, UR45, UR11, UR6 ;  /* 0x0000000b2d0872a4 */ /* 0x000fe4000f8e0206 */
[----:B------:R-:W-:Y:S02]  /*4f70*/  @!UP0 USEL UR4, UR5, UR4, !UP1 ;  /* 0x0000000405048287 */ /* 0x000fe4000c800000 */
[----:B------:R-:W-:Y:S02]  /*4f80*/  UISETP.NE.AND UP1, UPT, UR25, URZ, UPT ;  /* 0x000000ff1900728c */ /* 0x000fe4000bf25270 */
[----:B------:R-:W-:Y:S02]  /*4f90*/  @!UP0 UIMAD UR7, UR7, UR8, UR4 ;  /* 0x00000008070782a4 */ /* 0x000fe4000f8e0204 */
[----:B------:R-:W-:Y:S02]  /*4fa0*/  @!UP0 UIADD3 UR9, UPT, UPT, UR10, -UR4, URZ ;  /* 0x800000040a098290 */ /* 0x000fe4000fffe0ff */
[----:B------:R-:W-:Y:S02]  /*4fb0*/  UIADD3 UR8, UPT, UPT, -UR6, URZ, URZ ;  /* 0x000000ff06087290 */ /* 0x000fe4000fffe1ff */
[----:B------:R-:W-:Y:S02]  /*4fc0*/  UIADD3 UR4, UPT, UPT, -UR5, URZ, URZ ;  /* 0x000000ff05047290 */ /* 0x000fe4000fffe1ff */
[----:B------:R-:W-:Y:S03]  /*4fd0*/  @!UP0 UIMAD UR6, UR9, UR45, UR5 ;  /* 0x0000002d090682a4 */ /* 0x000fe6000f8e0205 */
[----:B------:R-:W-:Y:S01]  /*4fe0*/  @!UP0 UMOV UR5, UR7 ;  /* 0x0000000700058c82 */ /* 0x000fe20008000000 */
[----:B------:R-:W-:Y:S02]  /*4ff0*/  UIMAD UR7, UR15, UR4, UR14 ;  /* 0x000000040f0772a4 */ /* 0x000fe4000f8e020e */
[----:B------:R-:W-:Y:S02]  /*5000*/  UIMAD UR4, UR66, UR8, UR13 ;  /* 0x00000008420472a4 */ /* 0x000fe4000f8e020d */
[----:B------:R-:W-:Y:S02]  /*5010*/  UIMAD UR14, UR5, UR15, UR7 ;  /* 0x0000000f050e72a4 */ /* 0x000fe4000f8e0207 */
[----:B------:R-:W-:Y:S11]  /*5020*/  UIMAD UR13, UR6, UR66, UR4 ;  /* 0x00000042060d72a4 */ /* 0x000ff6000f8e0204 */
[----:B------:R-:W-:Y:S01]  /*5030*/  @!UPT UIADD3 URZ, UPT, UPT, URZ, URZ, URZ ;  /* 0x000000fffffff290 */ /* 0x000fe2000fffe0ff */
.L_x_83:
[----:B------:R-:W2:Y:S01]  /*5040*/  @!UP4 LDCU.128 UR8, c[0x0][0xf10] ;  /* 0x0001e200ff08c7ac */ /* 0x000ea20008000c00 */
[----:B------:R-:W-:Y:S04]  /*5050*/  ISETP.NE.U32.AND P0, PT, RZ, UR54, PT ;  /* 0x00000036ff007c0c */ /* 0x000fe8000bf05070 */
[----:B------:R-:W-:Y:S01]  /*5060*/  ISETP.NE.AND.EX P0, PT, RZ, UR55, PT, P0 ;  /* 0x00000037ff007c0c */ /* 0x000fe2000bf05300 */
[----:B------:R-:W4:Y:S01]  /*5070*/  @!UP4 LDCU UR5, c[0x0][0xf0c] ;  /* 0x0001e180ff05c7ac */ /* 0x000f220008000800 */
[----:B------:R-:W3:Y:S01]  /*5080*/  @!UP4 LDCU UR4, c[0x0][0xf20] ;  /* 0x0001e400ff04c7ac */ /* 0x000ee20008000800 */
[----:B------:R-:W-:Y:S02]  /*5090*/  USHF.L.U32 UR17, UR24, 0x8, URZ ;  /* 0x0000000818117899 */ /* 0x000fe400080006ff */
[----:B--2---:R-:W-:Y:S02]  /*50a0*/  UIMAD.WIDE.U32 UR6, UR14, UR8, URZ ;  /* 0x000000080e0672a5 */ /* 0x004fe4000f8e00ff */
[----:B------:R-:W-:Y:S02]  /*50b0*/  UIADD3 UR18, UPT, UPT, UR17, 0x60, URZ ;  /* 0x0000006011127890 */ /* 0x000fe4000fffe0ff */
[----:B------:R-:W-:Y:S02]  /*50c0*/  @!UP4 USHF.R.U32.HI UR7, URZ, UR9, UR7 ;  /* 0x00000009ff07c299 */ /* 0x000fe40008011607 */
[----:B------:R-:W-:Y:S02]  /*50d0*/  UIMAD.WIDE.U32 UR8, UR13, UR11, URZ ;  /* 0x0000000b0d0872a5 */ /* 0x000fe4000f8e00ff */
[----:B----4-:R-:W-:Y:S02]  /*50e0*/  @!UP4 UISETP.NE.AND UP0, UPT, UR5, 0x1, UPT ;  /* 0x000000010500c88c */ /* 0x010fe4000bf05270 */
[----:B------:R-:W-:Y:S02]  /*50f0*/  USHF.L.U32 UR59, UR12, 0x7, URZ ;  /* 0x000000070c3b7899 */ /* 0x000fe400080006ff */
[----:B------:R-:W-:Y:S02]  /*5100*/  @!UP4 USEL UR7, UR14, UR7, !UP0 ;  /* 0x000000070e07c287 */ /* 0x000fe4000c000000 */
[----:B------:R-:W-:Y:S01]  /*5110*/  @!UP4 UISETP.NE.AND UP0, UPT, UR10, 0x1, UPT ;  /* 0x000000010a00c88c */ /* 0x000fe2000bf05270 */
[----:B------:R-:W-:Y:S01]  /*5120*/  @!UP4 UMOV UR6, UR9 ;  /* 0x000000090006cc82 */ /* 0x000fe20008000000 */
[----:B------:R-:W-:Y:S01]  /*5130*/  UMOV UR58, UR18 ;  /* 0x00000012003a7c82 */ /* 0x000fe20008000000 */
[----:B---3--:R-:W-:Y:S04]  /*5140*/  @!UP4 USHF.R.U32.HI UR6, URZ, UR4, UR6 ;  /* 0x00000004ff06c299 */ /* 0x008fe80008011606 */
[----:B------:R-:W-:Y:S04]  /*5150*/  @!UP4 USEL UR6, UR13, UR6, !UP0 ;  /* 0x000000060d06c287 */ /* 0x000fe8000c000000 */
[----:B------:R-:W-:Y:S02]  /*5160*/  @!UP4 UIADD3 UR4, UPT, UPT, -UR7, UR6, URZ ;  /* 0x000000060704c290 */ /* 0x000fe4000fffe1ff */
[----:B------:R-:W-:Y:S02]  /*5170*/  @!UP4 UIADD3 UR6, UPT, UPT, UR7, -UR6, URZ ;  /* 0x800000060706c290 */ /* 0x000fe4000fffe0ff */
[----:B------:R-:W-:Y:S02]  /*5180*/  @!UP4 UIMAD UR14, UR4, UR5, UR14 ;  /* 0x00000005040ec2a4 */ /* 0x000fe4000f8e020e */
[----:B------:R-:W-:Y:S01]  /*5190*/  @!UP4 UIMAD UR13, UR6, UR10, UR13 ;  /* 0x0000000a060dc2a4 */ /* 0x000fe2000f8e020d */
[----:B------:R-:W-:Y:S11]  /*51a0*/  BRA.U UP1, `(.L_x_84) ;  /* 0x0000000101107547 */ /* 0x000ff6000b800000 */
[----:B-1----:R-:W-:Y:S04]  /*51b0*/  MOV R0, UR68 ;  /* 0x0000004400007c02 */ /* 0x002fe80008000f00 */
[----:B------:R-:W-:Y:S04]  /*51c0*/  SHF.L.U32 R5, R0, 0x1f, RZ ;  /* 0x0000001f00057819 */ /* 0x000fe800000006ff */
[----:B------:R-:W1:Y:S02]  /*51d0*/  SYNCS.PHASECHK.TRANS64.TRYWAIT P1, [UR21+0xb8], R5 ;  /* 0x0000b805ff0075a7 */ /* 0x000e640008021115 */
[----:B-1----:R-:W-:Y:S05]  /*51e0*/  @!P1 BRA `(.L_x_85) ;  /* 0x000000e000a09947 */ /* 0x002fea0003800000 */
.L_x_84:
[----:B------:R-:W-:Y:S05]  /*51f0*/  BRA.U !UP5, `(.L_x_86) ;  /* 0x000000010d387547 */ /* 0x000fea000b800000 */
[----:B------:R-:W-:Y:S01]  /*5200*/  UPLOP3.LUT UP2, UPT, UPT, UPT, UP6, 0x80, 0x8 ;  /* 0x000000000008789c */ /* 0x000fe20003f4f060 */
[----:B-1----:R-:W-:Y:S01]  /*5210*/  HFMA2 R0, -RZ, RZ, 0, 5.9604644775390625e-08 ;  /* 0x00000001ff007431 */ /* 0x002fe200000001ff */
[----:B------:R-:W1:Y:S01]  /*5220*/  LDCU.64 UR8, c[0x0][0x358] ;  /* 0x00006b00ff0877ac */ /* 0x000e620008000a00 */
[----:B------:R-:W-:Y:S03]  /*5230*/  IMAD.MOV.U32 R176, RZ, RZ, 0x1 ;  /* 0x00000001ffb07424 */ /* 0x000fe600078e00ff */
[----:B------:R-:W-:Y:S05]  /*5240*/  PLOP3.LUT P1, PT, PT, PT, UP2, 0x80, 0x8 ;  /* 0x000000000008781c */ /* 0x000fea0003f2f028 */
[----:B------:R-:W2:Y:S01]  /*5250*/  @UP2 LDCU.64 UR4, c[0x0][0xc88] ;  /* 0x00019100ff0427ac */ /* 0x000ea20008000a00 */
[----:B------:R-:W-:Y:S07]  /*5260*/  @UP2 UIMAD UR6, UR36, UR54, URZ ;  /* 0x00000036240622a4 */ /* 0x000fee000f8e02ff */
[----:B------:R-:W-:Y:S01]  /*5270*/  @!P1 PRMT R176, R0, 0x7610, R176 ;  /* 0x0000761000b09816 */ /* 0x000fe200000000b0 */
[----:B--2---:R-:W-:Y:S06]  /*5280*/  @UP2 UIMAD.WIDE UR4, UR6, 0x4, UR4 ;  /* 0x00000004060428a5 */ /* 0x004fec000f8e0204 */
[----:B------:R-:W-:Y:S01]  /*5290*/  IMAD.U32 R4, RZ, RZ, UR4 ;  /* 0x00000004ff047e24 */ /* 0x000fe2000f8e00ff */
[----:B------:R-:W-:Y:S04]  /*52a0*/  MOV R5, UR5 ;  /* 0x0000000500057c02 */ /* 0x000fe80008000f00 */
[----:B------:R-:W2:Y:S01]  /*52b0*/  @!UP2 LDCU UR4, c[0x0][0xc80] ;  /* 0x00019000ff04a7ac */ /* 0x000ea20008000800 */
[----:B-1---5:R3:W5:Y:S02]  /*52c0*/  @P1 LDG.E R133, desc[UR8][R4.64] ;  /* 0x0000000804851981 */ /* 0x022764000c1e1900 */
[----:B--23--:R-:W-:Y:S07]  /*52d0*/  @!P1 IMAD.U32 R133, RZ, RZ, UR4 ;  /* 0x00000004ff859e24 */ /* 0x00cfee000f8e00ff */
.L_x_86:
[----:B-----5:R-:W-:Y:S01]  /*52e0*/  @!P0 FSETP.EQ.AND P2, PT, R133, RZ, PT ;  /* 0x000000ff8500820b */ /* 0x020fe20003f42000 */
[----:B------:R-:W-:Y:S01]  /*52f0*/  @!UPT UIADD3 URZ, UPT, UPT, URZ, URZ, URZ ;  /* 0x000000fffffff290 */ /* 0x000fe2000fffe0ff */
[----:B------:R-:W-:Y:S11]  /*5300*/  @!P0 BRA `(.L_x_87) ;  /* 0x0000000000148947 */ /* 0x000ff60003800000 */
[----:B------:R-:W-:Y:S02]  /*5310*/  LOP3.LUT P0, RZ, R176, 0xff, RZ, 0xc0, !PT ;  /* 0x000000ffb0ff7812 */ /* 0x000fe4000780c0ff */
[----:B------:R-:W-:Y:S04]  /*5320*/  PLOP3.LUT P2, PT, PT, PT, UP2, 0x80, 0x8 ;  /* 0x000000000008781c */ /* 0x000fe80003f4f028 */
[----:B------:R-:W-:Y:S07]  /*5330*/  PLOP3.LUT P2, PT, P2, PT, PT, 0x8, 0x80 ;  /* 0x000000000080781c */ /* 0x000fee000174e170 */
[----:B------:R-:W-:Y:S11]  /*5340*/  @P0 FSETP.EQ.AND P2, PT, R133, RZ, PT ;  /* 0x000000ff8500020b */ /* 0x000ff60003f42000 */
[----:B------:R-:W-:Y:S02]  /*5350*/  @!UPT UIADD3 URZ, UPT, UPT, URZ, URZ, URZ ;  /* 0x000000fffffff290 */ /* 0x000fe4000fffe0ff */
.L_x_87:
[----:B-1----:R-:W-:Y:S01]  /*5360*/  IMAD.MOV.U32 R0, RZ, RZ, 0x1 ;  /* 0x00000001ff007424 */ /* 0x002fe200078e00ff */
[----:B------:R-:W-:Y:S01]  /*5370*/  ULOP3.LUT UP0, UR19, UR29, 0x1, URZ, 0xc0, !UPT ;  /* 0x000000011d137892 */ /* 0x000fe2000f80c0ff */
[----:B------:R-:W-:Y:S03]  /*5380*/  ELECT P1, URZ, PT ;  /* 0x0000000000ff782f */ /* 0x000fe60003820000 */
[----:B------:R-:W-:Y:S02]  /*5390*/  SHF.L.U32 R5, R0, 0x1f, RZ ;  /* 0x0000001f00057819 */ /* 0x000fe400000006ff */
[----:B------:R-:W-:Y:S02]  /*53a0*/  PLOP3.LUT P1, PT, P2, P1, PT, 0xf2, 0x2f ;  /* 0x00000000002f781c */ /* 0x000fe40001723e72 */
[----:B------:R-:W1:Y:S03]  /*53b0*/  SYNCS.PHASECHK.TRANS64.TRYWAIT P0, [UR21+0x90], R5 ;  /* 0x00009005ff0075a7 */ /* 0x000e660008001115 */
[----:B------:R-:W-:Y:S01]  /*53c0*/  @UP0 UIADD3 UR58, UPT, UPT, UR17, URZ, URZ ;  /* 0x000000ff113a0290 */ /* 0x000fe2000fffe0ff */
[----:B-1----:R-:W-:Y:S11]  /*53d0*/  @!P0 BRA `(.L_x_88) ;  /* 0x000000e0003c8947 */ /* 0x002ff60003800000 */
.L_x_228:
[----:B------:R-:W-:Y:S01]  /*53e0*/  @!P1 IADD3 R2, P0, PT, R12, 0x980, RZ ;  /* 0x000009800c029810 */ /* 0x000fe20007f1e0ff */
[----:B------:R-:W-:Y:S01]  /*53f0*/  VOTEU.ALL UP0, P1 ;  /* 0x0000000000ff7886 */ /* 0x000fe20000800000 */
[----:B------:R-:W-:Y:S01]  /*5400*/  UMOV UR6, 0x0 ;  /* 0x0000000000067882 */ /* 0x000fe20000000000 */
[----:B------:R-:W-:Y:S01]  /*5410*/  UMOV UR7, 0x10000000 ;  /* 0x1000000000077882 */ /* 0x000fe20000000000 */
[----:B------:R-:W-:Y:S01]  /*5420*/  @!P1 R2UR UR5, R2 ;  /* 0x00000000020592ca */ /* 0x000fe200000e0000 */
[----:B-1----:R-:W-:Y:S01]  /*5430*/  @!P1 IMAD.X R0, RZ, RZ, R13, P0 ;  /* 0x000000ffff009224 */ /* 0x002fe200000e060d */
[----:B------:R-:W-:Y:S02]  /*5440*/  @!UP0 UIADD3 UR56, UPT, UPT, UR21, 0x200, URZ ;  /* 0x0000020015388890 */ /* 0x000fe4000fffe0ff */
[----:B------:R-:W-:Y:S02]  /*5450*/  @!UP0 UIADD3 UR10, UPT, UPT, UR58, 0x80, URZ ;  /* 0x000000803a0a8890 */ /* 0x000fe4000fffe0ff */
[----:B------:R-:W-:Y:S01]  /*5460*/  @!P1 R2UR UR4, R0 ;  /* 0x00000000000492ca */ /* 0x000fe200000e0000 */
[----:B------:R-:W-:Y:S01]  /*5470*/  @!UP0 UIADD3 UR8, UPT, UPT, UR21, 0x1200, URZ ;  /* 0x0000120015088890 */ /* 0x000fe2000fffe0ff */
[----:B------:R-:W-:Y:S01]  /*5480*/  @!P1 IMAD.MOV.U32 R0, RZ, RZ, 0x2000 ;  /* 0x00002000ff009424 */ /* 0x000fe200078e00ff */
[----:B------:R-:W-:Y:S01]  /*5490*/  VOTEU.ALL UP0, P1 ;  /* 0x0000000000ff7886 */ /* 0x000fe20000800000 */
[----:B------:R-:W-:Y:S01]  /*54a0*/  UMOV UR60, UR36 ;  /* 0x00000024003c7c82 */ /* 0x000fe20008000000 */
[----:B------:R-:W-:Y:S01]  /*54b0*/  UMOV UR9, UR57 ;  /* 0x0000003900097c82 */ /* 0x000fe20008000000 */
[----:B------:R-:W-:Y:S01]  /*54c0*/  UMOV UR11, UR59 ;  /* 0x0000003b000b7c82 */ /* 0x000fe20008000000 */
[----:B------:R-:W-:Y:S01]  /*54d0*/  IMAD.U32 R6, RZ, RZ, UR5 ;  /* 0x00000005ff067e24 */ /* 0x000fe2000f8e00ff */
[----:B------:R-:W-:Y:S05]  /*54e0*/  UMOV UR12, UR36 ;  /* 0x00000024000c7c82 */ /* 0x000fea0008000000 */
[----:B------:R-:W-:Y:S01]  /*54f0*/  IMAD.U32 R7, RZ, RZ, UR4 ;  /* 0x00000004ff077e24 */ /* 0x000fe2000f8e00ff */
[----:B------:R-:W-:Y:S04]  /*5500*/  @!P1 R2UR UR4, R6 ;  /* 0x00000000060492ca */ /* 0x000fe800000e0000 */
[----:B------:R-:W-:Y:S11]  /*5510*/  @!P1 R2UR UR5, R7 ;  /* 0x00000000070592ca */ /* 0x000ff600000e0000 */
[----:B------:R-:W-:Y:S02]  /*5520*/  @!UPT UIADD3 URZ, UPT, UPT, URZ, URZ, URZ ;  /* 0x000000fffffff290 */ /* 0x000fe4000fffe0ff */
[----:B------:R1:W-:Y:S01]  /*5530*/  @!UP0 UTMALDG.3D [UR56], [UR4], desc[UR6] ;  /* 0x00000638040085b4 */ /* 0x0003e20008011000 */
[----:B------:R-:W-:Y:S05]  /*5540*/  VOTEU.ALL UP0, P1 ;  /* 0x0000000000ff7886 */ /* 0x000fea0000800000 */
[----:B------:R1:W-:Y:S01]  /*5550*/  @!UP0 UTMALDG.3D [UR8], [UR4], desc[UR6] ;  /* 0x00000608040085b4 */ /* 0x0003e20008011000 */
[----:B------:R1:W-:Y:S01]  /*5560*/  @!P1 SYNCS.ARRIVE.TRANS64.RED.A0TR RZ, [UR21+0x70], R0 ;  /* 0x00007000ffff99a7 */ /* 0x0003e20008300415 */
[----:B------:R-:W-:Y:S01]  /*5570*/  SYNCS.ARRIVE.TRANS64.RED.A1T0 RZ, [UR46], RZ ;  /* 0x000000ffffff79a7 */ /* 0x000fe2000810042e */
[----:B------:R-:W2:Y:S02]  /*5580*/  SYNCS.PHASECHK.TRANS64.TRYWAIT P0, [UR21+0x98], R5 ;  /* 0x00009805ff0075a7 */ /* 0x000ea40008001115 */
[----:B-12---:R-:W-:Y:S05]  /*5590*/  @!P0 BRA `(.L_x_89) ;  /* 0x000000dc00e48947 */ /* 0x006fea0003800000 */
.L_x_230:
        /* <DEDUP_REMOVED lines=11> */
[----:B------:R-:W-:Y:S01]  /*5650*/  @!UP0 UIADD3 UR8, UPT, UPT, UR21, 0x3200, URZ ;  /* 0x0000320015088890 */ /* 0x000fe2000fffe0ff */
[----:B------:R-:W-:Y:S01]  /*5660*/  VOTEU.ALL UP0, P1 ;  /* 0x0000000000ff7886 */ /* 0x000fe20000800000 */
[----:B------:R-:W-:Y:S02]  /*5670*/  UMOV UR50, UR58 ;  /* 0x0000003a00327c82 */ /* 0x000fe40008000000 */
[----:B------:R-:W-:Y:S01]  /*5680*/  IMAD.U32 R6, RZ, RZ, UR5 ;  /* 0x00000005ff067e24 */ /* 0x000fe2000f8e00ff */
[----:B------:R-:W-:Y:S01]  /*5690*/  UMOV UR52, UR36 ;  /* 0x0000002400347c82 */ /* 0x000fe20008000000 */
[----:B------:R-:W-:Y:S01]  /*56a0*/  UMOV UR9, UR49 ;  /* 0x0000003100097c82 */ /* 0x000fe20008000000 */
[----:B------:R-:W-:Y:S01]  /*56b0*/  UMOV UR12, UR36 ;  /* 0x00000024000c7c82 */ /* 0x000fe20008000000 */
[----:B------:R-:W-:Y:S01]  /*56c0*/  UMOV UR11, UR51 ;  /* 0x00000033000b7c82 */ /* 0x000fe20008000000 */
[----:B------:R-:W-:Y:S01]  /*56d0*/  USHF.L.U32 UR16, UR19, 0x5, URZ ;  /* 0x0000000513107899 */ /* 0x000fe200080006ff */
[----:B------:R-:W-:Y:S01]  /*56e0*/  IMAD.U32 R7, RZ, RZ, UR4 ;  /* 0x00000004ff077e24 */ /* 0x000fe2000f8e00ff */
[----:B------:R-:W-:Y:S04]  /*56f0*/  @!P1 R2UR UR4, R6 ;  /* 0x00000000060492ca */ /* 0x000fe800000e0000 */
[----:B------:R-:W-:Y:S11]  /*5700*/  @!P1 R2UR UR5, R7 ;  /* 0x00000000070592ca */ /* 0x000ff600000e0000 */
[----:B------:R-:W-:Y:S02]  /*5710*/  @!UPT UIADD3 URZ, UPT, UPT, URZ, URZ, URZ ;  /* 0x000000fffffff290 */ /* 0x000fe4000fffe0ff */
[----:B------:R-:W-:Y:S01]  /*5720*/  @!UP0 UTMALDG.3D [UR48], [UR4], desc[UR6] ;  /* 0x00000630040085b4 */ /* 0x000fe20008011000 */
[----:B------:R-:W-:Y:S05]  /*5730*/  VOTEU.ALL UP0, P1 ;  /* 0x0000000000ff7886 */ /* 0x000fea0000800000 */
[----:B------:R1:W-:Y:S01]  /*5740*/  @!UP0 UTMALDG.3D [UR8], [UR4], desc[UR6] ;  /* 0x00000608040085b4 */ /* 0x0003e20008011000 */
[----:B------:R2:W-:Y:S01]  /*5750*/  @!P1 SYNCS.ARRIVE.TRANS64.RED.A0TR RZ, [UR21+0x78], R0 ;  /* 0x00007800ffff99a7 */ /* 0x0005e20008300415 */
[----:B------:R-:W-:Y:S01]  /*5760*/  SYNCS.ARRIVE.TRANS64.RED.A1T0 RZ, [UR39], RZ ;  /* 0x000000ffffff79a7 */ /* 0x000fe20008100427 */
[----:B------:R-:W3:Y:S01]  /*5770*/  SYNCS.PHASECHK.TRANS64.TRYWAIT P0, [UR21+0xa0], R5 ;  /* 0x0000a005ff0075a7 */ /* 0x000ee20008001115 */
[----:B-1----:R-:W-:Y:S01]  /*5780*/  UIADD3 UR4, UPT, UPT, UR17, -UR16, URZ ;  /* 0x8000001011047290 */ /* 0x002fe2000fffe0ff */
[----:B--23--:R-:W-:Y:S11]  /*5790*/  @!P0 BRA `(.L_x_90) ;  /* 0x000000dc007c8947 */ /* 0x00cff60003800000 */
.L_x_232:
[----:B------:R-:W-:Y:S01]  /*57a0*/  @!P1 IADD3 R2, P0, PT, R12, 0x980, RZ ;  /* 0x000009800c029810 */ /* 0x000fe20007f1e0ff */
[----:B------:R-:W-:Y:S01]  /*57b0*/  VOTEU.ALL UP0, P1 ;  /* 0x0000000000ff7886 */ /* 0x000fe20000800000 */
[----:B------:R-:W-:Y:S02]  /*57c0*/  UIADD3 UR42, UPT, UPT, UR4, 0x40, URZ ;  /* 0x00000040042a7890 */ /* 0x000fe4000fffe0ff */
        /* <DEDUP_REMOVED lines=8> */
[----:B------:R-:W-:Y:S01]  /*5850*/  UMOV UR24, 0x0 ;  /* 0x0000000000187882 */ /* 0x000fe20000000000 */
[----:B------:R-:W-:Y:S01]  /*5860*/  UMOV UR25, 0x10000000 ;  /* 0x1000000000197882 */ /* 0x000fe20000000000 */
[----:B------:R-:W-:Y:S01]  /*5870*/  UMOV UR43, UR59 ;  /* 0x0000003b002b7c82 */ /* 0x000fe20008000000 */
[----:B------:R-:W-:Y:S01]  /*5880*/  IMAD.U32 R6, RZ, RZ, UR6 ;  /* 0x00000006ff067e24 */ /* 0x000fe2000f8e00ff */
[----:B------:R-:W-:Y:S01]  /*5890*/  UMOV UR44, UR36 ;  /* 0x00000024002c7c82 */ /* 0x000fe20008000000 */
[----:B------:R-:W-:Y:S01]  /*58a0*/  UMOV UR9, UR41 ;  /* 0x0000002900097c82 */ /* 0x000fe20008000000 */
[----:B------:R-:W-:Y:S01]  /*58b0*/  UMOV UR11, UR59 ;  /* 0x0000003b000b7c82 */ /* 0x000fe20008000000 */
[----:B------:R-:W-:Y:S01]  /*58c0*/  UMOV UR12, UR36 ;  /* 0x00000024000c7c82 */ /* 0x000fe20008000000 */
[----:B------:R-:W-:Y:S01]  /*58d0*/  @!P1 R2UR UR6, R6 ;  /* 0x00000000060692ca */ /* 0x000fe200000e0000 */
[----:B------:R-:W-:Y:S05]  /*58e0*/  IMAD.U32 R7, RZ, RZ, UR5 ;  /* 0x00000005ff077e24 */ /* 0x000fea000f8e00ff */
        /* <DEDUP_REMOVED lines=9> */
.L_x_234:
[----:B------:R-:W-:Y:S01]  /*5980*/  @!P1 IADD3 R2, P0, PT, R12, 0x980, RZ ;  /* 0x000009800c029810 */ /* 0x000fe20007f1e0ff */
[----:B------:R-:W-:Y:S01]  /*5990*/  VOTEU.ALL UP0, P1 ;  /* 0x0000000000ff7886 */ /* 0x000fe20000800000 */
[----:B------:R-:W-:Y:S01]  /*59a0*/  UMOV UR6, 0x0 ;  /* 0x0000000000067882 */ /* 0x000fe20000000000 */
[----:B------:R-:W-:Y:S01]  /*59b0*/  UMOV UR7, 0x10000000 ;  /* 0x1000000000077882 */ /* 0x000fe20000000000 */
[----:B------:R-:W-:Y:S01]  /*59c0*/  @!P1 R2UR UR5, R2 ;  /* 0x00000000020592ca */ /* 0x000fe200000e0000 */
[----:B-1----:R-:W-:Y:S01]  /*59d0*/  @!P1 IMAD.X R0, RZ, RZ, R13, P0 ;  /* 0x000000ffff009224 */ /* 0x002fe200000e060d */
[----:B------:R-:W-:Y:S01]  /*59e0*/  @!UP0 UIADD3 UR10, UPT, UPT, UR4, 0xc0, URZ ;  /* 0x000000c0040a8890 */ /* 0x000fe2000fffe0ff */
[----:B------:R-:W-:Y:S01]  /*59f0*/  SHF.L.U32 R4, RZ, 0x1f, RZ ;  /* 0x0000001fff047819 */ /* 0x000fe200000006ff */
        /* <DEDUP_REMOVED lines=10> */
[----:B------:R-:W-:Y:S03]  /*5aa0*/  UMOV UR11, UR35 ;  /* 0x00000023000b7c82 */ /* 0x000fe60008000000 */
        /* <DEDUP_REMOVED lines=10> */
[----:B-1----:R-:W-:Y:S01]  /*5b50*/  UIADD3 UR4, UPT, UPT, UR17, UR16, URZ ;  /* 0x0000001011047290 */ /* 0x002fe2000fffe0ff */
[----:B--23--:R-:W-:Y:S11]  /*5b60*/  @!P0 BRA `(.L_x_92) ;  /* 0x000000d800b88947 */ /* 0x00cff60003800000 */
.L_x_236:
[----:B------:R-:W-:Y:S01]  /*5b70*/  @!P1 IADD3 R2, P0, PT, R12, 0x980, RZ ;  /* 0x000009800c029810 */ /* 0x000fe20007f1e0ff */
[----:B------:R-:W-:Y:S01]  /*5b80*/  VOTEU.ALL UP0, P1 ;  /* 0x0000000000ff7886 */ /* 0x000fe20000800000 */
[----:B------:R-:W-:Y:S02]  /*5b90*/  UIADD3 UR26, UPT, UPT, UR4, 0x20, URZ ;  /* 0x00000020041a7890 */ /* 0x000fe4000fffe0ff */
[----:B------:R-:W-:Y:S01]  /*5ba0*/  @!P1 R2UR UR6, R2 ;  /* 0x00000000020692ca */ /* 0x000fe200000e0000 */
[----:B------:R-:W-:Y:S01]  /*5bb0*/  @!P1 IMAD.X R0, RZ, RZ, R13, P0 ;  /* 0x000000ffff009224 */ /* 0x000fe200000e060d */
        /* <DEDUP_REMOVED lines=15> */
[----:B-1----:R-:W-:Y:S01]  /*5cb0*/  IMAD.U32 R7, RZ, RZ, UR5 ;  /* 0x00000005ff077e24 */ /* 0x002fe2000f8e00ff */
[----:B------:R-:W-:Y:S04]  /*5cc0*/  UMOV UR12, UR36 ;  /* 0x00000024000c7c82 */ /* 0x000fe80008000000 */
        /* <DEDUP_REMOVED lines=9> */
.L_x_238:
[----:B------:R-:W-:Y:S01]  /*5d60*/  @!P1 IADD3 R2, P0, PT, R12, 0x980, RZ ;  /* 0x000009800c029810 */ /* 0x000fe20007f1e0ff */
[----:B------:R-:W-:Y:S01]  /*5d70*/  VOTEU.ALL UP0, P1 ;  /* 0x0000000000ff7886 */ /* 0x000fe20000800000 */
[----:B------:R-:W-:Y:S01]  /*5d80*/  UMOV UR6, 0x0 ;  /* 0x0000000000067882 */ /* 0x000fe20000000000 */
[----:B------:R-:W-:Y:S01]  /*5d90*/  UMOV UR7, 0x10000000 ;  /* 0x1000000000077882 */ /* 0x000fe20000000000 */
[----:B------:R-:W-:Y:S01]  /*5da0*/  @!P1 R2UR UR5, R2 ;  /* 0x00000000020592ca */ /* 0x000fe200000e0000 */
[----:B------:R-:W-:Y:S01]  /*5db0*/  @!P1 IMAD.X R0, RZ, RZ, R13, P0 ;  /* 0x000000ffff009224 */ /* 0x000fe200000e060d */
[----:B------:R-:W-:Y:S02]  /*5dc0*/  @!UP0 UIADD3 UR10, UPT, UPT, UR4, 0xa0, URZ ;  /* 0x000000a0040a8890 */ /* 0x000fe4000fffe0ff */
[----:B------:R-:W-:Y:S02]  /*5dd0*/  @!UP0 UIADD3 UR27, UPT, UPT, UR59, 0x40, URZ ;  /* 0x000000403b1b8890 */ /* 0x000fe4000fffe0ff */
[----:B------:R-:W-:Y:S01]  /*5de0*/  @!P1 R2UR UR4, R0 ;  /* 0x00000000000492ca */ /* 0x000fe200000e0000 */
[----:B------:R-:W-:Y:S01]  /*5df0*/  @!UP0 UIADD3 UR24, UPT, UPT, UR21, 0x2200, URZ ;  /* 0x0000220015188890 */ /* 0x000fe2000fffe0ff */
[----:B------:R-:W-:Y:S01]  /*5e00*/  @!P1 IMAD.MOV.U32 R0, RZ, RZ, 0x2000 ;  /* 0x00002000ff009424 */ /* 0x000fe200078e00ff */
[----:B------:R-:W-:Y:S02]  /*5e10*/  @!UP0 UIADD3 UR8, UPT, UPT, UR21, 0x3200, URZ ;  /* 0x0000320015088890 */ /* 0x000fe4000fffe0ff */
[----:B------:R-:W-:Y:S02]  /*5e20*/  UISETP.NE.AND UP0, UPT, UR19, URZ, UPT ;  /* 0x000000ff1300728c */ /* 0x000fe4000bf05270 */
[----:B------:R-:W-:Y:S01]  /*5e30*/  IMAD.U32 R6, RZ, RZ, UR5 ;  /* 0x00000005ff067e24 */ /* 0x000fe2000f8e00ff */
[----:B------:R-:W-:Y:S01]  /*5e40*/  UMOV UR25, UR49 ;  /* 0x0000003100197c82 */ /* 0x000fe20008000000 */
[----:B------:R-:W-:Y:S01]  /*5e50*/  UMOV UR28, UR36 ;  /* 0x00000024001c7c82 */ /* 0x000fe20008000000 */
[----:B------:R-:W-:Y:S01]  /*5e60*/  UMOV UR9, UR49 ;  /* 0x0000003100097c82 */ /* 0x000fe20008000000 */
[----:B------:R-:W-:Y:S01]  /*5e70*/  UMOV UR12, UR36 ;  /* 0x00000024000c7c82 */ /* 0x000fe20008000000 */
[----:B------:R-:W-:Y:S01]  /*5e80*/  UMOV UR11, UR27 ;  /* 0x0000001b000b7c82 */ /* 0x000fe20008000000 */
[----:B-1----:R-:W-:Y:S01]  /*5e90*/  IMAD.U32 R7, RZ, RZ, UR4 ;  /* 0x00000004ff077e24 */ /* 0x002fe2000f8e00ff */
[----:B------:R-:W-:Y:S02]  /*5ea0*/  @!P1 R2UR UR4, R6 ;  /* 0x00000000060492ca */ /* 0x000fe400000e0000 */
[----:B------:R-:W-:Y:S02]  /*5eb0*/  @!UP0 UIADD3 UR18, UPT, UPT, UR17, URZ, URZ ;  /* 0x000000ff11128290 */ /* 0x000fe4000fffe0ff */
[----:B------:R-:W-:Y:S01]  /*5ec0*/  @!P1 R2UR UR5, R7 ;  /* 0x00000000070592ca */ /* 0x000fe200000e0000 */
[----:B------:R-:W-:Y:S11]  /*5ed0*/  VOTEU.ALL UP0, P1 ;  /* 0x0000000000ff7886 */ /* 0x000ff60000800000 */
[----:B------:R-:W-:Y:S01]  /*5ee0*/  @!UPT UIADD3 URZ, UPT, UPT, URZ, URZ, URZ ;  /* 0x000000fffffff290 */ /* 0x000fe2000fffe0ff */
[----:B------:R1:W-:Y:S01]  /*5ef0*/  @!UP0 UTMALDG.3D [UR24], [UR4], desc[UR6] ;  /* 0x00000618040085b4 */ /* 0x0003e20008011000 */
[----:B------:R-:W-:Y:S05]  /*5f00*/  VOTEU.ALL UP0, P1 ;  /* 0x0000000000ff7886 */ /* 0x000fea0000800000 */
[----:B------:R1:W-:Y:S01]  /*5f10*/  @!UP0 UTMALDG.3D [UR8], [UR4], desc[UR6] ;  /* 0x00000608040085b4 */ /* 0x0003e20008011000 */
[----:B------:R1:W-:Y:S01]  /*5f20*/  @!P1 SYNCS.ARRIVE.TRANS64.RED.A0TR RZ, [UR21+0x78], R0 ;  /* 0x00007800ffff99a7 */ /* 0x0003e20008300415 */
[----:B------:R-:W-:Y:S01]  /*5f30*/  SYNCS.ARRIVE.TRANS64.RED.A1T0 RZ, [UR39], RZ ;  /* 0x000000ffffff79a7 */ /* 0x000fe20008100427 */
[----:B------:R-:W2:Y:S02]  /*5f40*/  SYNCS.PHASECHK.TRANS64.TRYWAIT P0, [UR21+0xa0], R4 ;  /* 0x0000a004ff0075a7 */ /* 0x000ea40008001115 */
[----:B-12---:R-:W-:Y:S05]  /*5f50*/  @!P0 BRA `(.L_x_94) ;  /* 0x000000d400ec8947 */ /* 0x006fea0003800000 */
.L_x_240:
[----:B------:R-:W-:Y:S01]  /*5f60*/  @!P1 IADD3 R2, P0, PT, R12, 0x980, RZ ;  /* 0x000009800c029810 */ /* 0x000fe20007f1e0ff */
[----:B------:R-:W-:Y:S01]  /*5f70*/  VOTEU.ALL UP0, P1 ;  /* 0x0000000000ff7886 */ /* 0x000fe20000800000 */
[----:B------:R-:W-:Y:S01]  /*5f80*/  UMOV UR6, 0x0 ;  /* 0x0000000000067882 */ /* 0x000fe20000000000 */
[----:B------:R-:W-:Y:S01]  /*5f90*/  UMOV UR7, 0x10000000 ;  /* 0x1000000000077882 */ /* 0x000fe20000000000 */
[----:B------:R-:W-:Y:S01]  /*5fa0*/  @!P1 R2UR UR5, R2 ;  /* 0x00000000020592ca */ /* 0x000fe200000e0000 */
[----:B------:R-:W-:Y:S01]  /*5fb0*/  @!P1 IMAD.X R0, RZ, RZ, R13, P0 ;  /* 0x000000ffff009224 */ /* 0x000fe200000e060d */
[----:B------:R-:W-:Y:S01]  /*5fc0*/  @!UP0 UIADD3 UR16, UPT, UPT, UR21, 0x4200, URZ ;  /* 0x0000420015108890 */ /* 0x000fe2000fffe0ff */
[----:B------:R-:W-:Y:S01]  /*5fd0*/  VIADD R10, R10, 0x1 ;  /* 0x000000010a0a7836 */ /* 0x000fe20000000000 */
        /* <DEDUP_REMOVED lines=9> */
[----:B------:R-:W-:Y:S01]  /*6070*/  UMOV UR9, UR41 ;  /* 0x0000002900097c82 */ /* 0x000fe20008000000 */
[----:B------:R-:W-:Y:S01]  /*6080*/  UMOV UR11, UR59 ;  /* 0x0000003b000b7c82 */ /* 0x000fe20008000000 */
[----:B------:R-:W-:Y:S03]  /*6090*/  UMOV UR12, UR36 ;  /* 0x00000024000c7c82 */ /* 0x000fe60008000000 */
[----:B-1----:R-:W-:Y:S01]  /*60a0*/  IMAD.U32 R7, RZ, RZ, UR4 ;  /* 0x00000004ff077e24 */ /* 0x002fe2000f8e00ff */
        /* <DEDUP_REMOVED lines=10> */
.L_x_242:
[----:B------:R-:W-:Y:S01]  /*6150*/  UIADD3 UR29, UPT, UPT, UR29, 0x1, URZ ;  /* 0x000000011d1d7890 */ /* 0x000fe2000fffe0ff */
[----:B------:R-:W-:Y:S01]  /*6160*/  @!P1 IADD3 R2, P0, PT, R12, 0x980, RZ ;  /* 0x000009800c029810 */ /* 0x000fe20007f1e0ff */
[----:B------:R-:W-:Y:S01]  /*6170*/  UPLOP3.LUT UP1, UPT, UPT, UPT, UPT, 0x80, 0x8 ;  /* 0x000000000008789c */ /* 0x000fe20003f2f070 */
[----:B------:R-:W-:Y:S01]  /*6180*/  R2UR UR24, R178 ;  /* 0x00000000b21872ca */ /* 0x000fe200000e0000 */
[----:B------:R-:W-:Y:S01]  /*6190*/  VOTEU.ALL UP0, P1 ;  /* 0x0000000000ff7886 */ /* 0x000fe20000800000 */
[----:B------:R-:W-:Y:S01]  /*61a0*/  @!P1 R2UR UR5, R2 ;  /* 0x00000000020592ca */ /* 0x000fe200000e0000 */
[----:B------:R-:W-:Y:S01]  /*61b0*/  @!P1 IMAD.X R0, RZ, RZ, R13, P0 ;  /* 0x000000ffff009224 */ /* 0x000fe200000e060d */
[----:B------:R-:W-:Y:S01]  /*61c0*/  UMOV UR6, 0x0 ;  /* 0x0000000000067882 */ /* 0x000fe20000000000 */
[----:B------:R-:W-:Y:S01]  /*61d0*/  UMOV UR7, 0x10000000 ;  /* 0x1000000000077882 */ /* 0x000fe20000000000 */
[----:B------:R-:W-:Y:S01]  /*61e0*/  @!UP0 UIADD3 UR19, UPT, UPT, UR59, 0x40, URZ ;  /* 0x000000403b138890 */ /* 0x000fe2000fffe0ff */
[----:B------:R-:W-:Y:S01]  /*61f0*/  R2UR UR25, R179 ;  /* 0x00000000b31972ca */ /* 0x000fe200000e0000 */
[----:B------:R-:W-:Y:S01]  /*6200*/  @!UP0 UIADD3 UR16, UPT, UPT, UR21, 0x6200, URZ ;  /* 0x0000620015108890 */ /* 0x000fe2000fffe0ff */
[----:B------:R-:W-:Y:S01]  /*6210*/  @!P1 R2UR UR4, R0 ;  /* 0x00000000000492ca */ /* 0x000fe200000e0000 */
[----:B------:R-:W-:Y:S01]  /*6220*/  @!UP0 UIADD3 UR10, UPT, UPT, UR18, 0x80, URZ ;  /* 0x00000080120a8890 */ /* 0x000fe2000fffe0ff */
[----:B------:R-:W-:Y:S01]  /*6230*/  ISETP.NE.AND P0, PT, R10, 0x2, PT ;  /* 0x000000020a00780c */ /* 0x000fe20003f05270 */
[----:B------:R-:W-:Y:S01]  /*6240*/  @!UP0 UIADD3 UR8, UPT, UPT, UR21, 0x7200, URZ ;  /* 0x0000720015088890 */ /* 0x000fe2000fffe0ff */
[----:B------:R-:W-:Y:S02]  /*6250*/  VOTEU.ALL UP0, P1 ;  /* 0x0000000000ff7886 */ /* 0x000fe40000800000 */
[----:B------:R-:W-:Y:S01]  /*6260*/  IMAD.U32 R6, RZ, RZ, UR5 ;  /* 0x00000005ff067e24 */ /* 0x000fe2000f8e00ff */
[----:B------:R-:W-:Y:S01]  /*6270*/  UMOV UR17, UR33 ;  /* 0x0000002100117c82 */ /* 0x000fe20008000000 */
[----:B------:R-:W-:Y:S01]  /*6280*/  UMOV UR20, UR36 ;  /* 0x0000002400147c82 */ /* 0x000fe20008000000 */
[----:B------:R-:W-:Y:S01]  /*6290*/  UMOV UR9, UR33 ;  /* 0x0000002100097c82 */ /* 0x000fe20008000000 */
[----:B------:R-:W-:Y:S01]  /*62a0*/  UMOV UR12, UR36 ;  /* 0x00000024000c7c82 */ /* 0x000fe20008000000 */
[----:B------:R-:W-:Y:S01]  /*62b0*/  UMOV UR11, UR19 ;  /* 0x00000013000b7c82 */ /* 0x000fe20008000000 */
[----:B------:R-:W-:Y:S01]  /*62c0*/  SEL R0, RZ, 0x1, P0 ;  /* 0x00000001ff007807 */ /* 0x000fe20000000000 */
[----:B-1----:R-:W-:Y:S01]  /*62d0*/  IMAD.U32 R7, RZ, RZ, UR4 ;  /* 0x00000004ff077e24 */ /* 0x002fe2000f8e00ff */
[----:B------:R-:W-:Y:S01]  /*62e0*/  @!P1 R2UR UR4, R6 ;  /* 0x00000000060492ca */ /* 0x000fe200000e0000 */
[----:B------:R-:W-:Y:S01]  /*62f0*/  UIADD3 UR24, UPT, UPT, UR13, UR24, URZ ;  /* 0x000000180d187290 */ /* 0x000fe2000fffe0ff */
[----:B------:R-:W-:Y:S01]  /*6300*/  LOP3.LUT R9, R9, R0, RZ, 0x3c, !PT ;  /* 0x0000000009097212 */ /* 0x000fe200078e3cff */
[----:B------:R-:W-:Y:S01]  /*6310*/  UMOV UR36, UR47 ;  /* 0x0000002f00247c82 */ /* 0x000fe20008000000 */
[----:B------:R-:W-:Y:S02]  /*6320*/  @!P1 R2UR UR5, R7 ;  /* 0x00000000070592ca */ /* 0x000fe400000e0000 */
[----:B------:R-:W-:Y:S11]  /*6330*/  SEL R10, R10, RZ, P0 ;  /* 0x000000ff0a0a7207 */ /* 0x000ff60000000000 */
[----:B------:R-:W-:Y:S01]  /*6340*/  @!UP0 UTMALDG.3D [UR16], [UR4], desc[UR6] ;  /* 0x00000610040085b4 */ /* 0x000fe20008011000 */
[----:B------:R-:W-:Y:S05]  /*6350*/  VOTEU.ALL UP0, P1 ;  /* 0x0000000000ff7886 */ /* 0x000fea0000800000 */
[----:B------:R1:W-:Y:S01]  /*6360*/  @!UP0 UTMALDG.3D [UR8], [UR4], desc[UR6] ;  /* 0x00000608040085b4 */ /* 0x0003e20008011000 */
[----:B------:R2:W-:Y:S01]  /*6370*/  @!P1 SYNCS.ARRIVE.TRANS64.RED.A0TR RZ, [UR21+0x88], R3 ;  /* 0x00008803ffff99a7 */ /* 0x0005e20008300415 */
[----:B------:R-:W-:Y:S01]  /*6380*/  SYNCS.ARRIVE.TRANS64.RED.A1T0 RZ, [UR37], RZ ;  /* 0x000000ffffff79a7 */ /* 0x000fe20008100425 */
[----:B-1----:R-:W-:Y:S01]  /*6390*/  UIADD3 UR12, UPT, UPT, UR14, UR25, URZ ;  /* 0x000000190e0c7290 */ /* 0x002fe2000fffe0ff */
[----:B------:R-:W-:Y:S11]  /*63a0*/  BRA.U UP3, `(.L_x_96) ;  /* 0xffffffe503e87547 */ /* 0x000ff6000b83ffff */
[----:B------:R-:W1:Y:S02]  /*63b0*/  SYNCS.PHASECHK.TRANS64.TRYWAIT P0, [UR21+0x90], R5 ;  /* 0x00009005ff0075a7 */ /* 0x000e640008001115 */
[----:B-1----:R-:W-:Y:S05]  /*63c0*/  @!P0 BRA `(.L_x_97) ;  /* 0x000000d400008947 */ /* 0x002fea0003800000 */
.L_x_244:
[----:B------:R-:W3:Y:S02]  /*63d0*/  SYNCS.PHASECHK.TRANS64.TRYWAIT P0, [UR21+0x98], R5 ;  /* 0x00009805ff0075a7 */ /* 0x000ee40008001115 */
[----:B---3--:R-:W-:Y:S05]  /*63e0*/  @!P0 BRA `(.L_x_98) ;  /* 0x000000d400108947 */ /* 0x008fea0003800000 */
.L_x_246:
[----:B------:R-:W3:Y:S01]  /*63f0*/  SYNCS.PHASECHK.TRANS64.TRYWAIT P0, [UR21+0xa0], R5 ;  /* 0x0000a005ff0075a7 */ /* 0x000ee20008001115 */
[----:B-1----:R-:W-:Y:S01]  /*6400*/  HFMA2 R0, -RZ, RZ, 0, 5.9604644775390625e-08 ;  /* 0x00000001ff007431 */ /* 0x002fe200000001ff */
[----:B---3--:R-:W-:Y:S06]  /*6410*/  @!P0 BRA `(.L_x_99) ;  /* 0x000000d4001c8947 */ /* 0x008fec0003800000 */
.L_x_248:
[----:B-1----:R-:W-:Y:S02]  /*6420*/  MOV R2, UR21 ;  /* 0x0000001500027c02 */ /* 0x002fe40008000f00 */
[----:B--2---:R-:W-:-:S07]  /*6430*/  SHF.L.U32 R3, R0, 0x1f, RZ ;  /* 0x0000001f00037819 */ /* 0x004fce00000006ff */
.L_x_100:
[----:B-1----:R1:W2:Y:S02]  /*6440*/  SYNCS.PHASECHK.TRANS64.TRYWAIT P0, [R2+URZ+0xa8], R3 ;  /* 0x0000a803020075a7 */ /* 0x0022a400080011ff */
[----:B--2---:R-:W-:Y:S05]  /*6450*/  @!P0 NANOSLEEP.SYNCS 0x989680 ;  /* 0x009896800000895d */ /* 0x004fea0003900000 */
[----:B------:R-:W2:Y:S02]  /*6460*/  @!P0 SYNCS.PHASECHK.TRANS64 P0, [R2+URZ+0xa8], R3 ;  /* 0x0000a803020085a7 */ /* 0x000ea400080010ff */
[----:B--2---:R-:W-:Y:S05]  /*6470*/  @P0 EXIT ;  /* 0x000000000000094d */ /* 0x004fea0003800000 */
[----:B------:R-:W-:Y:S05]  /*6480*/  BRA `(.L_x_100) ;  /* 0xfffffffc00ec7947 */ /* 0x000fea000383ffff */
.L_x_81:
[----:B------:R-:W-:-:S06]  /*6490*/  UISETP.GE.AND UP0, UPT, UR16, 0x4, UPT ;  /* 0x000000041000788c */ /* 0x000fcc000bf06270 */
[----:B------:R-:W-:-:S13]  /*64a0*/  PLOP3.LUT P0, PT, PT, PT, UP0, 0x80, 0x8 ;  /* 0x000000000008781c */ /* 0x000fda0003f0f008 */
[----:B-1----:R-:W-:Y:S05]  /*64b0*/  @!P0 EXIT ;  /* 0x000000000000894d */ /* 0x002fea0003800000 */
[----:B------:R-:W1:Y:S08]  /*64c0*/  S2UR UR4, SR_CgaCtaId ;  /* 0x00000000000479c3 */ /* 0x000e700000008800 */
[----:B------:R-:W-:Y:S01]  /*64d0*/  BAR.SYNC.DEFER_BLOCKING 0x6, 0xa0 ;  /* 0x0182800000007b1d */ /* 0x000fe20000010000 */
[C---:B------:R-:W-:Y:S01]  /*64e0*/  IMAD.SHL.U32 R5, R184.reuse, 0x20, RZ ;  /* 0x00000020b8057824 */ /* 0x040fe200078e00ff */
[----:B------:R-:W-:Y:S01]  /*64f0*/  LOP3.LUT R185, R184, 0x2, RZ, 0xc0, !PT ;  /* 0x00000002b8b97812 */ /* 0x000fe200078ec0ff */
[----:B------:R-:W-:-:S02]  /*6500*/  IMAD.SHL.U32 R188, R177, 0x400, RZ ;  /* 0x00000400b1bc7824 */ /* 0x000fc400078e00ff */
[----:B------:R-:W-:Y:S02]  /*6510*/  HFMA2 R186, -RZ, RZ, 0, 0 ;  /* 0x00000000ffba7431 */ /* 0x000fe400000001ff */
[C---:B------:R-:W-:Y:S01]  /*6520*/  IMAD.SHL.U32 R0, R184.reuse, 0x4, RZ ;  /* 0x00000004b8007824 */ /* 0x040fe200078e00ff */
[----:B------:R-:W-:Y:S01]  /*6530*/  UMOV UR44, 0x400 ;  /* 0x00000400002c7882 */ /* 0x000fe20000000000 */
[----:B------:R-:W2:Y:S01]  /*6540*/  LDC.64 R174, c[0x0][0xcb0] ;  /* 0x00032c00ffae7b82 */ /* 0x000ea20000000a00 */
[C---:B------:R-:W-:Y:S01]  /*6550*/  LOP3.LUT R7, R5.reuse, 0x320, RZ, 0xc0, !PT ;  /* 0x0000032005077812 */ /* 0x040fe200078ec0ff */
[C---:B------:R-:W-:Y:S01]  /*6560*/  IMAD.U32 R2, R184.reuse, 0x10000, RZ ;  /* 0x00010000b8027824 */ /* 0x040fe200078e00ff */
[----:B------:R-:W-:Y:S01]  /*6570*/  LOP3.LUT R5, R5, 0xc0, RZ, 0xc0, !PT ;  /* 0x000000c005057812 */ /* 0x000fe200078ec0ff */
[----:B------:R-:W-:Y:S01]  /*6580*/  IMAD.MOV.U32 R183, RZ, RZ, RZ ;  /* 0x000000ffffb77224 */ /* 0x000fe200078e00ff */
[----:B------:R-:W-:Y:S01]  /*6590*/  LOP3.LUT R188, R7, 0x400, R188, 0xf8, !PT ;  /* 0x0000040007bc7812 */ /* 0x000fe200078ef8bc */
[----:B------:R-:W-:Y:S01]  /*65a0*/  IMAD.MOV R185, RZ, RZ, -R185 ;  /* 0x000000ffffb97224 */ /* 0x000fe200078e0ab9 */
[----:B------:R-:W-:Y:S01]  /*65b0*/  LOP3.LUT R5, R5, 0x18, R0, 0xf8, !PT ;  /* 0x0000001805057812 */ /* 0x000fe200078ef800 */
[----:B------:R-:W3:Y:S01]  /*65c0*/  LDC.64 R172, c[0x0][0xca8] ;  /* 0x00032a00ffac7b82 */ /* 0x000ee20000000a00 */
[----:B------:R-:W-:Y:S01]  /*65d0*/  LOP3.LUT R184, R184, 0x4, RZ, 0xc0, !PT ;  /* 0x00000004b8b87812 */ /* 0x000fe200078ec0ff */
[----:B------:R-:W4:Y:S01]  /*65e0*/  LDCU UR63, c[0x0][0x370] ;  /* 0x00006e00ff3f77ac */ /* 0x000f220008000800 */
[----:B------:R-:W-:-:S02]  /*65f0*/  LOP3.LUT R188, R188, R5, RZ, 0xfc, !PT ;  /* 0x00000005bcbc7212 */ /* 0x000fc400078efcff */
[----:B------:R-:W-:Y:S01]  /*6600*/  LOP3.LUT R2, R2, 0x200000, RZ, 0xc0, !PT ;  /* 0x0020000002027812 */ /* 0x000fe200078ec0ff */
[----:B------:R-:W2:Y:S01]  /*6610*/  LDCU.64 UR54, c[0x0][0x348] ;  /* 0x00006900ff3677ac */ /* 0x000ea20008000a00 */
[----:B------:R-:W-:Y:S01]  /*6620*/  IADD3 R187, PT, PT, -R184, 0x2, RZ ;  /* 0x00000002b8bb7810 */ /* 0x000fe20007ffe1ff */
[----:B------:R-:W-:Y:S01]  /*6630*/  IMAD.MOV R184, RZ, RZ, -R184 ;  /* 0x000000ffffb87224 */ /* 0x000fe200078e0ab8 */
[----:B------:R-:W-:Y:S01]  /*6640*/  LOP3.LUT R189, R177, 0x3, RZ, 0xc0, !PT ;  /* 0x00000003b1bd7812 */ /* 0x000fe200078ec0ff */
[----:B-1----:R-:W-:Y:S01]  /*6650*/  ULEA UR44, UR4, UR44, 0x18 ;  /* 0x0000002c042c7291 */ /* 0x002fe2000f8ec0ff */
[----:B------:R-:W-:Y:S01]  /*6660*/  SHF.L.U32 R187, R187, 0x4, RZ ;  /* 0x00000004bbbb7819 */ /* 0x000fe200000006ff */
[----:B------:R-:W1:Y:S01]  /*6670*/  LDCU.64 UR4, c[0x0][0xc90] ;  /* 0x00019200ff0477ac */ /* 0x000e620008000a00 */
[----:B------:R-:W2:Y:S06]  /*6680*/  LDCU UR42, c[0x0][0xf0c] ;  /* 0x0001e180ff2a77ac */ /* 0x000eac0008000800 */
[----:B------:R-:W4:Y:S01]  /*6690*/  LDS R3, [UR44+0x140] ;  /* 0x0001402cff037984 */ /* 0x000f220008000800 */
[----:B------:R-:W2:Y:S01]  /*66a0*/  LDCU UR39, c[0x0][0xf30] ;  /* 0x0001e600ff2777ac */ /* 0x000ea20008000800 */
[----:B------:R-:W2:Y:S01]  /*66b0*/  LDCU.64 UR60, c[0x0][0xc88] ;  /* 0x00019100ff3c77ac */ /* 0x000ea20008000a00 */
[----:B------:R-:W2:Y:S01]  /*66c0*/  LDCU.64 UR40, c[0x0][0xf28] ;  /* 0x0001e500ff2877ac */ /* 0x000ea20008000a00 */
[----:B-1----:R-:W-:Y:S01]  /*66d0*/  IMAD.U32 R191, RZ, RZ, UR4 ;  /* 0x00000004ffbf7e24 */ /* 0x002fe2000f8e00ff */
[----:B------:R-:W-:Y:S01]  /*66e0*/  UIADD3 UR4, UPT, UPT, UR44, 0x200, URZ ;  /* 0x000002002c047890 */ /* 0x000fe2000fffe0ff */
[----:B------:R-:W-:Y:S01]  /*66f0*/  IMAD.U32 R190, RZ, RZ, UR5 ;  /* 0x00000005ffbe7e24 */ /* 0x000fe2000f8e00ff */
[----:B------:R-:W1:Y:S04]  /*6700*/  LDCU.128 UR56, c[0x0][0xf10] ;  /* 0x0001e200ff3877ac */ /* 0x000e680008000c00 */
[----:B------:R-:W-:Y:S01]  /*6710*/  IMAD.U32 R181, RZ, RZ, UR4 ;  /* 0x00000004ffb57e24 */ /* 0x000fe2000f8e00ff */
[----:B------:R-:W1:Y:S03]  /*6720*/  LDCU UR62, c[0x0][0x374] ;  /* 0x00006e80ff3e77ac */ /* 0x000e660008000800 */
[----:B------:R-:W-:Y:S01]  /*6730*/  IMAD R188, R188, 0x2, R181 ;  /* 0x00000002bcbc7824 */ /* 0x000fe200078e02b5 */
[----:B------:R-:W-:Y:S01]  /*6740*/  UMOV UR43, URZ ;  /* 0x000000ff002b7c82 */ /* 0x000fe20008000000 */
[----:B------:R-:W-:Y:S01]  /*6750*/  UMOV UR53, URZ ;  /* 0x000000ff00357c82 */ /* 0x000fe20008000000 */
[----:B------:R-:W-:Y:S01]  /*6760*/  UMOV UR47, URZ ;  /* 0x000000ff002f7c82 */ /* 0x000fe20008000000 */
[----:B-1234-:R-:W-:-:S07]  /*6770*/  IADD3 R2, PT, PT, R3, R2, RZ ;  /* 0x0000000203027210 */ /* 0x01efce0007ffe0ff */
.L_x_192:
[C---:B------:R-:W-:Y:S02]  /*6780*/  LEA R0, R183.reuse, UR44, 0x3 ;  /* 0x0000002cb7007c11 */ /* 0x040fe4000f8e18ff */
[----:B------:R-:W-:Y:S02]  /*6790*/  SHF.L.U32 R3, R186, 0x1f, RZ ;  /* 0x0000001fba037819 */ /* 0x000fe400000006ff */
[----:B--2---:R-:W-:Y:S02]  /*67a0*/  LEA R5, R183, UR44, 0x4 ;  /* 0x0000002cb7057c11 */ /* 0x004fe4000f8e20ff */
[----:B------:R-:W1:Y:S02]  /*67b0*/  SYNCS.PHASECHK.TRANS64.TRYWAIT P0, [R0+URZ+0xc0], R3 ;  /* 0x0000c003000075a7 */ /* 0x000e6400080011ff */
[----:B-1-3--:R-:W-:Y:S05]  /*67c0*/  @!P0 BRA `(.L_x_101) ;  /* 0x000000d000488947 */ /* 0x00afea0003800000 */
.L_x_249:
[----:B------:R-:W-:Y:S01]  /*67d0*/  R2UR UR7, R192 ;  /* 0x00000000c00772ca */ /* 0x000fe200000e0000 */
[----:B------:R-:W2:Y:S01]  /*67e0*/  LDS.128 R4, [R5+0x120] ;  /* 0x0001200005047984 */ /* 0x000ea20000000c00 */
[----:B-1----:R-:W-:Y:S01]  /*67f0*/  VIADD R0, R0, 0xd0 ;  /* 0x000000d000007836 */ /* 0x002fe20000000000 */
[----:B------:R-:W-:Y:S04]  /*6800*/  UISETP.GE.AND UP0, UPT, UR45, 0x1, UPT ;  /* 0x000000012d00788c */ /* 0x000fe8000bf06270 */
[----:B------:R-:W-:Y:S01]  /*6810*/  PRMT R0, RZ, 0x654, R0 ;  /* 0x00000654ff007816 */ /* 0x000fe20000000000 */
[----:B------:R-:W-:Y:S01]  /*6820*/  @!PT LDS RZ, [RZ] ;  /* 0x00000000fffff984 */ /* 0x000fe20000000800 */
[----:B------:R-:W-:Y:S01]  /*6830*/  @!PT LDS RZ, [RZ] ;  /* 0x00000000fffff984 */ /* 0x000fe20000000800 */
[----:B------:R-:W-:Y:S01]  /*6840*/  @!PT LDS RZ, [RZ] ;  /* 0x00000000fffff984 */ /* 0x000fe20000000800 */
[----:B------:R-:W-:Y:S01]  /*6850*/  @!PT LDS RZ, [RZ] ;  /* 0x00000000fffff984 */ /* 0x000fe20000000800 */
[----:B------:R1:W-:Y:S06]  /*6860*/  MEMBAR.ALL.CTA ;  /* 0x0000000000007992 */ /* 0x0003ec0000008000 */
[----:B-1----:R-:W1:Y:S02]  /*6870*/  FENCE.VIEW.ASYNC.S ;  /* 0x00000000000073c6 */ /* 0x002e640000000000 */
[----:B-1----:R1:W-:Y:S01]  /*6880*/  SYNCS.ARRIVE.TRANS64.RED.A1T0 RZ, [R0+URZ], RZ ;  /* 0x000000ff00ff79a7 */ /* 0x0023e200081004ff */
[----:B--2---:R-:W-:Y:S11]  /*6890*/  LOP3.LUT P0, RZ, R6, 0x1, RZ, 0xc0, !PT ;  /* 0x0000000106ff7812 */ /* 0x004ff6000780c0ff */
[----:B------:R-:W-:Y:S02]  /*68a0*/  @!UPT UIADD3 URZ, UPT, UPT, URZ, URZ, URZ ;  /* 0x000000fffffff290 */ /* 0x000fe4000fffe0ff */
[----:B------:R-:W-:Y:S01]  /*68b0*/  VOTEU.ANY UP1, P0 ;  /* 0x0000000000ff7886 */ /* 0x000fe20000020100 */
[----:B------:R-:W-:Y:S01]  /*68c0*/  PLOP3.LUT P0, PT, PT, PT, UP1, 0x80, 0x8 ;  /* 0x000000000008781c */ /* 0x000fe20003f0f018 */
[----:B------:R-:W-:Y:S06]  /*68d0*/  UP2UR UR4, UPR, URZ, 0x2 ;  /* 0x00000002ff047883 */ /* 0x000fec0008000000 */
[----:B------:R-:W-:Y:S06]  /*68e0*/  IMAD.U32 R193, RZ, RZ, UR4 ;  /* 0x00000004ffc17e24 */ /* 0x000fec000f8e00ff */
[----:B------:R-:W-:Y:S02]  /*68f0*/  @P0 SHF.R.U32.HI R3, RZ, 0x10, R5 ;  /* 0x00000010ff030819 */ /* 0x000fe40000011605 */
[----:B------:R-:W-:Y:S02]  /*6900*/  @P0 MOV R8, R4 ;  /* 0x0000000400080202 */ /* 0x000fe40000000f00 */
[----:B------:R-:W-:Y:S02]  /*6910*/  @P0 R2UR UR4, R3 ;  /* 0x00000000030402ca */ /* 0x000fe400000e0000 */
[----:B------:R-:W-:Y:S02]  /*6920*/  @P0 LOP3.LUT R4, R5, 0xffff, RZ, 0xc0, !PT ;  /* 0x0000ffff05040812 */ /* 0x000fe400078ec0ff */
[----:B------:R-:W-:Y:S02]  /*6930*/  @P0 R2UR UR6, R8 ;  /* 0x00000000080602ca */ /* 0x000fe400000e0000 */
[----:B------:R-:W-:Y:S07]  /*6940*/  @P0 R2UR UR5, R4 ;  /* 0x00000000040502ca */ /* 0x000fee00000e0000 */
[----:B------:R-:W-:Y:S02]  /*6950*/  @UP1 UMOV UR7, UR4 ;  /* 0x0000000400071c82 */ /* 0x000fe40008000000 */
[----:B------:R-:W-:Y:S02]  /*6960*/  IMAD.U32 R192, RZ, RZ, UR7 ;  /* 0x00000007ffc07e24 */ /* 0x000fe4000f8e00ff */
[----:B------:R-:W-:Y:S02]  /*6970*/  @UP1 UMOV UR38, UR6 ;  /* 0x0000000600261c82 */ /* 0x000fe40008000000 */
[----:B------:R-:W-:Y:S01]  /*6980*/  @UP1 UMOV UR37, UR5 ;  /* 0x0000000500251c82 */ /* 0x000fe20008000000 */
[----:B-1----:R-:W-:Y:S05]  /*6990*/  BRA.U !UP0, `(.L_x_102) ;  /* 0x0000000108cc7547 */ /* 0x002fea000b800000 */
[----:B------:R-:W1:Y:S01]  /*69a0*/  LDCU UR13, c[0x0][0xf20] ;  /* 0x0001e400ff0d77ac */ /* 0x000e620008000800 */
[----:B------:R-:W-:Y:S02]  /*69b0*/  UIMAD.WIDE.U32 UR4, UR62, UR59, URZ ;  /* 0x0000003b3e0472a5 */ /* 0x000fe4000f8e00ff */
[----:B------:R-:W-:Y:S02]  /*69c0*/  UIMAD.WIDE.U32 UR6, UR63, UR56, URZ ;  /* 0x000000383f0672a5 */ /* 0x000fe4000f8e00ff */
[----:B------:R-:W-:Y:S02]  /*69d0*/  UISETP.NE.AND UP0, UPT, UR58, 0x1, UPT ;  /* 0x000000013a00788c */ /* 0x000fe4000bf05270 */
[----:B------:R-:W-:Y:S02]  /*69e0*/  UIMAD.WIDE.U32 UR8, UR37, UR59, URZ ;  /* 0x0000003b250872a5 */ /* 0x000fe4000f8e00ff */
[----:B------:R-:W-:Y:S02]  /*69f0*/  UISETP.NE.AND UP1, UPT, UR42, 0x1, UPT ;  /* 0x000000012a00788c */ /* 0x000fe4000bf25270 */
[----:B------:R-:W-:Y:S02]  /*6a00*/  UIMAD.WIDE.U32 UR10, UR38, UR56, URZ ;  /* 0x00000038260a72a5 */ /* 0x000fe4000f8e00ff */
[----:B------:R-:W-:Y:S01]  /*6a10*/  UISETP.NE.AND UP2, UPT, UR45, 0x1, UPT ;  /* 0x000000012d00788c */ /* 0x000fe2000bf45270 */
[----:B------:R-:W-:Y:S02]  /*6a20*/  UMOV UR4, UR5 ;  /* 0x0000000500047c82 */ /* 0x000fe40008000000 */
[----:B-1----:R-:W-:Y:S03]  /*6a30*/  USHF.R.U32.HI UR5, URZ, UR13, UR4 ;  /* 0x0000000dff057299 */ /* 0x002fe60008011604 */
[----:B------:R-:W-:Y:S02]  /*6a40*/  UMOV UR4, UR7 ;  /* 0x0000000700047c82 */ /* 0x000fe40008000000 */
[----:B------:R-:W-:Y:S02]  /*6a50*/  USHF.R.U32.HI UR7, URZ, UR57, UR4 ;  /* 0x00000039ff077299 */ /* 0x000fe40008011604 */
[----:B------:R-:W-:Y:S02]  /*6a60*/  USEL UR4, UR62, UR5, !UP0 ;  /* 0x000000053e047287 */ /* 0x000fe4000c000000 */
[----:B------:R-:W-:Y:S01]  /*6a70*/  USEL UR7, UR63, UR7, !UP1 ;  /* 0x000000073f077287 */ /* 0x000fe2000c800000 */
[----:B------:R-:W-:Y:S01]  /*6a80*/  UMOV UR5, UR9 ;  /* 0x0000000900057c82 */ /* 0x000fe20008000000 */
[----:B------:R-:W-:Y:S02]  /*6a90*/  UIMAD.WIDE.U32 UR8, UR4, UR40, URZ ;  /* 0x00000028040872a5 */ /* 0x000fe4000f8e00ff */
[----:B------:R-:W-:Y:S03]  /*6aa0*/  USHF.R.U32.HI UR6, URZ, UR13, UR5 ;  /* 0x0000000dff067299 */ /* 0x000fe60008011605 */
[----:B------:R-:W-:Y:S01]  /*6ab0*/  UMOV UR5, UR11 ;  /* 0x0000000b00057c82 */ /* 0x000fe20008000000 */
[----:B------:R-:W-:Y:S02]  /*6ac0*/  UIMAD.WIDE.U32 UR10, UR7, UR40, URZ ;  /* 0x00000028070a72a5 */ /* 0x000fe4000f8e00ff */
[----:B------:R-:W-:Y:S02]  /*6ad0*/  USEL UR6, UR37, UR6, !UP0 ;  /* 0x0000000625067287 */ /* 0x000fe4000c000000 */
[----:B------:R-:W-:Y:S01]  /*6ae0*/  USHF.R.U32.HI UR5, URZ, UR57, UR5 ;  /* 0x00000039ff057299 */ /* 0x000fe20008011605 */
[----:B------:R-:W-:Y:S02]  /*6af0*/  UMOV UR8, UR9 ;  /* 0x0000000900087c82 */ /* 0x000fe40008000000 */
[----:B------:R-:W-:Y:S01]  /*6b00*/  UMOV UR10, UR11 ;  /* 0x0000000b000a7c82 */ /* 0x000fe20008000000 */
[----:B------:R-:W-:Y:S02]  /*6b10*/  @UP2 USHF.R.U32.HI UR4, URZ, UR41, UR8 ;  /* 0x00000029ff042299 */ /* 0x000fe40008011608 */
[----:B------:R-:W-:Y:S02]  /*6b20*/  @UP2 USHF.R.U32.HI UR7, URZ, UR41, UR10 ;  /* 0x00000029ff072299 */ /* 0x000fe4000801160a */
[----:B------:R-:W-:Y:S02]  /*6b30*/  UIMAD UR4, UR45, UR4, URZ ;  /* 0x000000042d0472a4 */ /* 0x000fe4000f8e02ff */
[----:B------:R-:W-:Y:S02]  /*6b40*/  UIMAD.WIDE.U32 UR10, UR6, UR40, URZ ;  /* 0x00000028060a72a5 */ /* 0x000fe4000f8e00ff */
[----:B------:R-:W-:Y:S02]  /*6b50*/  USEL UR5, UR38, UR5, !UP1 ;  /* 0x0000000526057287 */ /* 0x000fe4000c800000 */
[----:B------:R-:W-:Y:S02]  /*6b60*/  UIMAD UR8, UR45, UR7, URZ ;  /* 0x000000072d0872a4 */ /* 0x000fe4000f8e02ff */
[----:B------:R-:W-:Y:S03]  /*6b70*/  UISETP.GE.AND UP0, UPT, UR6, UR4, UPT ;  /* 0x000000040600728c */ /* 0x000fe6000bf06270 */
[----:B------:R-:W-:Y:S01]  /*6b80*/  UMOV UR4, UR11 ;  /* 0x0000000b00047c82 */ /* 0x000fe20008000000 */
[----:B------:R-:W-:Y:S02]  /*6b90*/  UISETP.GE.OR UP0, UPT, UR5, UR8, UP0 ;  /* 0x000000080500728c */ /* 0x000fe40008706670 */
[----:B------:R-:W-:Y:S02]  /*6ba0*/  USHF.R.U32.HI UR4, URZ, UR41, UR4 ;  /* 0x00000029ff047299 */ /* 0x000fe40008011604 */
[----:B------:R-:W-:Y:S02]  /*6bb0*/  UIMAD.WIDE.U32 UR8, UR5, UR40, URZ ;  /* 0x00000028050872a5 */ /* 0x000fe4000f8e00ff */
[----:B------:R-:W-:Y:S02]  /*6bc0*/  USEL UR11, UR6, UR4, !UP2 ;  /* 0x00000004060b7287 */ /* 0x000fe4000d000000 */
[----:B------:R-:W-:Y:S02]  /*6bd0*/  UIADD3 UR8, UPT, UPT, -UR5, URZ, URZ ;  /* 0x000000ff05087290 */ /* 0x000fe4000fffe1ff */
[----:B------:R-:W-:Y:S01]  /*6be0*/  UIADD3 UR10, UPT, UPT, -UR11, URZ, URZ ;  /* 0x000000ff0b0a7290 */ /* 0x000fe2000fffe1ff */
[----:B------:R-:W-:Y:S01]  /*6bf0*/  @!UP0 UMOV UR4, UR9 ;  /* 0x0000000900048c82 */ /* 0x000fe20008000000 */
[----:B------:R-:W-:Y:S02]  /*6c00*/  UIADD3 UR9, UPT, UPT, -UR6, URZ, URZ ;  /* 0x000000ff06097290 */ /* 0x000fe4000fffe1ff */
[----:B------:R-:W-:Y:S02]  /*6c10*/  @!UP0 USHF.R.U32.HI UR4, URZ, UR41, UR4 ;  /* 0x00000029ff048299 */ /* 0x000fe40008011604 */
[----:B------:R-:W-:Y:S02]  /*6c20*/  UIMAD UR10, UR45, UR10, UR6 ;  /* 0x0000000a2d0a72a4 */ /* 0x000fe4000f8e0206 */
[----:B------:R-:W-:Y:S04]  /*6c30*/  @!UP0 USEL UR4, UR5, UR4, !UP2 ;  /* 0x0000000405048287 */ /* 0x000fe8000d000000 */
[----:B------:R-:W-:Y:S02]  /*6c40*/  @!UP0 UIMAD UR10, UR7, UR10, UR4 ;  /* 0x0000000a070a82a4 */ /* 0x000fe4000f8e0204 */
[----:B------:R-:W-:Y:S02]  /*6c50*/  @!UP0 UIADD3 UR11, UPT, UPT, UR11, -UR4, URZ ;  /* 0x800000040b0b8290 */ /* 0x000fe4000fffe0ff */
[----:B------:R-:W-:Y:S02]  /*6c60*/  UIMAD UR7, UR42, UR8, UR38 ;  /* 0x000000082a0772a4 */ /* 0x000fe4000f8e0226 */
[----:B------:R-:W-:Y:S02]  /*6c70*/  @!UP0 UIMAD UR6, UR11, UR45, UR5 ;  /* 0x0000002d0b0682a4 */ /* 0x000fe4000f8e0205 */
[----:B------:R-:W-:Y:S01]  /*6c80*/  UIMAD UR4, UR58, UR9, UR37 ;  /* 0x000000093a0472a4 */ /* 0x000fe2000f8e0225 */
[----:B------:R-:W-:Y:S02]  /*6c90*/  @!UP0 UMOV UR5, UR10 ;  /* 0x0000000a00058c82 */ /* 0x000fe40008000000 */
[----:B------:R-:W-:Y:S02]  /*6ca0*/  UIMAD UR38, UR5, UR42, UR7 ;  /* 0x0000002a052672a4 */ /* 0x000fe4000f8e0207 */
[----:B------:R-:W-:Y:S11]  /*6cb0*/  UIMAD UR37, UR6, UR58, UR4 ;  /* 0x0000003a062572a4 */ /* 0x000ff6000f8e0204 */
[----:B------:R-:W-:Y:S01]  /*6cc0*/  @!UPT UIADD3 URZ, UPT, UPT, URZ, URZ, URZ ;  /* 0x000000fffffff290 */ /* 0x000fe2000fffe0ff */
.L_x_102:
[----:B------:R-:W-:Y:S01]  /*6cd0*/  UISETP.NE.AND UP0, UPT, UR39, 0x1, UPT ;  /* 0x000000012700788c */ /* 0x000fe2000bf05270 */
[----:B------:R-:W-:Y:S01]  /*6ce0*/  LOP3.LUT P0, RZ, R181, 0x1b0, RZ, 0xc0, !PT ;  /* 0x000001b0b5ff7812 */ /* 0x000fe2000780c0ff */
[----:B------:R-:W-:Y:S01]  /*6cf0*/  USHF.L.U32 UR50, UR12, 0x7, URZ ;  /* 0x000000070c327899 */ /* 0x000fe200080006ff */
[----:B------:R-:W-:Y:S01]  /*6d00*/  BSSY.RECONVERGENT B6, `(.L_x_103) ;  /* 0x0000034000067945 */ /* 0x000fe20003800200 */
[----:B------:R-:W-:Y:S01]  /*6d10*/  USHF.L.U32 UR52, UR24, 0x8, URZ ;  /* 0x0000000818347899 */ /* 0x000fe200080006ff */
[----:B------:R-:W-:Y:S06]  /*6d20*/  IADD3 R183, PT, PT, R183, 0x1, RZ ;  /* 0x00000001b7b77810 */ /* 0x000fec0007ffe0ff */
[----:B------:R-:W1:Y:S01]  /*6d30*/  @!UP0 LDCU.128 UR16, c[0x0][0xf10] ;  /* 0x0001e200ff1087ac */ /* 0x000e620008000c00 */
[----:B------:R-:W2:Y:S01]  /*6d40*/  @!UP0 LDCU UR5, c[0x0][0xf0c] ;  /* 0x0001e180ff0587ac */ /* 0x000ea20008000800 */
[----:B------:R-:W3:Y:S01]  /*6d50*/  @!UP0 LDCU UR10, c[0x0][0xf20] ;  /* 0x0001e400ff0a87ac */ /* 0x000ee20008000800 */
[----:B-1----:R-:W-:Y:S02]  /*6d60*/  UIMAD.WIDE.U32 UR8, UR38, UR16, URZ ;  /* 0x00000010260872a5 */ /* 0x002fe4000f8e00ff */
[----:B------:R-:W-:Y:S02]  /*6d70*/  UIMAD.WIDE.U32 UR6, UR37, UR19, URZ ;  /* 0x00000013250672a5 */ /* 0x000fe4000f8e00ff */
[----:B------:R-:W-:Y:S03]  /*6d80*/  @!UP0 UISETP.NE.AND UP1, UPT, UR18, 0x1, UPT ;  /* 0x000000011200888c */ /* 0x000fe6000bf25270 */
[----:B------:R-:W-:Y:S01]  /*6d90*/  @!UP0 UMOV UR4, UR9 ;  /* 0x0000000900048c82 */ /* 0x000fe20008000000 */
[----:B--2---:R-:W-:Y:S02]  /*6da0*/  @!UP0 UISETP.NE.AND UP2, UPT, UR5, 0x1, UPT ;  /* 0x000000010500888c */ /* 0x004fe4000bf45270 */
[----:B------:R-:W-:Y:S01]  /*6db0*/  @!UP0 USHF.R.U32.HI UR4, URZ, UR17, UR4 ;  /* 0x00000011ff048299 */ /* 0x000fe20008011604 */
[----:B------:R-:W-:Y:S02]  /*6dc0*/  @!UP0 UMOV UR6, UR7 ;  /* 0x0000000700068c82 */ /* 0x000fe40008000000 */
[----:B---3--:R-:W-:Y:S02]  /*6dd0*/  @!UP0 USHF.R.U32.HI UR6, URZ, UR10, UR6 ;  /* 0x0000000aff068299 */ /* 0x008fe40008011606 */
[----:B------:R-:W-:Y:S02]  /*6de0*/  @!UP0 USEL UR7, UR38, UR4, !UP2 ;  /* 0x0000000426078287 */ /* 0x000fe4000d000000 */
[----:B------:R-:W-:Y:S04]  /*6df0*/  @!UP0 USEL UR6, UR37, UR6, !UP1 ;  /* 0x0000000625068287 */ /* 0x000fe8000c800000 */
[----:B------:R-:W-:Y:S02]  /*6e00*/  @!UP0 UIADD3 UR4, UPT, UPT, -UR7, UR6, URZ ;  /* 0x0000000607048290 */ /* 0x000fe4000fffe1ff */
[----:B------:R-:W-:Y:S02]  /*6e10*/  @!UP0 UIADD3 UR6, UPT, UPT, UR7, -UR6, URZ ;  /* 0x8000000607068290 */ /* 0x000fe4000fffe0ff */
[----:B------:R-:W-:Y:S02]  /*6e20*/  @!UP0 UIMAD UR38, UR4, UR5, UR38 ;  /* 0x00000005042682a4 */ /* 0x000fe4000f8e0226 */
[----:B------:R-:W-:Y:S01]  /*6e30*/  @!UP0 UIMAD UR37, UR6, UR18, UR37 ;  /* 0x00000012062582a4 */ /* 0x000fe2000f8e0225 */
[----:B------:R-:W-:Y:S11]  /*6e40*/  @!P0 BRA `(.L_x_104) ;  /* 0x00000000007c8947 */ /* 0x000ff60003800000 */
[----:B------:R-:W1:Y:S01]  /*6e50*/  LDCU.64 UR8, c[0x4][0x80] ;  /* 0x01001000ff0877ac */ /* 0x000e620008000a00 */
[----:B------:R-:W-:Y:S01]  /*6e60*/  MOV R16, 0x0 ;  /* 0x0000000000107802 */ /* 0x000fe20000000f00 */
[----:B------:R-:W-:Y:S02]  /*6e70*/  HFMA2 R12, -RZ, RZ, 0, 5.9604644775390625e-08 ;  /* 0x00000001ff0c7431 */ /* 0x000fe400000001ff */
[----:B------:R-:W-:Y:S01]  /*6e80*/  IMAD.MOV.U32 R8, RZ, RZ, 0x70 ;  /* 0x00000070ff087424 */ /* 0x000fe200078e00ff */
[----:B------:R2:W3:Y:S01]  /*6e90*/  LDC.64 R14, c[0x4][R16] ;  /* 0x01000000100e7b82 */ /* 0x0004e20000000a00 */
[----:B------:R-:W4:Y:S01]  /*6ea0*/  LDCU.64 UR6, c[0x4][0x88] ;  /* 0x01001100ff0677ac */ /* 0x000f220008000a00 */
[----:B------:R-:W-:Y:S01]  /*6eb0*/  IMAD.MOV.U32 R13, RZ, RZ, RZ ;  /* 0x000000ffff0d7224 */ /* 0x000fe200078e00ff */
[----:B------:R-:W2:Y:S01]  /*6ec0*/  LDCU.64 UR4, c[0x4][0x8] ;  /* 0x01000100ff0477ac */ /* 0x000ea20008000a00 */
[----:B-1----:R-:W-:Y:S01]  /*6ed0*/  MOV R5, UR9 ;  /* 0x0000000900057c02 */ /* 0x002fe20008000f00 */
[----:B------:R-:W-:Y:S01]  /*6ee0*/  IMAD.U32 R4, RZ, RZ, UR8 ;  /* 0x00000008ff047e24 */ /* 0x000fe2000f8e00ff */
[----:B----4-:R-:W-:Y:S01]  /*6ef0*/  MOV R7, UR7 ;  /* 0x0000000700077c02 */ /* 0x010fe20008000f00 */
[----:B------:R-:W-:Y:S01]  /*6f00*/  IMAD.U32 R6, RZ, RZ, UR6 ;  /* 0x00000006ff067e24 */ /* 0x000fe2000f8e00ff */
[----:B--2---:R-:W-:Y:S01]  /*6f10*/  MOV R11, UR5 ;  /* 0x00000005000b7c02 */ /* 0x004fe20008000f00 */
[----:B------:R-:W-:Y:S02]  /*6f20*/  IMAD.U32 R10, RZ, RZ, UR4 ;  /* 0x00000004ff0a7e24 */ /* 0x000fe4000f8e00ff */
[----:B------:R-:W-:Y:S07]  /*6f30*/  LEPC R20, `(.L_x_105) ;  /* 0x000000001014794e */ /* 0x000fee0000000000 */
[----:B---3-5:R-:W-:Y:S05]  /*6f40*/  CALL.ABS.NOINC R14 ;  /* 0x000000000e007343 */ /* 0x028fea0003c00000 */
.L_x_105:
[----:B------:R-:W1:Y:S01]  /*6f50*/  LDCU.64 UR8, c[0x4][0x80] ;  /* 0x01001000ff0877ac */ /* 0x000e620008000a00 */
[----:B------:R-:W2:Y:S01]  /*6f60*/  LDC.64 R16, c[0x4][R16] ;  /* 0x0100000010107b82 */ /* 0x000ea20000000a00 */
[----:B------:R-:W-:Y:S02]  /*6f70*/  HFMA2 R12, -RZ, RZ, 0, 5.9604644775390625e-08 ;  /* 0x00000001ff0c7431 */ /* 0x000fe400000001ff */
[----:B------:R-:W-:Y:S02]  /*6f80*/  IMAD.MOV.U32 R8, RZ, RZ, 0x70 ;  /* 0x00000070ff087424 */ /* 0x000fe400078e00ff */
[----:B------:R-:W-:Y:S01]  /*6f90*/  IMAD.MOV.U32 R13, RZ, RZ, RZ ;  /* 0x000000ffff0d7224 */ /* 0x000fe200078e00ff */
[----:B------:R-:W3:Y:S01]  /*6fa0*/  LDCU.64 UR6, c[0x4][0x88] ;  /* 0x01001100ff0677ac */ /* 0x000ee20008000a00 */
[----:B------:R-:W4:Y:S01]  /*6fb0*/  LDCU.64 UR4, c[0x4][0x8] ;  /* 0x01000100ff0477ac */ /* 0x000f220008000a00 */
[----:B-1----:R-:W-:Y:S02]  /*6fc0*/  MOV R4, UR8 ;  /* 0x0000000800047c02 */ /* 0x002fe40008000f00 */
[----:B------:R-:W-:Y:S02]  /*6fd0*/  MOV R5, UR9 ;  /* 0x0000000900057c02 */ /* 0x000fe40008000f00 */
[----:B---3--:R-:W-:Y:S01]  /*6fe0*/  MOV R7, UR7 ;  /* 0x0000000700077c02 */ /* 0x008fe20008000f00 */
[----:B------:R-:W-:Y:S01]  /*6ff0*/  IMAD.U32 R6, RZ, RZ, UR6 ;  /* 0x00000006ff067e24 */ /* 0x000fe2000f8e00ff */
[----:B----4-:R-:W-:Y:S01]  /*7000*/  MOV R11, UR5 ;  /* 0x00000005000b7c02 */ /* 0x010fe20008000f00 */
[----:B------:R-:W-:Y:S02]  /*7010*/  IMAD.U32 R10, RZ, RZ, UR4 ;  /* 0x00000004ff0a7e24 */ /* 0x000fe4000f8e00ff */
[----:B------:R-:W-:Y:S07]  /*7020*/  LEPC R20, `(.L_x_104) ;  /* 0x000000001014794e */ /* 0x000fee0000000000 */
[----:B--2---:R-:W-:Y:S05]  /*7030*/  CALL.ABS.NOINC R16 ;  /* 0x0000000010007343 */ /* 0x004fea0003c00000 */
.L_x_104:
[----:B------:R-:W-:Y:S05]  /*7040*/  BSYNC.RECONVERGENT B6 ;  /* 0x0000000000067941 */ /* 0x000fea0003800200 */
.L_x_103:
[----:B------:R-:W-:Y:S02]  /*7050*/  R2UR UR6, R180 ;  /* 0x00000000b40672ca */ /* 0x000fe400000e0000 */
[----:B------:R-:W-:Y:S02]  /*7060*/  R2UR UR5, R191 ;  /* 0x00000000bf0572ca */ /* 0x000fe400000e0000 */
[----:B------:R-:W-:Y:S02]  /*7070*/  R2UR UR4, R190 ;  /* 0x00000000be0472ca */ /* 0x000fe400000e0000 */
[----:B------:R-:W-:Y:S02]  /*7080*/  ISETP.NE.U32.AND P4, PT, R174, RZ, PT ;  /* 0x000000ffae00720c */ /* 0x000fe40003f85070 */
[----:B------:R-:W-:Y:S02]  /*7090*/  ISETP.NE.U32.AND P2, PT, RZ, UR60, PT ;  /* 0x0000003cff007c0c */ /* 0x000fe4000bf45070 */
[----:B------:R-:W-:Y:S02]  /*70a0*/  ISETP.NE.AND.EX P4, PT, R175, RZ, PT, P4 ;  /* 0x000000ffaf00720c */ /* 0x000fe40003f85340 */
[----:B------:R-:W-:Y:S01]  /*70b0*/  ISETP.NE.AND.EX P2, PT, RZ, UR61, PT, P2 ;  /* 0x0000003dff007c0c */ /* 0x000fe2000bf45320 */
[----:B------:R-:W-:Y:S02]  /*70c0*/  UISETP.NE.AND UP2, UPT, UR6, URZ, UPT ;  /* 0x000000ff0600728c */ /* 0x000fe4000bf45270 */
[----:B------:R-:W-:Y:S04]  /*70d0*/  UISETP.NE.U32.AND UP0, UPT, UR5, URZ, UPT ;  /* 0x000000ff0500728c */ /* 0x000fe8000bf05070 */
[----:B------:R-:W-:Y:S01]  /*70e0*/  UISETP.NE.AND.EX UP1, UPT, UR4, URZ, UPT, UP0 ;  /* 0x000000ff0400728c */ /* 0x000fe2000bf25300 */
[----:B------:R-:W-:Y:S01]  /*70f0*/  PLOP3.LUT P1, PT, PT, PT, UP2, 0x80, 0x8 ;  /* 0x000000000008781c */ /* 0x000fe20003f2f028 */
[----:B------:R-:W-:Y:S03]  /*7100*/  UPLOP3.LUT UP0, UPT, UPT, UPT, UPT, 0x40, 0x4 ;  /* 0x000000000004789c */ /* 0x000fe60003f0e870 */
[----:B------:R-:W-:Y:S06]  /*7110*/  @UP2 UPLOP3.LUT UP0, UPT, UPT, UPT, UP1, 0x80, 0x8 ;  /* 0x000000000008289c */ /* 0x000fec0003f0f010 */
[----:B------:R-:W-:Y:S01]  /*7120*/  PLOP3.LUT P0, PT, PT, PT, UP0, 0x80, 0x8 ;  /* 0x000000000008781c */ /* 0x000fe20003f0f008 */
[----:B------:R-:W-:Y:S01]  /*7130*/  @!UPT UIADD3 URZ, UPT, UPT, URZ, URZ, URZ ;  /* 0x000000fffffff290 */ /* 0x000fe2000fffe0ff */
[----:B------:R-:W-:Y:S11]  /*7140*/  BRA.U !UP1, `(.L_x_106) ;  /* 0x0000000109407547 */ /* 0x000ff6000b800000 */
[----:B------:R-:W-:Y:S01]  /*7150*/  UISETP.NE.U32.AND UP0, UPT, UR60, URZ, UPT ;  /* 0x000000ff3c00728c */ /* 0x000fe2000bf05070 */
[----:B------:R-:W-:Y:S01]  /*7160*/  R2UR UR6, R191 ;  /* 0x00000000bf0672ca */ /* 0x000fe200000e0000 */
[----:B------:R-:W1:Y:S01]  /*7170*/  LDCU.64 UR8, c[0x0][0x358] ;  /* 0x00006b00ff0877ac */ /* 0x000e620008000a00 */
[----:B------:R-:W-:Y:S02]  /*7180*/  HFMA2 R176, -RZ, RZ, 0, 5.9604644775390625e-08 ;  /* 0x00000001ffb07431 */ /* 0x000fe400000001ff */
[----:B------:R-:W-:Y:S01]  /*7190*/  IMAD.MOV.U32 R0, RZ, RZ, 0x1 ;  /* 0x00000001ff007424 */ /* 0x000fe200078e00ff */
[----:B------:R-:W-:Y:S06]  /*71a0*/  UISETP.NE.AND.EX UP0, UPT, UR61, URZ, UPT, UP0 ;  /* 0x000000ff3d00728c */ /* 0x000fec000bf05300 */
[----:B------:R-:W-:Y:S05]  /*71b0*/  PLOP3.LUT P3, PT, PT, PT, UP0, 0x80, 0x8 ;  /* 0x000000000008781c */ /* 0x000fea0003f6f008 */
[----:B------:R-:W2:Y:S01]  /*71c0*/  @UP0 LDCU.64 UR4, c[0x0][0xc88] ;  /* 0x00019100ff0407ac */ /* 0x000ea20008000a00 */
[----:B------:R-:W-:Y:S07]  /*71d0*/  @UP0 UIMAD UR6, UR36, UR6, URZ ;  /* 0x00000006240602a4 */ /* 0x000fee000f8e02ff */
[----:B------:R-:W-:Y:S01]  /*71e0*/  @!P3 PRMT R176, R0, 0x7610, R176 ;  /* 0x0000761000b0b816 */ /* 0x000fe200000000b0 */
[----:B--2---:R-:W-:Y:S06]  /*71f0*/  @UP0 UIMAD.WIDE UR4, UR6, 0x4, UR4 ;  /* 0x00000004060408a5 */ /* 0x004fec000f8e0204 */
[----:B------:R-:W-:Y:S02]  /*7200*/  IMAD.U32 R4, RZ, RZ, UR4 ;  /* 0x00000004ff047e24 */ /* 0x000fe4000f8e00ff */
[----:B------:R-:W-:Y:S03]  /*7210*/  IMAD.U32 R5, RZ, RZ, UR5 ;  /* 0x00000005ff057e24 */ /* 0x000fe6000f8e00ff */
[----:B------:R-:W2:Y:S02]  /*7220*/  @!UP0 LDCU UR4, c[0x0][0xc80] ;  /* 0x00019000ff0487ac */ /* 0x000ea40008000800 */
[----:B-1---5:R1:W5:Y:S02]  /*7230*/  @P3 LDG.E R133, desc[UR8][R4.64] ;  /* 0x0000000804853981 */ /* 0x022364000c1e1900 */
[----:B-12---:R-:W-:Y:S02]  /*7240*/  @!P3 MOV R133, UR4 ;  /* 0x000000040085bc02 */ /* 0x006fe40008000f00 */
.L_x_106:
[----:B------:R-:W-:Y:S05]  /*7250*/  @!P4 BRA `(.L_x_107) ;  /* 0x000000000024c947 */ /* 0x000fea0003800000 */
[----:B------:R-:W-:Y:S01]  /*7260*/  ISETP.NE.U32.AND P3, PT, R172, RZ, PT ;  /* 0x000000ffac00720c */ /* 0x000fe20003f65070 */
[----:B------:R-:W1:Y:S03]  /*7270*/  LDCU.64 UR4, c[0x0][0x358] ;  /* 0x00006b00ff0477ac */ /* 0x000e660008000a00 */
[----:B------:R-:W-:Y:S11]  /*7280*/  ISETP.NE.AND.EX P3, PT, R173, RZ, PT, P3 ;  /* 0x000000ffad00720c */ /* 0x000ff60003f65330 */
[----:B------:R-:W-:Y:S02]  /*7290*/  @!UPT UIADD3 URZ, UPT, UPT, URZ, URZ, URZ ;  /* 0x000000fffffff290 */ /* 0x000fe4000fffe0ff */
[----:B------:R-:W2:Y:S01]  /*72a0*/  @P3 LDC.64 R4, c[0x0][0xca8] ;  /* 0x00032a00ff043b82 */ /* 0x000ea20000000a00 */
[----:B------:R-:W-:Y:S04]  /*72b0*/  @P3 IMAD R0, R174, UR36, RZ ;  /* 0x00000024ae003c24 */ /* 0x000fe8000f8e02ff */
[----:B--2---:R-:W-:Y:S05]  /*72c0*/  @P3 IMAD.WIDE R4, R0, 0x4, R4 ;  /* 0x0000000400043825 */ /* 0x004fea00078e0204 */
[----:B-1---5:R1:W5:Y:S02]  /*72d0*/  @P3 LDG.E R130, desc[UR4][R4.64] ;  /* 0x0000000404823981 */ /* 0x022364000c1e1900 */
[----:B-1----:R-:W2:Y:S02]  /*72e0*/  @!P3 LDC R130, c[0x0][0xca0] ;  /* 0x00032800ff82bb82 */ /* 0x002ea40000000800 */
.L_x_107:
[----:B-----5:R-:W-:Y:S01]  /*72f0*/  FSETP.NEU.AND P3, PT, R133, RZ, PT ;  /* 0x000000ff8500720b */ /* 0x020fe20003f6d000 */
[----:B------:R-:W-:Y:S01]  /*7300*/  IMAD.U32 R3, RZ, RZ, UR43 ;  /* 0x0000002bff037e24 */ /* 0x000fe2000f8e00ff */
[----:B------:R-:W-:Y:S01]  /*7310*/  SEL R5, RZ, 0xffffffff, P2 ;  /* 0xffffffffff057807 */ /* 0x000fe20001000000 */
[----:B------:R-:W-:Y:S01]  /*7320*/  IMAD.SHL.U32 R197, R185, 0x10, RZ ;  /* 0x00000010b9c57824 */ /* 0x000fe200078e00ff */
[----:B------:R-:W-:Y:S01]  /*7330*/  @P1 LOP3.LUT P2, RZ, R176, 0xff, RZ, 0xc0, !PT ;  /* 0x000000ffb0ff1812 */ /* 0x000fe2000784c0ff */
[----:B------:R-:W-:Y:S01]  /*7340*/  IMAD R131, R3, 0xc0, R2 ;  /* 0x000000c003837824 */ /* 0x000fe200078e0202 */
[----:B------:R-:W-:Y:S01]  /*7350*/  @P1 SEL R0, RZ, 0xffffffff, P3 ;  /* 0xffffffffff001807 */ /* 0x000fe20001800000 */
[----:B------:R-:W-:Y:S01]  /*7360*/  IMAD.SHL.U32 R139, R184, 0x10, RZ ;  /* 0x00000010b88b7824 */ /* 0x000fe200078e00ff */
[----:B------:R-:W-:Y:S01]  /*7370*/  LOP3.LUT P4, R182, R176, 0xff, RZ, 0xc0, !PT ;  /* 0x000000ffb0b67812 */ /* 0x000fe2000788c0ff */
[----:B------:R-:W-:Y:S01]  /*7380*/  IMAD.IADD R198, R188, 0x1, R197 ;  /* 0x00000001bcc67824 */ /* 0x000fe200078e02c5 */
[C---:B------:R-:W-:Y:S01]  /*7390*/  @P0 SEL R0, R5.reuse, R0, !P2 ;  /* 0x0000000005000207 */ /* 0x040fe20005000000 */
[----:B------:R-:W-:Y:S01]  /*73a0*/  BSSY B1, `(.L_x_108) ;  /* 0x000004d000017945 */ /* 0x000fe20003800000 */
[----:B------:R-:W-:Y:S01]  /*73b0*/  PLOP3.LUT P2, PT, PT, PT, UP1, 0x80, 0x8 ;  /* 0x000000000008781c */ /* 0x000fe20003f4f018 */
[----:B------:R-:W-:Y:S01]  /*73c0*/  IMAD.MOV.U32 R138, RZ, RZ, 0x1 ;  /* 0x00000001ff8a7424 */ /* 0x000fe200078e00ff */
[----:B------:R-:W-:Y:S01]  /*73d0*/  @P1 LOP3.LUT R0, R0, 0x1, RZ, 0xc0, !PT ;  /* 0x0000000100001812 */ /* 0x000fe200078ec0ff */
[----:B------:R-:W-:Y:S01]  /*73e0*/  IMAD.MOV.U32 R137, RZ, RZ, RZ ;  /* 0x000000ffff897224 */ /* 0x000fe200078e00ff */
[----:B------:R-:W-:Y:S02]  /*73f0*/  CS2R R146, SRZ ;  /* 0x0000000000927805 */ /* 0x000fe4000001ff00 */
[----:B------:R-:W-:Y:S02]  /*7400*/  CS2R R144, SRZ ;  /* 0x0000000000907805 */ /* 0x000fe4000001ff00 */
[----:B------:R-:W-:Y:S01]  /*7410*/  ISETP.NE.U32.OR P5, PT, R0, 0x1, !P1 ;  /* 0x000000010000780c */ /* 0x000fe20004fa5470 */
[----:B------:R-:W-:Y:S01]  /*7420*/  IMAD.U32 R0, RZ, RZ, UR43 ;  /* 0x0000002bff007e24 */ /* 0x000fe2000f8e00ff */
[----:B------:R-:W-:Y:S02]  /*7430*/  CS2R R142, SRZ ;  /* 0x00000000008e7805 */ /* 0x000fe4000001ff00 */
[----:B------:R-:W-:Y:S02]  /*7440*/  CS2R R140, SRZ ;  /* 0x00000000008c7805 */ /* 0x000fe4000001ff00 */
[----:B------:R-:W-:Y:S02]  /*7450*/  P2R R194, PR, RZ, 0x20 ;  /* 0x00000020ffc27803 */ /* 0x000fe40000000000 */
[----:B------:R-:W-:Y:S02]  /*7460*/  CS2R R150, SRZ ;  /* 0x0000000000967805 */ /* 0x000fe4000001ff00 */
[----:B------:R-:W-:Y:S02]  /*7470*/  SHF.L.U32 R4, R0, 0x1f, RZ ;  /* 0x0000001f00047819 */ /* 0x000fe400000006ff */
[----:B------:R-:W-:Y:S02]  /*7480*/  CS2R R148, SRZ ;  /* 0x0000000000947805 */ /* 0x000fe4000001ff00 */
[----:B------:R-:W-:Y:S02]  /*7490*/  SEL R0, RZ, 0xffffffff, P3 ;  /* 0xffffffffff007807 */ /* 0x000fe40001800000 */
[----:B------:R-:W-:Y:S02]  /*74a0*/  CS2R R154, SRZ ;  /* 0x00000000009a7805 */ /* 0x000fe4000001ff00 */
[----:B------:R-:W-:Y:S02]  /*74b0*/  CS2R R152, SRZ ;  /* 0x0000000000987805 */ /* 0x000fe4000001ff00 */
[----:B------:R-:W-:Y:S02]  /*74c0*/  CS2R R158, SRZ ;  /* 0x00000000009e7805 */ /* 0x000fe4000001ff00 */
[----:B------:R-:W-:Y:S02]  /*74d0*/  @P2 SEL R0, R5, R0, !P4 ;  /* 0x0000000005002207 */ /* 0x000fe40006000000 */
[----:B------:R-:W-:Y:S02]  /*74e0*/  CS2R R156, SRZ ;  /* 0x00000000009c7805 */ /* 0x000fe4000001ff00 */
[----:B------:R-:W-:Y:S02]  /*74f0*/  @P5 SHF.L.U32 R6, RZ, 0x1f, RZ ;  /* 0x0000001fff065819 */ /* 0x000fe400000006ff */
[----:B------:R-:W-:Y:S02]  /*7500*/  CS2R R162, SRZ ;  /* 0x0000000000a27805 */ /* 0x000fe4000001ff00 */
[----:B------:R-:W-:Y:S02]  /*7510*/  ISETP.NE.AND P2, PT, RZ, UR43, PT ;  /* 0x0000002bff007c0c */ /* 0x000fe4000bf45270 */
[----:B------:R-:W-:Y:S01]  /*7520*/  CS2R R160, SRZ ;  /* 0x0000000000a07805 */ /* 0x000fe2000001ff00 */
[----:B------:R-:W1:Y:S01]  /*7530*/  @P5 SYNCS.PHASECHK.TRANS64.TRYWAIT P1, [UR44+0x70], R6 ;  /* 0x00007006ff0055a7 */ /* 0x000e62000802112c */
[----:B------:R-:W-:Y:S02]  /*7540*/  LOP3.LUT R0, R0, 0x1, RZ, 0xc0, !PT ;  /* 0x0000000100007812 */ /* 0x000fe400078ec0ff */
[----:B------:R-:W-:Y:S02]  /*7550*/  CS2R R166, SRZ ;  /* 0x0000000000a67805 */ /* 0x000fe4000001ff00 */
[----:B------:R-:W-:Y:S02]  /*7560*/  SEL R212, RZ, 0x60, P2 ;  /* 0x00000060ffd47807 */ /* 0x000fe40001000000 */
[----:B------:R-:W-:Y:S02]  /*7570*/  CS2R R164, SRZ ;  /* 0x0000000000a47805 */ /* 0x000fe4000001ff00 */
[----:B------:R-:W-:Y:S02]  /*7580*/  ISETP.NE.U32.AND P3, PT, R0, 0x1, PT ;  /* 0x000000010000780c */ /* 0x000fe40003f65070 */
[----:B------:R-:W-:Y:S02]  /*7590*/  CS2R R170, SRZ ;  /* 0x0000000000aa7805 */ /* 0x000fe4000001ff00 */
[----:B------:R-:W-:Y:S01]  /*75a0*/  CS2R R168, SRZ ;  /* 0x0000000000a87805 */ /* 0x000fe2000001ff00 */
[----:B------:R-:W-:Y:S01]  /*75b0*/  IMAD.IADD R213, R131, 0x1, R212 ;  /* 0x0000000183d57824 */ /* 0x000fe200078e02d4 */
[----:B------:R-:W-:Y:S01]  /*75c0*/  P2R R199, PR, RZ, 0x8 ;  /* 0x00000008ffc77803 */ /* 0x000fe20000000000 */
[----:B------:R-:W-:Y:S02]  /*75d0*/  IMAD.IADD R196, R188, 0x1, R139 ;  /* 0x00000001bcc47824 */ /* 0x000fe400078e028b */
[----:B------:R-:W-:Y:S01]  /*75e0*/  VIADD R212, R212, UR52 ;  /* 0x00000034d4d47c36 */ /* 0x000fe20008000000 */
[----:B------:R-:W-:Y:S01]  /*75f0*/  SHF.R.U32.HI R0, RZ, 0x15, R213 ;  /* 0x00000015ff007819 */ /* 0x000fe200000116d5 */
[----:B------:R-:W-:Y:S01]  /*7600*/  IMAD.IADD R195, R187, 0x1, R198 ;  /* 0x00000001bbc37824 */ /* 0x000fe200078e02c6 */
[----:B------:R3:W4:Y:S02]  /*7610*/  SYNCS.PHASECHK.TRANS64.TRYWAIT P0, [UR44+0xe0], R4 ;  /* 0x0000e004ff0075a7 */ /* 0x000724000800112c */
[----:B------:R-:W-:Y:S02]  /*7620*/  LOP3.LUT R200, R0, 0x3, RZ, 0xc0, !PT ;  /* 0x0000000300c87812 */ /* 0x000fe400078ec0ff */
[----:B-1----:R-:W-:Y:S01]  /*7630*/  @P5 SEL R138, RZ, 0x1, !P1 ;  /* 0x00000001ff8a5807 */ /* 0x002fe20004800000 */
[----:B---3--:R-:W-:Y:S06]  /*7640*/  @!P5 BRA `(.L_x_109) ;  /* 0x000000000088d947 */ /* 0x008fec0003800000 */
[----:B------:R-:W-:Y:S01]  /*7650*/  IMAD.MOV.U32 R147, RZ, RZ, RZ ;  /* 0x000000ffff937224 */ /* 0x000fe200078e00ff */
[----:B------:R-:W-:Y:S01]  /*7660*/  ISETP.NE.AND P1, PT, R138, RZ, PT ;  /* 0x000000ff8a00720c */ /* 0x000fe20003f25270 */
[----:B------:R-:W-:Y:S01]  /*7670*/  BSSY B0, `(.L_x_110) ;  /* 0x0000014000007945 */ /* 0x000fe20003800000 */
[----:B------:R-:W-:Y:S02]  /*7680*/  CS2R R170, SRZ ;  /* 0x0000000000aa7805 */ /* 0x000fe4000001ff00 */
        /* <DEDUP_REMOVED lines=13> */
[----:B------:R-:W-:Y:S01]  /*7760*/  CS2R R144, SRZ ;  /* 0x0000000000907805 */ /* 0x000fe2000001ff00 */
[----:B------:R-:W-:Y:S06]  /*7770*/  @P1 BRA `(.L_x_111) ;  /* 0x00000000000c1947 */ /* 0x000fec0003800000 */
[----:B------:R-:W-:Y:S04]  /*7780*/  SHF.L.U32 R6, RZ, 0x1f, RZ ;  /* 0x0000001fff067819 */ /* 0x000fe800000006ff */
[----:B------:R-:W1:Y:S02]  /*7790*/  SYNCS.PHASECHK.TRANS64.TRYWAIT P1, [UR44+0x70], R6 ;  /* 0x00007006ff0075a7 */ /* 0x000e64000802112c */
[----:B-1----:R-:W-:Y:S05]  /*77a0*/  @!P1 BRA `(.L_x_112) ;  /* 0x000000c000649947 */ /* 0x002fea0003800000 */
.L_x_111:
[----:B------:R-:W-:Y:S05]  /*77b0*/  BSYNC B0 ;  /* 0x0000000000007941 */ /* 0x000fea0003800000 */
.L_x_110:
[----:B------:R-:W-:Y:S01]  /*77c0*/  ISETP.NE.AND P1, PT, R199, RZ, PT ;  /* 0x000000ffc700720c */ /* 0x000fe20003f25270 */
[----:B------:R-:W-:Y:S11]  /*77d0*/  HFMA2 R137, -RZ, RZ, 0, 5.9604644775390625e-08 ;  /* 0x00000001ff897431 */ /* 0x000ff600000001ff */
[----:B------:R-:W-:Y:S01]  /*77e0*/  @!UPT UIADD3 URZ, UPT, UPT, URZ, URZ, URZ ;  /* 0x000000fffffff290 */ /* 0x000fe2000fffe0ff */
[----:B------:R3:W1:Y:S04]  /*77f0*/  @P1 LDS.128 R168, [R188] ;  /* 0x00000000bca81984 */ /* 0x0006680000000c00 */
[----:B------:R3:W1:Y:S04]  /*7800*/  @P1 LDS.128 R164, [R198+0x10] ;  /* 0x00001000c6a41984 */ /* 0x0006680000000c00 */
[----:B------:R3:W1:Y:S04]  /*7810*/  @P1 LDS.128 R160, [R196+0x20] ;  /* 0x00002000c4a01984 */ /* 0x0006680000000c00 */
[----:B------:R3:W1:Y:S04]  /*7820*/  @P1 LDS.128 R156, [R195+0x10] ;  /* 0x00001000c39c1984 */ /* 0x0006680000000c00 */
[----:B------:R3:W1:Y:S04]  /*7830*/  @P1 LDS.128 R152, [R188+0x1000] ;  /* 0x00100000bc981984 */ /* 0x0006680000000c00 */
[----:B------:R3:W1:Y:S04]  /*7840*/  @P1 LDS.128 R148, [R198+0x1010] ;  /* 0x00101000c6941984 */ /* 0x0006680000000c00 */
[----:B------:R3:W1:Y:S04]  /*7850*/  @P1 LDS.128 R140, [R196+0x1020] ;  /* 0x00102000c48c1984 */ /* 0x0006680000000c00 */
[----:B------:R3:W1:Y:S02]  /*7860*/  @P1 LDS.128 R144, [R195+0x1010] ;  /* 0x00101000c3901984 */ /* 0x0006640000000c00 */
.L_x_109:
[----:B------:R-:W-:Y:S05]  /*7870*/  BSYNC B1 ;  /* 0x0000000000017941 */ /* 0x000fea0003800000 */
.L_x_108:
[----:B------:R-:W-:Y:S02]  /*7880*/  ISETP.NE.AND P1, PT, R189, R200, PT ;  /* 0x000000c8bd00720c */ /* 0x000fe40003f25270 */
[----:B------:R-:W-:Y:S01]  /*7890*/  MOV R55, RZ ;  /* 0x000000ff00377202 */ /* 0x000fe20000000f00 */
[----:B----4-:R-:W-:Y:S10]  /*78a0*/  @P0 BRA `(.L_x_113) ;  /* 0x0000000000080947 */ /* 0x010ff40003800000 */
[----:B------:R-:W4:Y:S02]  /*78b0*/  SYNCS.PHASECHK.TRANS64.TRYWAIT P0, [UR44+0xe0], R4 ;  /* 0x0000e004ff0075a7 */ /* 0x000f24000800112c */
[----:B----4-:R-:W-:Y:S05]  /*78c0*/  @!P0 BRA `(.L_x_114) ;  /* 0x000000c000348947 */ /* 0x010fea0003800000 */
.L_x_113:
[----:B------:R-:W-:Y:S01]  /*78d0*/  IMAD.MOV.U32 R54, RZ, RZ, RZ ;  /* 0x000000ffff367224 */ /* 0x000fe200078e00ff */
        /* <DEDUP_REMOVED lines=32> */
[----:B------:R-:W-:Y:S11]  /*7ae0*/  LOP3.LUT P0, RZ, R0, 0x3, R177, 0x48, !PT ;  /* 0x0000000300ff7812 */ /* 0x000ff600078048b1 */
[----:B------:R-:W-:Y:S02]  /*7af0*/  @!UPT UIADD3 URZ, UPT, UPT, URZ, URZ, URZ ;  /* 0x000000fffffff290 */ /* 0x000fe4000fffe0ff */
[----:B------:R-:W-:Y:S05]  /*7b00*/  @!P0 BRA `(.L_x_116) ;  /* 0x0000000000408947 */ /* 0x000fea0003800000 */
[----:B------:R-:W4:Y:S01]  /*7b10*/  LDCU.64 UR8, c[0x4][0x70] ;  /* 0x01000e00ff0877ac */ /* 0x000f220008000a00 */
[----:B------:R-:W-:Y:S01]  /*7b20*/  MOV R15, 0x0 ;  /* 0x00000000000f7802 */ /* 0x000fe20000000f00 */
[----:B------:R-:W-:Y:S02]  /*7b30*/  HFMA2 R12, -RZ, RZ, 0, 5.9604644775390625e-08 ;  /* 0x00000001ff0c7431 */ /* 0x000fe400000001ff */
[----:B------:R-:W-:Y:S02]  /*7b40*/  IMAD.MOV.U32 R8, RZ, RZ, 0x192 ;  /* 0x00000192ff087424 */ /* 0x000fe400078e00ff */
[----:B------:R-:W-:Y:S01]  /*7b50*/  IMAD.MOV.U32 R13, RZ, RZ, RZ ;  /* 0x000000ffff0d7224 */ /* 0x000fe200078e00ff */
[----:B------:R-:W5:Y:S01]  /*7b60*/  LDCU.64 UR6, c[0x4][0x78] ;  /* 0x01000f00ff0677ac */ /* 0x000f620008000a00 */
[----:B------:R-:W2:Y:S01]  /*7b70*/  LDC.64 R14, c[0x4][R15] ;  /* 0x010000000f0e7b82 */ /* 0x000ea20000000a00 */
[----:B------:R-:W3:Y:S01]  /*7b80*/  LDCU.64 UR4, c[0x4][0x10] ;  /* 0x01000200ff0477ac */ /* 0x000ee20008000a00 */
[----:B----4-:R-:W-:Y:S01]  /*7b90*/  MOV R5, UR9 ;  /* 0x0000000900057c02 */ /* 0x010fe20008000f00 */
[----:B-1----:R-:W-:Y:S01]  /*7ba0*/  IMAD.U32 R4, RZ, RZ, UR8 ;  /* 0x00000008ff047e24 */ /* 0x002fe2000f8e00ff */
[----:B-----5:R-:W-:Y:S01]  /*7bb0*/  MOV R7, UR7 ;  /* 0x0000000700077c02 */ /* 0x020fe20008000f00 */
[----:B------:R-:W-:Y:S01]  /*7bc0*/  IMAD.U32 R6, RZ, RZ, UR6 ;  /* 0x00000006ff067e24 */ /* 0x000fe2000f8e00ff */
[----:B---3--:R-:W-:Y:S01]  /*7bd0*/  MOV R11, UR5 ;  /* 0x00000005000b7c02 */ /* 0x008fe20008000f00 */
[----:B------:R-:W-:Y:S02]  /*7be0*/  IMAD.U32 R10, RZ, RZ, UR4 ;  /* 0x00000004ff0a7e24 */ /* 0x000fe4000f8e00ff */
[----:B------:R-:W-:Y:S07]  /*7bf0*/  LEPC R20, `(.L_x_116) ;  /* 0x000000001014794e */ /* 0x000fee0000000000 */
[----:B--2---:R-:W-:Y:S05]  /*7c00*/  CALL.ABS.NOINC R14 ;  /* 0x000000000e007343 */ /* 0x004fea0003c00000 */
.L_x_116:
[----:B------:R-:W-:Y:S05]  /*7c10*/  WARPSYNC.ALL ;  /* 0x0000000000007948 */ /* 0x000fea0003800000 */
[C---:B------:R-:W-:Y:S01]  /*7c20*/  R2UR UR4, R213.reuse ;  /* 0x00000000d50472ca */ /* 0x040fe200000e0000 */
[----:B------:R-:W-:Y:S05]  /*7c30*/  VIADD R0, R213, 0x80 ;  /* 0x00000080d5007836 */ /* 0x000fea0000000000 */
[----:B------:R-:W-:Y:S04]  /*7c40*/  SHF.R.U32.HI R0, RZ, 0x15, R0 ;  /* 0x00000015ff007819 */ /* 0x000fe80000011600 */
[----:B------:R-:W-:Y:S03]  /*7c50*/  LOP3.LUT P0, RZ, R0, 0x3, R177, 0x48, !PT ;  /* 0x0000000300ff7812 */ /* 0x000fe600078048b1 */
[----:B------:R-:W4:Y:S10]  /*7c60*/  LDTM.x32 R24, tmem[UR4] ;  /* 0x00000004001879ee */ /* 0x000f3400082c0000 */
[----:B----4-:R-:W-:Y:S05]  /*7c70*/  @!P0 BRA `(.L_x_117) ;  /* 0x0000000000408947 */ /* 0x010fea0003800000 */
        /* <DEDUP_REMOVED lines=16> */
.L_x_117:
[----:B------:R-:W-:Y:S05]  /*7d80*/  WARPSYNC.ALL ;  /* 0x0000000000007948 */ /* 0x000fea0003800000 */
[----:B------:R-:W-:Y:S11]  /*7d90*/  R2UR UR4, R213 ;  /* 0x00000000d50472ca */ /* 0x000ff600000e0000 */
[----:B------:R-:W-:Y:S02]  /*7da0*/  @!UPT UIADD3 URZ, UPT, UPT, URZ, URZ, URZ ;  /* 0x000000fffffff290 */ /* 0x000fe4000fffe0ff */
[----:B------:R-:W4:Y:S02]  /*7db0*/  LDTM.x32 R56, tmem[UR4+0x80] ;  /* 0x00008004003879ee */ /* 0x000f2400082c0000 */
[----:B----4-:R-:W-:Y:S01]  /*7dc0*/  NOP ;  /* 0x0000000000007918 */ /* 0x010fe20000000000 */
.L_x_115:
[----:B-1----:R-:W-:Y:S01]  /*7dd0*/  SHF.L.U32 R132, R168, 0x10, RZ ;  /* 0x00000010a8847819 */ /* 0x002fe200000006ff */
[----:B--2---:R-:W-:Y:S01]  /*7de0*/  FMUL R0, R130, R24 ;  /* 0x0000001882007220 */ /* 0x004fe20000400000 */
[----:B------:R-:W-:Y:S01]  /*7df0*/  LOP3.LUT R134, R168, 0xffff0000, RZ, 0xc0, !PT ;  /* 0xffff0000a8867812 */ /* 0x000fe200078ec0ff */
[C---:B------:R-:W-:Y:S01]  /*7e00*/  FMUL R3, R130.reuse, R25 ;  /* 0x0000001982037220 */ /* 0x040fe20000400000 */
[----:B------:R-:W-:Y:S01]  /*7e10*/  SHF.L.U32 R135, R169, 0x10, RZ ;  /* 0x00000010a9877819 */ /* 0x000fe200000006ff */
[----:B------:R-:W-:Y:S01]  /*7e20*/  FMUL R4, R130, R26 ;  /* 0x0000001a82047220 */ /* 0x000fe20000400000 */
[----:B------:R-:W-:Y:S01]  /*7e30*/  LOP3.LUT R136, R165, 0xffff0000, RZ, 0xc0, !PT ;  /* 0xffff0000a5887812 */ /* 0x000fe200078ec0ff */
[----:B------:R-:W-:Y:S01]  /*7e40*/  FFMA R0, R133, R132, R0 ;  /* 0x0000008485007223 */ /* 0x000fe20000000000 */
[----:B------:R-:W-:Y:S01]  /*7e50*/  LOP3.LUT R132, R169, 0xffff0000, RZ, 0xc0, !PT ;  /* 0xffff0000a9847812 */ /* 0x000fe200078ec0ff */
[C---:B------:R-:W-:Y:S01]  /*7e60*/  FFMA R3, R133.reuse, R134, R3 ;  /* 0x0000008685037223 */ /* 0x040fe20000000003 */
[C---:B------:R-:W-:Y:S01]  /*7e70*/  LOP3.LUT R134, R170.reuse, 0xffff0000, RZ, 0xc0, !PT ;  /* 0xffff0000aa867812 */ /* 0x040fe200078ec0ff */
[----:B------:R-:W-:Y:S01]  /*7e80*/  FFMA R4, R133, R135, R4 ;  /* 0x0000008785047223 */ /* 0x000fe20000000004 */
[----:B------:R-:W-:Y:S01]  /*7e90*/  SHF.L.U32 R135, R170, 0x10, RZ ;  /* 0x00000010aa877819 */ /* 0x000fe200000006ff */
[C---:B------:R-:W-:Y:S01]  /*7ea0*/  FMUL R5, R130.reuse, R27 ;  /* 0x0000001b82057220 */ /* 0x040fe20000400000 */
[----:B------:R-:W-:Y:S01]  /*7eb0*/  ISETP.NE.AND P0, PT, R189, R200, PT ;  /* 0x000000c8bd00720c */ /* 0x000fe20003f05270 */
[C---:B------:R-:W-:Y:S01]  /*7ec0*/  FMUL R6, R130.reuse, R28 ;  /* 0x0000001c82067220 */ /* 0x040fe20000400000 */
[----:B------:R-:W-:Y:S01]  /*7ed0*/  F2FP.BF16.F32.PACK_AB R200, R3, R0 ;  /* 0x0000000003c8723e */ /* 0x000fe200000010ff */
[C---:B------:R-:W-:Y:S01]  /*7ee0*/  FMUL R7, R130.reuse, R29 ;  /* 0x0000001d82077220 */ /* 0x040fe20000400000 */
[----:B------:R-:W-:Y:S01]  /*7ef0*/  ISETP.NE.AND P1, PT, R189, RZ, PT ;  /* 0x000000ffbd00720c */ /* 0x000fe20003f25270 */
[----:B------:R-:W-:Y:S01]  /*7f00*/  FFMA R5, R133, R132, R5 ;  /* 0x0000008485057223 */ /* 0x000fe20000000005 */
[----:B------:R-:W-:Y:S01]  /*7f10*/  SHF.L.U32 R132, R171, 0x10, RZ ;  /* 0x00000010ab847819 */ /* 0x000fe200000006ff */
[----:B------:R-:W-:Y:S01]  /*7f20*/  FFMA R6, R133, R135, R6 ;  /* 0x0000008785067223 */ /* 0x000fe20000000006 */
[----:B------:R-:W-:Y:S01]  /*7f30*/  SHF.L.U32 R135, R165, 0x10, RZ ;  /* 0x00000010a5877819 */ /* 0x000fe200000006ff */
[----:B------:R-:W-:Y:S01]  /*7f40*/  FFMA R7, R133, R134, R7 ;  /* 0x0000008685077223 */ /* 0x000fe20000000007 */
[----:B------:R-:W-:Y:S01]  /*7f50*/  LOP3.LUT R134, R171, 0xffff0000, RZ, 0xc0, !PT ;  /* 0xffff0000ab867812 */ /* 0x000fe200078ec0ff */
[C---:B------:R-:W-:Y:S01]  /*7f60*/  FMUL R8, R130.reuse, R30 ;  /* 0x0000001e82087220 */ /* 0x040fe20000400000 */
[----:B------:R-:W-:Y:S01]  /*7f70*/  F2FP.BF16.F32.PACK_AB R201, R5, R4 ;  /* 0x0000000405c9723e */ /* 0x000fe200000010ff */
[----:B------:R-:W-:Y:S01]  /*7f80*/  FMUL R9, R130, R31 ;  /* 0x0000001f82097220 */ /* 0x000fe20000400000 */
[----:B------:R-:W-:Y:S01]  /*7f90*/  F2FP.BF16.F32.PACK_AB R202, R7, R6 ;  /* 0x0000000607ca723e */ /* 0x000fe200000010ff */
[C---:B------:R-:W-:Y:S01]  /*7fa0*/  FFMA R8, R133.reuse, R132, R8 ;  /* 0x0000008485087223 */ /* 0x040fe20000000008 */
[C---:B------:R-:W-:Y:S01]  /*7fb0*/  SHF.L.U32 R132, R164.reuse, 0x10, RZ ;  /* 0x00000010a4847819 */ /* 0x040fe200000006ff */
[----:B------:R-:W-:Y:S01]  /*7fc0*/  FFMA R9, R133, R134, R9 ;  /* 0x0000008685097223 */ /* 0x000fe20000000009 */
[----:B------:R-:W-:Y:S01]  /*7fd0*/  LOP3.LUT R134, R164, 0xffff0000, RZ, 0xc0, !PT ;  /* 0xffff0000a4867812 */ /* 0x000fe200078ec0ff */
[C---:B------:R-:W-:Y:S01]  /*7fe0*/  FMUL R10, R130.reuse, R32 ;  /* 0x00000020820a7220 */ /* 0x040fe20000400000 */
[C---:B------:R-:W-:Y:S01]  /*7ff0*/  FMUL R11, R130.reuse, R33 ;  /* 0x00000021820b7220 */ /* 0x040fe20000400000 */
        /* <DEDUP_REMOVED lines=10> */
[----:B------:R-:W-:Y:S01]  /*80a0*/  FFMA R12, R133, R135, R12 ;  /* 0x00000087850c7223 */ /* 0x000fe2000000000c */
[----:B------:R-:W-:Y:S01]  /*80b0*/  SHF.L.U32 R135, R167, 0x10, RZ ;  /* 0x00000010a7877819 */ /* 0x000fe200000006ff */
[----:B------:R-:W-:Y:S01]  /*80c0*/  FFMA R13, R133, R136, R13 ;  /* 0x00000088850d7223 */ /* 0x000fe2000000000d */
[----:B------:R-:W-:Y:S01]  /*80d0*/  LOP3.LUT R136, R167, 0xffff0000, RZ, 0xc0, !PT ;  /* 0xffff0000a7887812 */ /* 0x000fe200078ec0ff */
[----:B------:R-:W-:Y:S01]  /*80e0*/  FFMA R14, R133, R132, R14 ;  /* 0x00000084850e7223 */ /* 0x000fe2000000000e */
[----:B------:R-:W-:Y:S01]  /*80f0*/  SHF.L.U32 R132, R160, 0x10, RZ ;  /* 0x00000010a0847819 */ /* 0x000fe200000006ff */
[----:B------:R-:W-:Y:S01]  /*8100*/  FMUL R16, R130, R38 ;  /* 0x0000002682107220 */ /* 0x000fe20000400000 */
[----:B------:R-:W-:Y:S01]  /*8110*/  F2FP.BF16.F32.PACK_AB R205, R13, R12 ;  /* 0x0000000c0dcd723e */ /* 0x000fe200000010ff */
[----:B------:R-:W-:Y:S01]  /*8120*/  FFMA R15, R133, R134, R15 ;  /* 0x00000086850f7223 */ /* 0x000fe2000000000f */
[----:B------:R-:W-:Y:S01]  /*8130*/  LOP3.LUT R134, R160, 0xffff0000, RZ, 0xc0, !PT ;  /* 0xffff0000a0867812 */ /* 0x000fe200078ec0ff */
[C---:B------:R-:W-:Y:S01]  /*8140*/  FMUL R17, R130.reuse, R39 ;  /* 0x0000002782117220 */ /* 0x040fe20000400000 */
[C---:B------:R-:W-:Y:S01]  /*8150*/  FMUL R18, R130.reuse, R40 ;  /* 0x0000002882127220 */ /* 0x040fe20000400000 */
[----:B------:R-:W-:Y:S01]  /*8160*/  FMUL R19, R130, R41 ;  /* 0x0000002982137220 */ /* 0x000fe20000400000 */
[----:B------:R-:W-:Y:S01]  /*8170*/  F2FP.BF16.F32.PACK_AB R206, R15, R14 ;  /* 0x0000000e0fce723e */ /* 0x000fe200000010ff */
[C---:B------:R-:W-:Y:S01]  /*8180*/  FFMA R16, R133.reuse, R135, R16 ;  /* 0x0000008785107223 */ /* 0x040fe20000000010 */
[----:B------:R-:W-:Y:S01]  /*8190*/  SHF.L.U32 R135, R162, 0x10, RZ ;  /* 0x00000010a2877819 */ /* 0x000fe200000006ff */
[----:B------:R-:W-:Y:S01]  /*81a0*/  FFMA R17, R133, R136, R17 ;  /* 0x0000008885117223 */ /* 0x000fe20000000011 */
[----:B------:R-:W-:Y:S01]  /*81b0*/  LOP3.LUT R136, R159, 0xffff0000, RZ, 0xc0, !PT ;  /* 0xffff00009f887812 */ /* 0x000fe200078ec0ff */
[----:B------:R-:W-:Y:S01]  /*81c0*/  FFMA R18, R133, R132, R18 ;  /* 0x0000008485127223 */ /* 0x000fe20000000012 */
[----:B------:R-:W-:Y:S01]  /*81d0*/  SHF.L.U32 R132, R161, 0x10, RZ ;  /* 0x00000010a1847819 */ /* 0x000fe200000006ff */
[----:B------:R-:W-:Y:S01]  /*81e0*/  FFMA R19, R133, R134, R19 ;  /* 0x0000008685137223 */ /* 0x000fe20000000013 */
[----:B------:R-:W-:Y:S01]  /*81f0*/  LOP3.LUT R134, R161, 0xffff0000, RZ, 0xc0, !PT ;  /* 0xffff0000a1867812 */ /* 0x000fe200078ec0ff */
[C---:B------:R-:W-:Y:S01]  /*8200*/  FMUL R20, R130.reuse, R42 ;  /* 0x0000002a82147220 */ /* 0x040fe20000400000 */
[----:B------:R-:W-:Y:S01]  /*8210*/  F2FP.BF16.F32.PACK_AB R207, R17, R16 ;  /* 0x0000001011cf723e */ /* 0x000fe200000010ff */
[C---:B------:R-:W-:Y:S01]  /*8220*/  FMUL R21, R130.reuse, R43 ;  /* 0x0000002b82157220 */ /* 0x040fe20000400000 */
[----:B------:R-:W-:Y:S01]  /*8230*/  FMUL R22, R130, R44 ;  /* 0x0000002c82167220 */ /* 0x000fe20000400000 */
[C---:B------:R-:W-:Y:S01]  /*8240*/  FFMA R20, R133.reuse, R132, R20 ;  /* 0x0000008485147223 */ /* 0x040fe20000000014 */
[----:B------:R-:W-:Y:S01]  /*8250*/  LOP3.LUT R132, R162, 0xffff0000, RZ, 0xc0, !PT ;  /* 0xffff0000a2847812 */ /* 0x000fe200078ec0ff */
[----:B------:R-:W-:Y:S01]  /*8260*/  FFMA R21, R133, R134, R21 ;  /* 0x0000008685157223 */ /* 0x000fe20000000015 */
[----:B------:R-:W-:Y:S01]  /*8270*/  LOP3.LUT R134, R163, 0xffff0000, RZ, 0xc0, !PT ;  /* 0xffff0000a3867812 */ /* 0x000fe200078ec0ff */
[----:B------:R-:W-:Y:S01]  /*8280*/  FFMA R22, R133, R135, R22 ;  /* 0x0000008785167223 */ /* 0x000fe20000000016 */
[----:B------:R-:W-:Y:S01]  /*8290*/  SHF.L.U32 R135, R163, 0x10, RZ ;  /* 0x00000010a3877819 */ /* 0x000fe200000006ff */
[C---:B------:R-:W-:Y:S01]  /*82a0*/  FMUL R23, R130.reuse, R45 ;  /* 0x0000002d82177220 */ /* 0x040fe20000400000 */
[C---:B------:R-:W-:Y:S01]  /*82b0*/  FMUL R88, R130.reuse, R46 ;  /* 0x0000002e82587220 */ /* 0x040fe20000400000 */
[C---:B------:R-:W-:Y:S01]  /*82c0*/  FMUL R89, R130.reuse, R47 ;  /* 0x0000002f82597220 */ /* 0x040fe20000400000 */
[----:B------:R-:W-:Y:S01]  /*82d0*/  FMUL R90, R130, R48 ;  /* 0x00000030825a7220 */ /* 0x000fe20000400000 */
[C---:B------:R-:W-:Y:S01]  /*82e0*/  FFMA R23, R133.reuse, R132, R23 ;  /* 0x0000008485177223 */ /* 0x040fe20000000017 */
[C---:B------:R-:W-:Y:S01]  /*82f0*/  SHF.L.U32 R132, R156.reuse, 0x10, RZ ;  /* 0x000000109c847819 */ /* 0x040fe200000006ff */
[----:B------:R-:W-:Y:S01]  /*8300*/  FFMA R88, R133, R135, R88 ;  /* 0x0000008785587223 */ /* 0x000fe20000000058 */
[----:B------:R-:W-:Y:S01]  /*8310*/  SHF.L.U32 R135, R159, 0x10, RZ ;  /* 0x000000109f877819 */ /* 0x000fe200000006ff */
[C---:B------:R-:W-:Y:S01]  /*8320*/  FFMA R89, R133.reuse, R134, R89 ;  /* 0x0000008685597223 */ /* 0x040fe20000000059 */
[----:B------:R-:W-:Y:S01]  /*8330*/  LOP3.LUT R134, R156, 0xffff0000, RZ, 0xc0, !PT ;  /* 0xffff00009c867812 */ /* 0x000fe200078ec0ff */
[C---:B------:R-:W-:Y:S01]  /*8340*/  FMUL R91, R130.reuse, R49 ;  /* 0x00000031825b7220 */ /* 0x040fe20000400000 */
[----:B------:R-:W-:Y:S01]  /*8350*/  FFMA R90, R133, R132, R90 ;  /* 0x00000084855a7223 */ /* 0x000fe2000000005a */
[----:B------:R-:W-:Y:S01]  /*8360*/  SHF.L.U32 R132, R157, 0x10, RZ ;  /* 0x000000109d847819 */ /* 0x000fe200000006ff */
[C---:B------:R-:W-:Y:S01]  /*8370*/  FMUL R92, R130.reuse, R50 ;  /* 0x00000032825c7220 */ /* 0x040fe20000400000 */
[----:B------:R-:W-:Y:S01]  /*8380*/  FFMA R91, R133, R134, R91 ;  /* 0x00000086855b7223 */ /* 0x000fe2000000005b */
[----:B------:R-:W-:Y:S01]  /*8390*/  LOP3.LUT R134, R157, 0xffff0000, RZ, 0xc0, !PT ;  /* 0xffff00009d867812 */ /* 0x000fe200078ec0ff */
[----:B------:R-:W-:Y:S01]  /*83a0*/  FMUL R93, R130, R51 ;  /* 0x00000033825d7220 */ /* 0x000fe20000400000 */
[----:B------:R1:W-:Y:S01]  /*83b0*/  @!P0 STS.128 [R188], R200 ;  /* 0x000000c8bc008388 */ /* 0x0003e20000000c00 */
[C---:B------:R-:W-:Y:S01]  /*83c0*/  FFMA R92, R133.reuse, R132, R92 ;  /* 0x00000084855c7223 */ /* 0x040fe2000000005c */
[----:B------:R-:W-:Y:S01]  /*83d0*/  SHF.L.U32 R132, R158, 0x10, RZ ;  /* 0x000000109e847819 */ /* 0x000fe200000006ff */
[----:B------:R-:W-:Y:S01]  /*83e0*/  FMUL R94, R130, R52 ;  /* 0x00000034825e7220 */ /* 0x000fe20000400000 */
[C---:B------:R-:W-:Y:S01]  /*83f0*/  FFMA R93, R133.reuse, R134, R93 ;  /* 0x00000086855d7223 */ /* 0x040fe2000000005d */
[----:B------:R-:W-:Y:S01]  /*8400*/  LOP3.LUT R134, R158, 0xffff0000, RZ, 0xc0, !PT ;  /* 0xffff00009e867812 */ /* 0x000fe200078ec0ff */
[----:B------:R-:W-:Y:S01]  /*8410*/  FMUL R95, R130, R53 ;  /* 0x00000035825f7220 */ /* 0x000fe20000400000 */
[C---:B------:R-:W-:Y:S01]  /*8420*/  FFMA R94, R133.reuse, R132, R94 ;  /* 0x00000084855e7223 */ /* 0x040fe2000000005e */
[----:B------:R-:W-:Y:S01]  /*8430*/  SHF.L.U32 R132, R152, 0x10, RZ ;  /* 0x0000001098847819 */ /* 0x000fe200000006ff */
[C---:B------:R-:W-:Y:S01]  /*8440*/  FMUL R96, R130.reuse, R54 ;  /* 0x0000003682607220 */ /* 0x040fe20000400000 */
[C---:B------:R-:W-:Y:S01]  /*8450*/  FMUL R97, R130.reuse, R55 ;  /* 0x0000003782617220 */ /* 0x040fe20000400000 */
[----:B------:R2:W-:Y:S01]  /*8460*/  @!P0 STS.128 [R198+0x10], R204 ;  /* 0x000010ccc6008388 */ /* 0x0005e20000000c00 */
[----:B------:R-:W-:Y:S01]  /*8470*/  FMUL R98, R130, R56 ;  /* 0x0000003882627220 */ /* 0x000fe20000400000 */
[C---:B------:R-:W-:Y:S01]  /*8480*/  FFMA R95, R133.reuse, R134, R95 ;  /* 0x00000086855f7223 */ /* 0x040fe2000000005f */
[----:B------:R-:W-:Y:S01]  /*8490*/  LOP3.LUT R134, R154, 0xffff0000, RZ, 0xc0, !PT ;  /* 0xffff00009a867812 */ /* 0x000fe200078ec0ff */
[----:B------:R-:W-:Y:S01]  /*84a0*/  FFMA R96, R133, R135, R96 ;  /* 0x0000008785607223 */ /* 0x000fe20000000060 */
[----:B------:R-:W-:Y:S01]  /*84b0*/  SHF.L.U32 R135, R153, 0x10, RZ ;  /* 0x0000001099877819 */ /* 0x000fe200000006ff */
[----:B------:R-:W-:Y:S01]  /*84c0*/  FFMA R97, R133, R136, R97 ;  /* 0x0000008885617223 */ /* 0x000fe20000000061 */
[----:B------:R-:W-:Y:S01]  /*84d0*/  LOP3.LUT R136, R145, 0xffff0000, RZ, 0xc0, !PT ;  /* 0xffff000091887812 */ /* 0x000fe200078ec0ff */
[C---:B------:R-:W-:Y:S01]  /*84e0*/  FFMA R98, R133.reuse, R132, R98 ;  /* 0x0000008485627223 */ /* 0x040fe20000000062 */
[----:B------:R-:W-:Y:S01]  /*84f0*/  LOP3.LUT R132, R152, 0xffff0000, RZ, 0xc0, !PT ;  /* 0xffff000098847812 */ /* 0x000fe200078ec0ff */
[C---:B------:R-:W-:Y:S01]  /*8500*/  FMUL R99, R130.reuse, R57 ;  /* 0x0000003982637220 */ /* 0x040fe20000400000 */
[C---:B------:R-:W-:Y:S01]  /*8510*/  FMUL R100, R130.reuse, R58 ;  /* 0x0000003a82647220 */ /* 0x040fe20000400000 */
[C---:B------:R-:W-:Y:S01]  /*8520*/  FMUL R101, R130.reuse, R59 ;  /* 0x0000003b82657220 */ /* 0x040fe20000400000 */
[----:B------:R-:W-:Y:S01]  /*8530*/  FMUL R102, R130, R60 ;  /* 0x0000003c82667220 */ /* 0x000fe20000400000 */
[----:B------:R-:W-:Y:S01]  /*8540*/  FFMA R99, R133, R132, R99 ;  /* 0x0000008485637223 */ /* 0x000fe20000000063 */
[----:B------:R-:W-:Y:S01]  /*8550*/  LOP3.LUT R132, R153, 0xffff0000, RZ, 0xc0, !PT ;  /* 0xffff000099847812 */ /* 0x000fe200078ec0ff */
[----:B------:R-:W-:Y:S01]  /*8560*/  FFMA R100, R133, R135, R100 ;  /* 0x0000008785647223 */ /* 0x000fe20000000064 */
[----:B------:R-:W-:Y:S01]  /*8570*/  SHF.L.U32 R135, R154, 0x10, RZ ;  /* 0x000000109a877819 */ /* 0x000fe200000006ff */
[C---:B------:R-:W-:Y:S01]  /*8580*/  FMUL R103, R130.reuse, R61 ;  /* 0x0000003d82677220 */ /* 0x040fe20000400000 */
[C---:B------:R-:W-:Y:S01]  /*8590*/  FMUL R104, R130.reuse, R62 ;  /* 0x0000003e82687220 */ /* 0x040fe20000400000 */
[----:B-1----:R-:W-:Y:S01]  /*85a0*/  F2FP.BF16.F32.PACK_AB R200, R19, R18 ;  /* 0x0000001213c8723e */ /* 0x002fe200000010ff */
[----:B------:R-:W-:Y:S01]  /*85b0*/  FFMA R101, R133, R132, R101 ;  /* 0x0000008485657223 */ /* 0x000fe20000000065 */
[----:B------:R-:W-:Y:S01]  /*85c0*/  SHF.L.U32 R132, R155, 0x10, RZ ;  /* 0x000000109b847819 */ /* 0x000fe200000006ff */
[----:B------:R-:W-:Y:S01]  /*85d0*/  FFMA R102, R133, R135, R102 ;  /* 0x0000008785667223 */ /* 0x000fe20000000066 */
[----:B------:R-:W-:Y:S01]  /*85e0*/  F2FP.BF16.F32.PACK_AB R201, R21, R20 ;  /* 0x0000001415c9723e */ /* 0x000fe200000010ff */
[----:B------:R-:W-:Y:S01]  /*85f0*/  FFMA R103, R133, R134, R103 ;  /* 0x0000008685677223 */ /* 0x000fe20000000067 */
[----:B------:R-:W-:Y:S01]  /*8600*/  LOP3.LUT R134, R155, 0xffff0000, RZ, 0xc0, !PT ;  /* 0xffff00009b867812 */ /* 0x000fe200078ec0ff */
[----:B------:R-:W-:Y:S01]  /*8610*/  FMUL R105, R130, R63 ;  /* 0x0000003f82697220 */ /* 0x000fe20000400000 */
[----:B------:R-:W-:Y:S01]  /*8620*/  F2FP.BF16.F32.PACK_AB R202, R23, R22 ;  /* 0x0000001617ca723e */ /* 0x000fe200000010ff */
[----:B------:R-:W-:Y:S01]  /*8630*/  FFMA R104, R133, R132, R104 ;  /* 0x0000008485687223 */ /* 0x000fe20000000068 */
[----:B------:R-:W-:Y:S01]  /*8640*/  F2FP.BF16.F32.PACK_AB R203, R89, R88 ;  /* 0x0000005859cb723e */ /* 0x000fe200000010ff */
[----:B------:R-:W-:Y:S01]  /*8650*/  FFMA R105, R133, R134, R105 ;  /* 0x0000008685697223 */ /* 0x000fe20000000069 */
[----:B------:R-:W-:Y:S01]  /*8660*/  SHF.L.U32 R132, R148, 0x10, RZ ;  /* 0x0000001094847819 */ /* 0x000fe200000006ff */
[----:B------:R-:W-:Y:S01]  /*8670*/  FMUL R106, R130, R64 ;  /* 0x00000040826a7220 */ /* 0x000fe20000400000 */
[----:B------:R-:W-:Y:S01]  /*8680*/  LOP3.LUT R134, R148, 0xffff0000, RZ, 0xc0, !PT ;  /* 0xffff000094867812 */ /* 0x000fe200078ec0ff */
[----:B------:R1:W-:Y:S01]  /*8690*/  @!P0 STS.128 [R196+0x20], R200 ;  /* 0x000020c8c4008388 */ /* 0x0003e20000000c00 */
[----:B------:R-:W-:Y:S01]  /*86a0*/  SHF.L.U32 R135, R149, 0x10, RZ ;  /* 0x0000001095877819 */ /* 0x000fe200000006ff */
[C---:B------:R-:W-:Y:S01]  /*86b0*/  FMUL R107, R130.reuse, R65 ;  /* 0x00000041826b7220 */ /* 0x040fe20000400000 */
[----:B--2---:R-:W-:Y:S01]  /*86c0*/  F2FP.BF16.F32.PACK_AB R204, R91, R90 ;  /* 0x0000005a5bcc723e */ /* 0x004fe200000010ff */
[C---:B------:R-:W-:Y:S01]  /*86d0*/  FMUL R108, R130.reuse, R66 ;  /* 0x00000042826c7220 */ /* 0x040fe20000400000 */
[----:B------:R-:W-:Y:S01]  /*86e0*/  F2FP.BF16.F32.PACK_AB R205, R93, R92 ;  /* 0x0000005c5dcd723e */ /* 0x000fe200000010ff */
[----:B------:R-:W-:Y:S01]  /*86f0*/  FFMA R106, R133, R132, R106 ;  /* 0x00000084856a7223 */ /* 0x000fe2000000006a */
[----:B------:R-:W-:Y:S01]  /*8700*/  F2FP.BF16.F32.PACK_AB R206, R95, R94 ;  /* 0x0000005e5fce723e */ /* 0x000fe200000010ff */
[----:B------:R-:W-:Y:S01]  /*8710*/  FFMA R107, R133, R134, R107 ;  /* 0x00000086856b7223 */ /* 0x000fe2000000006b */
[----:B------:R-:W-:Y:S01]  /*8720*/  F2FP.BF16.F32.PACK_AB R207, R97, R96 ;  /* 0x0000006061cf723e */ /* 0x000fe200000010ff */
[----:B------:R-:W-:Y:S01]  /*8730*/  FFMA R108, R133, R135, R108 ;  /* 0x00000087856c7223 */ /* 0x000fe2000000006c */
[----:B------:R-:W-:Y:S01]  /*8740*/  LOP3.LUT R132, R149, 0xffff0000, RZ, 0xc0, !PT ;  /* 0xffff000095847812 */ /* 0x000fe200078ec0ff */
[----:B------:R-:W-:Y:S01]  /*8750*/  FMUL R109, R130, R67 ;  /* 0x00000043826d7220 */ /* 0x000fe20000400000 */
[C---:B------:R-:W-:Y:S01]  /*8760*/  SHF.L.U32 R135, R150.reuse, 0x10, RZ ;  /* 0x0000001096877819 */ /* 0x040fe200000006ff */
[----:B------:R2:W-:Y:S01]  /*8770*/  @!P0 STS.128 [R195+0x10], R204 ;  /* 0x000010ccc3008388 */ /* 0x0005e20000000c00 */
[----:B------:R-:W-:Y:S01]  /*8780*/  LOP3.LUT R134, R150, 0xffff0000, RZ, 0xc0, !PT ;  /* 0xffff000096867812 */ /* 0x000fe200078ec0ff */
[C---:B------:R-:W-:Y:S01]  /*8790*/  FMUL R110, R130.reuse, R68 ;  /* 0x00000044826e7220 */ /* 0x040fe20000400000 */
[C---:B------:R-:W-:Y:S01]  /*87a0*/  FMUL R111, R130.reuse, R69 ;  /* 0x00000045826f7220 */ /* 0x040fe20000400000 */
[----:B------:R-:W-:Y:S01]  /*87b0*/  FFMA R109, R133, R132, R109 ;  /* 0x00000084856d7223 */ /* 0x000fe2000000006d */
[----:B------:R-:W-:Y:S01]  /*87c0*/  SHF.L.U32 R132, R151, 0x10, RZ ;  /* 0x0000001097847819 */ /* 0x000fe200000006ff */
[----:B------:R-:W-:Y:S01]  /*87d0*/  FFMA R110, R133, R135, R110 ;  /* 0x00000087856e7223 */ /* 0x000fe2000000006e */
[----:B------:R-:W-:Y:S01]  /*87e0*/  SHF.L.U32 R135, R141, 0x10, RZ ;  /* 0x000000108d877819 */ /* 0x000fe200000006ff */
[----:B------:R-:W-:Y:S01]  /*87f0*/  FFMA R111, R133, R134, R111 ;  /* 0x00000086856f7223 */ /* 0x000fe2000000006f */
[----:B------:R-:W-:Y:S01]  /*8800*/  LOP3.LUT R134, R151, 0xffff0000, RZ, 0xc0, !PT ;  /* 0xffff000097867812 */ /* 0x000fe200078ec0ff */
[C---:B------:R-:W-:Y:S01]  /*8810*/  FMUL R112, R130.reuse, R70 ;  /* 0x0000004682707220 */ /* 0x040fe20000400000 */
[C---:B------:R-:W-:Y:S01]  /*8820*/  FMUL R113, R130.reuse, R71 ;  /* 0x0000004782717220 */ /* 0x040fe20000400000 */
[C---:B------:R-:W-:Y:S01]  /*8830*/  FMUL R114, R130.reuse, R72 ;  /* 0x0000004882727220 */ /* 0x040fe20000400000 */
[----:B------:R-:W-:Y:S01]  /*8840*/  FMUL R115, R130, R73 ;  /* 0x0000004982737220 */ /* 0x000fe20000400000 */
[C---:B------:R-:W-:Y:S01]  /*8850*/  FFMA R112, R133.reuse, R132, R112 ;  /* 0x0000008485707223 */ /* 0x040fe20000000070 */
[C---:B------:R-:W-:Y:S01]  /*8860*/  SHF.L.U32 R132, R140.reuse, 0x10, RZ ;  /* 0x000000108c847819 */ /* 0x040fe200000006ff */
[----:B------:R-:W-:Y:S01]  /*8870*/  FFMA R113, R133, R134, R113 ;  /* 0x0000008685717223 */ /* 0x000fe20000000071 */
[----:B------:R-:W-:Y:S01]  /*8880*/  LOP3.LUT R134, R140, 0xffff0000, RZ, 0xc0, !PT ;  /* 0xffff00008c867812 */ /* 0x000fe200078ec0ff */
[----:B------:R-:W-:Y:S01]  /*8890*/  FMUL R116, R130, R74 ;  /* 0x0000004a82747220 */ /* 0x000fe20000400000 */
[----:B-1----:R-:W-:Y:S01]  /*88a0*/  F2FP.BF16.F32.PACK_AB R200, R99, R98 ;  /* 0x0000006263c8723e */ /* 0x002fe200000010ff */
[----:B------:R-:W-:Y:S01]  /*88b0*/  FFMA R114, R133, R132, R114 ;  /* 0x0000008485727223 */ /* 0x000fe20000000072 */
[----:B------:R-:W-:Y:S01]  /*88c0*/  LOP3.LUT R132, R141, 0xffff0000, RZ, 0xc0, !PT ;  /* 0xffff00008d847812 */ /* 0x000fe200078ec0ff */
[C---:B------:R-:W-:Y:S01]  /*88d0*/  FFMA R115, R133.reuse, R134, R115 ;  /* 0x0000008685737223 */ /* 0x040fe20000000073 */
[C---:B------:R-:W-:Y:S01]  /*88e0*/  LOP3.LUT R134, R142.reuse, 0xffff0000, RZ, 0xc0, !PT ;  /* 0xffff00008e867812 */ /* 0x040fe200078ec0ff */
[----:B------:R-:W-:Y:S01]  /*88f0*/  FFMA R116, R133, R135, R116 ;  /* 0x0000008785747223 */ /* 0x000fe20000000074 */
[----:B------:R-:W-:Y:S01]  /*8900*/  SHF.L.U32 R135, R142, 0x10, RZ ;  /* 0x000000108e877819 */ /* 0x000fe200000006ff */
[C---:B------:R-:W-:Y:S01]  /*8910*/  FMUL R117, R130.reuse, R75 ;  /* 0x0000004b82757220 */ /* 0x040fe20000400000 */
[----:B------:R-:W-:Y:S01]  /*8920*/  F2FP.BF16.F32.PACK_AB R201, R101, R100 ;  /* 0x0000006465c9723e */ /* 0x000fe200000010ff */
[C---:B------:R-:W-:Y:S01]  /*8930*/  FMUL R118, R130.reuse, R76 ;  /* 0x0000004c82767220 */ /* 0x040fe20000400000 */
[----:B------:R-:W-:Y:S01]  /*8940*/  F2FP.BF16.F32.PACK_AB R202, R103, R102 ;  /* 0x0000006667ca723e */ /* 0x000fe200000010ff */
[C---:B------:R-:W-:Y:S01]  /*8950*/  FMUL R119, R130.reuse, R77 ;  /* 0x0000004d82777220 */ /* 0x040fe20000400000 */
[C---:B------:R-:W-:Y:S01]  /*8960*/  FFMA R117, R133.reuse, R132, R117 ;  /* 0x0000008485757223 */ /* 0x040fe20000000075 */
[----:B------:R-:W-:Y:S01]  /*8970*/  FFMA R118, R133, R135, R118 ;  /* 0x0000008785767223 */ /* 0x000fe20000000076 */
[----:B------:R-:W-:Y:S01]  /*8980*/  SHF.L.U32 R132, R143, 0x10, RZ ;  /* 0x000000108f847819 */ /* 0x000fe200000006ff */
[----:B------:R-:W-:Y:S01]  /*8990*/  FFMA R119, R133, R134, R119 ;  /* 0x0000008685777223 */ /* 0x000fe20000000077 */
[----:B------:R-:W-:Y:S01]  /*89a0*/  F2FP.BF16.F32.PACK_AB R203, R105, R104 ;  /* 0x0000006869cb723e */ /* 0x000fe200000010ff */
[C---:B------:R-:W-:Y:S01]  /*89b0*/  FMUL R120, R130.reuse, R78 ;  /* 0x0000004e82787220 */ /* 0x040fe20000400000 */
[----:B------:R-:W-:Y:S01]  /*89c0*/  LOP3.LUT R134, R143, 0xffff0000, RZ, 0xc0, !PT ;  /* 0xffff00008f867812 */ /* 0x000fe200078ec0ff */
[----:B------:R-:W-:Y:S01]  /*89d0*/  FMUL R121, R130, R79 ;  /* 0x0000004f82797220 */ /* 0x000fe20000400000 */
[----:B--2---:R-:W-:Y:S01]  /*89e0*/  F2FP.BF16.F32.PACK_AB R204, R107, R106 ;  /* 0x0000006a6bcc723e */ /* 0x004fe200000010ff */
[----:B------:R1:W-:Y:S01]  /*89f0*/  @!P0 STS.128 [R188+0x1000], R200 ;  /* 0x001000c8bc008388 */ /* 0x0003e20000000c00 */
[C---:B------:R-:W-:Y:S01]  /*8a00*/  FFMA R120, R133.reuse, R132, R120 ;  /* 0x0000008485787223 */ /* 0x040fe20000000078 */
[----:B------:R-:W-:Y:S01]  /*8a10*/  FFMA R121, R133, R134, R121 ;  /* 0x0000008685797223 */ /* 0x000fe20000000079 */
[----:B------:R-:W-:Y:S01]  /*8a20*/  SHF.L.U32 R132, R144, 0x10, RZ ;  /* 0x0000001090847819 */ /* 0x000fe200000006ff */
[----:B------:R-:W-:Y:S01]  /*8a30*/  FMUL R122, R130, R80 ;  /* 0x00000050827a7220 */ /* 0x000fe20000400000 */
[----:B------:R-:W-:Y:S01]  /*8a40*/  LOP3.LUT R134, R144, 0xffff0000, RZ, 0xc0, !PT ;  /* 0xffff000090867812 */ /* 0x000fe200078ec0ff */
[C---:B------:R-:W-:Y:S01]  /*8a50*/  FMUL R123, R130.reuse, R81 ;  /* 0x00000051827b7220 */ /* 0x040fe20000400000 */
[----:B------:R-:W-:Y:S01]  /*8a60*/  SHF.L.U32 R135, R145, 0x10, RZ ;  /* 0x0000001091877819 */ /* 0x000fe200000006ff */
[C---:B------:R-:W-:Y:S01]  /*8a70*/  FMUL R124, R130.reuse, R82 ;  /* 0x00000052827c7220 */ /* 0x040fe20000400000 */
[----:B------:R-:W-:Y:S01]  /*8a80*/  F2FP.BF16.F32.PACK_AB R205, R109, R108 ;  /* 0x0000006c6dcd723e */ /* 0x000fe200000010ff */
[----:B------:R-:W-:Y:S01]  /*8a90*/  FMUL R125, R130, R83 ;  /* 0x00000053827d7220 */ /* 0x000fe20000400000 */
[----:B------:R-:W-:Y:S01]  /*8aa0*/  F2FP.BF16.F32.PACK_AB R206, R111, R110 ;  /* 0x0000006e6fce723e */ /* 0x000fe200000010ff */
[----:B------:R-:W-:Y:S01]  /*8ab0*/  FFMA R122, R133, R132, R122 ;  /* 0x00000084857a7223 */ /* 0x000fe2000000007a */
[----:B------:R-:W-:Y:S01]  /*8ac0*/  F2FP.BF16.F32.PACK_AB R207, R113, R112 ;  /* 0x0000007071cf723e */ /* 0x000fe200000010ff */
[C---:B------:R-:W-:Y:S01]  /*8ad0*/  FFMA R123, R133.reuse, R134, R123 ;  /* 0x00000086857b7223 */ /* 0x040fe2000000007b */
[----:B------:R-:W-:Y:S01]  /*8ae0*/  SHF.L.U32 R132, R146, 0x10, RZ ;  /* 0x0000001092847819 */ /* 0x000fe200000006ff */
[C---:B------:R-:W-:Y:S01]  /*8af0*/  FFMA R124, R133.reuse, R135, R124 ;  /* 0x00000087857c7223 */ /* 0x040fe2000000007c */
[----:B------:R-:W-:Y:S01]  /*8b00*/  FMUL R126, R130, R84 ;  /* 0x00000054827e7220 */ /* 0x000fe20000400000 */
[----:B------:R1:W-:Y:S01]  /*8b10*/  @!P0 STS.128 [R198+0x1010], R204 ;  /* 0x001010ccc6008388 */ /* 0x0003e20000000c00 */
[----:B------:R-:W-:Y:S01]  /*8b20*/  LOP3.LUT R134, R146, 0xffff0000, RZ, 0xc0, !PT ;  /* 0xffff000092867812 */ /* 0x000fe200078ec0ff */
[----:B------:R-:W-:Y:S01]  /*8b30*/  FFMA R125, R133, R136, R125 ;  /* 0x00000088857d7223 */ /* 0x000fe2000000007d */
[C---:B------:R-:W-:Y:S01]  /*8b40*/  FMUL R127, R130.reuse, R85 ;  /* 0x00000055827f7220 */ /* 0x040fe20000400000 */
[C---:B------:R-:W-:Y:S01]  /*8b50*/  SHF.L.U32 R135, R147.reuse, 0x10, RZ ;  /* 0x0000001093877819 */ /* 0x040fe200000006ff */
[C---:B------:R-:W-:Y:S01]  /*8b60*/  FMUL R128, R130.reuse, R86 ;  /* 0x0000005682807220 */ /* 0x040fe20000400000 */
[----:B------:R-:W-:Y:S01]  /*8b70*/  LOP3.LUT R136, R147, 0xffff0000, RZ, 0xc0, !PT ;  /* 0xffff000093887812 */ /* 0x000fe200078ec0ff */
[----:B------:R-:W-:Y:S01]  /*8b80*/  FMUL R129, R130, R87 ;  /* 0x0000005782817220 */ /* 0x000fe20000400000 */
[----:B------:R-:W-:Y:S01]  /*8b90*/  F2FP.BF16.F32.PACK_AB R208, R115, R114 ;  /* 0x0000007273d0723e */ /* 0x000fe200000010ff */
[----:B------:R-:W-:Y:S01]  /*8ba0*/  FFMA R126, R133, R132, R126 ;  /* 0x00000084857e7223 */ /* 0x000fe2000000007e */
[----:B------:R-:W-:Y:S01]  /*8bb0*/  F2FP.BF16.F32.PACK_AB R209, R117, R116 ;  /* 0x0000007475d1723e */ /* 0x000fe200000010ff */
[----:B------:R-:W-:Y:S01]  /*8bc0*/  FFMA R127, R133, R134, R127 ;  /* 0x00000086857f7223 */ /* 0x000fe2000000007f */
[----:B------:R-:W-:Y:S01]  /*8bd0*/  F2FP.BF16.F32.PACK_AB R210, R119, R118 ;  /* 0x0000007677d2723e */ /* 0x000fe200000010ff */
[----:B------:R-:W-:Y:S01]  /*8be0*/  FFMA R128, R133, R135, R128 ;  /* 0x0000008785807223 */ /* 0x000fe20000000080 */
[----:B------:R-:W-:Y:S01]  /*8bf0*/  F2FP.BF16.F32.PACK_AB R211, R121, R120 ;  /* 0x0000007879d3723e */ /* 0x000fe200000010ff */
[----:B------:R-:W-:Y:S01]  /*8c00*/  FFMA R129, R133, R136, R129 ;  /* 0x0000008885817223 */ /* 0x000fe20000000081 */
[----:B------:R-:W-:Y:S02]  /*8c10*/  F2FP.BF16.F32.PACK_AB R216, R123, R122 ;  /* 0x0000007a7bd8723e */ /* 0x000fe400000010ff */
[----:B------:R-:W-:Y:S01]  /*8c20*/  F2FP.BF16.F32.PACK_AB R217, R125, R124 ;  /* 0x0000007c7dd9723e */ /* 0x000fe200000010ff */
[----:B------:R1:W-:Y:S01]  /*8c30*/  @!P0 STS.128 [R196+0x1020], R208 ;  /* 0x001020d0c4008388 */ /* 0x0003e20000000c00 */
[----:B------:R-:W-:Y:S02]  /*8c40*/  F2FP.BF16.F32.PACK_AB R218, R127, R126 ;  /* 0x0000007e7fda723e */ /* 0x000fe400000010ff */
[----:B------:R-:W-:Y:S05]  /*8c50*/  F2FP.BF16.F32.PACK_AB R219, R129, R128 ;  /* 0x0000008081db723e */ /* 0x000fea00000010ff */
[----:B------:R1:W-:Y:S01]  /*8c60*/  @!P0 STS.128 [R195+0x1010], R216 ;  /* 0x001010d8c3008388 */ /* 0x0003e20000000c00 */
[----:B------:R-:W-:Y:S01]  /*8c70*/  @!PT LDS RZ, [RZ] ;  /* 0x00000000fffff984 */ /* 0x000fe20000000800 */
[----:B------:R-:W-:Y:S01]  /*8c80*/  @!PT LDS RZ, [RZ] ;  /* 0x00000000fffff984 */ /* 0x000fe20000000800 */
[----:B------:R-:W-:Y:S01]  /*8c90*/  @!PT LDS RZ, [RZ] ;  /* 0x00000000fffff984 */ /* 0x000fe20000000800 */
[----:B------:R-:W-:Y:S01]  /*8ca0*/  @!PT LDS RZ, [RZ] ;  /* 0x00000000fffff984 */ /* 0x000fe20000000800 */
[----:B------:R2:W-:Y:S07]  /*8cb0*/  MEMBAR.ALL.CTA ;  /* 0x0000000000007992 */ /* 0x0005ee0000008000 */
[----:B--2---:R-:W2:Y:S01]  /*8cc0*/  FENCE.VIEW.ASYNC.S ;  /* 0x00000000000073c6 */ /* 0x004ea20000000000 */
[----:B------:R-:W-:Y:S05]  /*8cd0*/  WARPSYNC.ALL ;  /* 0x0000000000007948 */ /* 0x000fea0003800000 */
[----:B------:R-:W-:Y:S01]  /*8ce0*/  BSSY.RECONVERGENT B0, `(.L_x_118) ;  /* 0x0000012000007945 */ /* 0x000fe20003800200 */
[----:B--2---:R-:W-:Y:S06]  /*8cf0*/  BAR.SYNC.DEFER_BLOCKING 0x1, 0x80 ;  /* 0x0042000000007b1d */ /* 0x004fec0000010000 */
[----:B------:R-:W-:Y:S05]  /*8d00*/  @P1 BRA `(.L_x_119) ;  /* 0x00000000003c1947 */ /* 0x000fea0003800000 */
[----:B------:R-:W-:Y:S01]  /*8d10*/  UIADD3 UR4, UPT, UPT, UR44, 0x200, URZ ;  /* 0x000002002c047890 */ /* 0x000fe2000fffe0ff */
[----:B------:R-:W-:Y:S01]  /*8d20*/  R2UR UR49, R212 ;  /* 0x00000000d43172ca */ /* 0x000fe200000e0000 */
[----:B------:R-:W-:Y:S01]  /*8d30*/  UMOV UR51, UR36 ;  /* 0x0000002400337c82 */ /* 0x000fe20008000000 */
[----:B------:R-:W-:Y:S01]  /*8d40*/  UIADD3 UR8, UPT, UPT, UR44, 0x1200, URZ ;  /* 0x000012002c087890 */ /* 0x000fe2000fffe0ff */
[----:B------:R-:W-:Y:S02]  /*8d50*/  UMOV UR10, UR50 ;  /* 0x00000032000a7c82 */ /* 0x000fe40008000000 */
[----:B------:R-:W-:Y:S01]  /*8d60*/  IMAD.U32 R181, RZ, RZ, UR4 ;  /* 0x00000004ffb57e24 */ /* 0x000fe2000f8e00ff */
[----:B------:R-:W-:Y:S01]  /*8d70*/  UIADD3 UR4, UP0, UPT, UR54, 0xa80, URZ ;  /* 0x00000a8036047890 */ /* 0x000fe2000ff1e0ff */
[----:B------:R-:W-:Y:S03]  /*8d80*/  UMOV UR11, UR36 ;  /* 0x00000024000b7c82 */ /* 0x000fe60008000000 */
[----:B------:R-:W-:Y:S01]  /*8d90*/  R2UR UR48, R181 ;  /* 0x00000000b53072ca */ /* 0x000fe200000e0000 */
[----:B------:R-:W-:Y:S02]  /*8da0*/  UIADD3.X UR5, UPT, UPT, URZ, UR55, URZ, UP0, !UPT ;  /* 0x00000037ff057290 */ /* 0x000fe400087fe4ff */
[----:B------:R-:W-:Y:S10]  /*8db0*/  UIADD3 UR9, UPT, UPT, UR49, 0x80, URZ ;  /* 0x0000008031097890 */ /* 0x000ff4000fffe0ff */
[----:B------:R2:W-:Y:S01]  /*8dc0*/  UTMASTG.3D [UR48], [UR4] ;  /* 0x00000030040073b5 */ /* 0x0005e20008010000 */
[----:B------:R2:W-:Y:S01]  /*8dd0*/  UTMASTG.3D [UR8], [UR4] ;  /* 0x00000008040073b5 */ /* 0x0005e20008010000 */
[----:B------:R0:W-:Y:S01]  /*8de0*/  UTMACMDFLUSH ;  /* 0x00000000000079b7 */ /* 0x0001e20000000000 */
[----:B--2---:R-:W-:Y:S04]  /*8df0*/  DEPBAR.LE SB0, 0x1 ;  /* 0x000080400000791a */ /* 0x004fe80000000000 */
.L_x_119:
[----:B------:R-:W-:Y:S05]  /*8e00*/  BSYNC.RECONVERGENT B0 ;  /* 0x0000000000007941 */ /* 0x000fea0003800200 */
.L_x_118:
[----:B------:R-:W-:Y:S01]  /*8e10*/  BAR.SYNC.DEFER_BLOCKING 0x1, 0x80 ;  /* 0x0042000000007b1d */ /* 0x000fe20000010000 */
[----:B------:R-:W-:Y:S01]  /*8e20*/  ISETP.NE.AND P1, PT, R194, RZ, PT ;  /* 0x000000ffc200720c */ /* 0x000fe20003f25270 */
[----:B------:R-:W-:Y:S01]  /*8e30*/  UISETP.NE.AND UP0, UPT, UR53, URZ, UPT ;  /* 0x000000ff3500728c */ /* 0x000fe2000bf05270 */
[----:B------:R-:W-:Y:S11]  /*8e40*/  LEA R3, R137, UR44, 0x3 ;  /* 0x0000002c89037c11 */ /* 0x000ff6000f8e18ff */
[----:B------:R-:W-:Y:S01]  /*8e50*/  @P1 SHF.L.U32 R6, RZ, 0x1f, RZ ;  /* 0x0000001fff061819 */ /* 0x000fe200000006ff */
[----:B------:R-:W-:Y:S06]  /*8e60*/  BRA.U !UP0, `(.L_x_120) ;  /* 0x0000000108247547 */ /* 0x000fec000b800000 */
[----:B------:R-:W2:Y:S01]  /*8e70*/  S2R R0, SR_CgaCtaId ;  /* 0x0000000000007919 */ /* 0x000ea20000008800 */
[----:B------:R-:W-:Y:S01]  /*8e80*/  IMAD.U32 R4, RZ, RZ, UR47 ;  /* 0x0000002fff047e24 */ /* 0x000fe2000f8e00ff */
[----:B------:R-:W-:Y:S04]  /*8e90*/  UIADD3 UR4, UPT, UPT, UR47, 0x1, URZ ;  /* 0x000000012f047890 */ /* 0x000fe8000fffe0ff */
[----:B------:R-:W-:Y:S01]  /*8ea0*/  @P1 LEA R4, R4, UR44, 0x3 ;  /* 0x0000002c04041c11 */ /* 0x000fe2000f8e18ff */
[----:B------:R-:W-:Y:S04]  /*8eb0*/  UISETP.NE.AND UP0, UPT, UR4, 0x4, UPT ;  /* 0x000000040400788c */ /* 0x000fe8000bf05270 */
[----:B------:R-:W-:Y:S01]  /*8ec0*/  @P1 VIADD R5, R4, 0x90 ;  /* 0x0000009004051836 */ /* 0x000fe20000000000 */
[----:B------:R-:W-:Y:S04]  /*8ed0*/  USEL UR47, UR4, URZ, UP0 ;  /* 0x000000ff042f7287 */ /* 0x000fe80008000000 */
[----:B--2---:R-:W-:Y:S04]  /*8ee0*/  @P1 PRMT R0, R0, 0x654, R5 ;  /* 0x0000065400001816 */ /* 0x004fe80000000005 */
[----:B------:R2:W-:Y:S04]  /*8ef0*/  @P1 SYNCS.ARRIVE.TRANS64.RED.A1T0 RZ, [R0+URZ], RZ ;  /* 0x000000ff00ff19a7 */ /* 0x0005e800081004ff */
.L_x_120:
[----:B------:R-:W4:Y:S01]  /*8f00*/  @P1 SYNCS.PHASECHK.TRANS64.TRYWAIT P0, [R3+URZ+0x70], R6 ;  /* 0x00007006030015a7 */ /* 0x000f2200080011ff */
[----:B------:R-:W-:Y:S01]  /*8f10*/  BSSY B1, `(.L_x_121) ;  /* 0x0000019000017945 */ /* 0x000fe20003800000 */
[----:B----4-:R-:W-:Y:S03]  /*8f20*/  @P1 SEL R138, RZ, 0x1, !P0 ;  /* 0x00000001ff8a1807 */ /* 0x010fe60004000000 */
[----:B------:R-:W-:Y:S05]  /*8f30*/  @!P1 BRA `(.L_x_122) ;  /* 0x0000000000589947 */ /* 0x000fea0003800000 */
[----:B------:R-:W-:Y:S01]  /*8f40*/  ISETP.NE.AND P1, PT, R199, RZ, PT ;  /* 0x000000ffc700720c */ /* 0x000fe20003f25270 */
[----:B------:R-:W-:Y:S01]  /*8f50*/  BSSY B0, `(.L_x_123) ;  /* 0x000000a000007945 */ /* 0x000fe20003800000 */
[----:B------:R-:W-:Y:S11]  /*8f60*/  ISETP.NE.AND P0, PT, R138, RZ, PT ;  /* 0x000000ff8a00720c */ /* 0x000ff60003f05270 */
[----:B------:R-:W-:Y:S04]  /*8f70*/  @P1 IMAD R8, R137, 0x2000, R188 ;  /* 0x0000200089081824 */ /* 0x000fe800078e02bc */
[----:B------:R-:W-:Y:S01]  /*8f80*/  @P1 IMAD.IADD R6, R197, 0x1, R8 ;  /* 0x00000001c5061824 */ /* 0x000fe200078e0208 */
[----:B------:R-:W-:Y:S03]  /*8f90*/  @P1 IADD3 R5, PT, PT, R139, R8, RZ ;  /* 0x000000088b051210 */ /* 0x000fe60007ffe0ff */
[----:B------:R-:W-:Y:S01]  /*8fa0*/  @P1 IMAD.IADD R4, R187, 0x1, R6 ;  /* 0x00000001bb041824 */ /* 0x000fe200078e0206 */
[----:B------:R-:W-:Y:S06]  /*8fb0*/  @P0 BRA `(.L_x_124) ;  /* 0x00000000000c0947 */ /* 0x000fec0003800000 */
[----:B--2---:R-:W-:Y:S04]  /*8fc0*/  SHF.L.U32 R0, RZ, 0x1f, RZ ;  /* 0x0000001fff007819 */ /* 0x004fe800000006ff */
[----:B------:R-:W2:Y:S02]  /*8fd0*/  SYNCS.PHASECHK.TRANS64.TRYWAIT P0, [R3+URZ+0x70], R0 ;  /* 0x00007000030075a7 */ /* 0x000ea400080011ff */
[----:B--2---:R-:W-:Y:S05]  /*8fe0*/  @!P0 BRA `(.L_x_125) ;  /* 0x000000a800848947 */ /* 0x004fea0003800000 */
.L_x_124:
[----:B------:R-:W-:Y:S05]  /*8ff0*/  BSYNC B0 ;  /* 0x0000000000007941 */ /* 0x000fea0003800000 */
.L_x_123:
[----:B------:R-:W-:Y:S02]  /*9000*/  ISETP.NE.AND P0, PT, R199, RZ, PT ;  /* 0x000000ffc700720c */ /* 0x000fe40003f05270 */
[----:B------:R-:W-:Y:S11]  /*9010*/  IADD3 R137, PT, PT, R137, 0x1, RZ ;  /* 0x0000000189897810 */ /* 0x000ff60007ffe0ff */
[----:B------:R4:W1:Y:S04]  /*9020*/  @P0 LDS.128 R160, [R5+0x20] ;  /* 0x0000200005a00984 */ /* 0x0008680000000c00 */
[----:B------:R4:W1:Y:S04]  /*9030*/  @P0 LDS.128 R140, [R5+0x1020] ;  /* 0x00102000058c0984 */ /* 0x0008680000000c00 */
[----:B------:R4:W1:Y:S04]  /*9040*/  @P0 LDS.128 R168, [R8] ;  /* 0x0000000008a80984 */ /* 0x0008680000000c00 */
[----:B------:R4:W1:Y:S04]  /*9050*/  @P0 LDS.128 R152, [R8+0x1000] ;  /* 0x0010000008980984 */ /* 0x0008680000000c00 */
[----:B------:R4:W1:Y:S04]  /*9060*/  @P0 LDS.128 R164, [R6+0x10] ;  /* 0x0000100006a40984 */ /* 0x0008680000000c00 */
[----:B------:R4:W1:Y:S04]  /*9070*/  @P0 LDS.128 R148, [R6+0x1010] ;  /* 0x0010100006940984 */ /* 0x0008680000000c00 */
[----:B------:R4:W1:Y:S04]  /*9080*/  @P0 LDS.128 R156, [R4+0x10] ;  /* 0x00001000049c0984 */ /* 0x0008680000000c00 */
[----:B------:R4:W1:Y:S02]  /*9090*/  @P0 LDS.128 R144, [R4+0x1010] ;  /* 0x0010100004900984 */ /* 0x0008640000000c00 */
.L_x_122:
[----:B------:R-:W-:Y:S05]  /*90a0*/  BSYNC B1 ;  /* 0x0000000000017941 */ /* 0x000fea0003800000 */
.L_x_121:
[----:B------:R-:W-:Y:S05]  /*90b0*/  VIADD R213, R213, 0x400000 ;  /* 0x00400000d5d57836 */ /* 0x000fea0000000000 */
[----:B--2---:R-:W-:Y:S04]  /*90c0*/  SHF.R.U32.HI R0, RZ, 0x15, R213 ;  /* 0x00000015ff007819 */ /* 0x004fe800000116d5 */
[----:B------:R-:W-:Y:S04]  /*90d0*/  LOP3.LUT R16, R0, 0x3, RZ, 0xc0, !PT ;  /* 0x0000000300107812 */ /* 0x000fe800078ec0ff */
[----:B------:R-:W-:Y:S11]  /*90e0*/  ISETP.NE.AND P0, PT, R189, R16, PT ;  /* 0x00000010bd00720c */ /* 0x000ff60003f05270 */
[----:B------:R-:W-:Y:S02]  /*90f0*/  @!UPT UIADD3 URZ, UPT, UPT, URZ, URZ, URZ ;  /* 0x000000fffffff290 */ /* 0x000fe4000fffe0ff */
[----:B------:R-:W-:Y:S05]  /*9100*/  @P0 BRA `(.L_x_126) ;  /* 0x0000000000bc0947 */ /* 0x000fea0003800000 */
[----:B------:R-:W-:Y:S11]  /*9110*/  LOP3.LUT P0, RZ, R0, 0x3, R177, 0x48, !PT ;  /* 0x0000000300ff7812 */ /* 0x000ff600078048b1 */
[----:B------:R-:W-:Y:S02]  /*9120*/  @!UPT UIADD3 URZ, UPT, UPT, URZ, URZ, URZ ;  /* 0x000000fffffff290 */ /* 0x000fe4000fffe0ff */
[----:B------:R-:W-:Y:S05]  /*9130*/  @!P0 BRA `(.L_x_127) ;  /* 0x0000000000408947 */ /* 0x000fea0003800000 */
[----:B------:R-:W2:Y:S01]  /*9140*/  LDCU.64 UR8, c[0x4][0x70] ;  /* 0x01000e00ff0877ac */ /* 0x000ea20008000a00 */
[----:B------:R-:W-:Y:S01]  /*9150*/  MOV R15, 0x0 ;  /* 0x00000000000f7802 */ /* 0x000fe20000000f00 */
[----:B------:R-:W-:Y:S02]  /*9160*/  HFMA2 R12, -RZ, RZ, 0, 5.9604644775390625e-08 ;  /* 0x00000001ff0c7431 */ /* 0x000fe400000001ff */
[----:B----4-:R-:W-:Y:S02]  /*9170*/  IMAD.MOV.U32 R8, RZ, RZ, 0x192 ;  /* 0x00000192ff087424 */ /* 0x010fe400078e00ff */
[----:B------:R-:W-:Y:S01]  /*9180*/  IMAD.MOV.U32 R13, RZ, RZ, RZ ;  /* 0x000000ffff0d7224 */ /* 0x000fe200078e00ff */
[----:B------:R-:W4:Y:S01]  /*9190*/  LDCU.64 UR6, c[0x4][0x78] ;  /* 0x01000f00ff0677ac */ /* 0x000f220008000a00 */
[----:B------:R-:W1:Y:S01]  /*91a0*/  LDC.64 R14, c[0x4][R15] ;  /* 0x010000000f0e7b82 */ /* 0x000e620000000a00 */
[----:B------:R-:W5:Y:S01]  /*91b0*/  LDCU.64 UR4, c[0x4][0x10] ;  /* 0x01000200ff0477ac */ /* 0x000f620008000a00 */
[----:B--2---:R-:W-:Y:S01]  /*91c0*/  MOV R5, UR9 ;  /* 0x0000000900057c02 */ /* 0x004fe20008000f00 */
[----:B------:R-:W-:Y:S01]  /*91d0*/  IMAD.U32 R4, RZ, RZ, UR8 ;  /* 0x00000008ff047e24 */ /* 0x000fe2000f8e00ff */
[----:B----4-:R-:W-:Y:S01]  /*91e0*/  MOV R7, UR7 ;  /* 0x0000000700077c02 */ /* 0x010fe20008000f00 */
[----:B------:R-:W-:Y:S01]  /*91f0*/  IMAD.U32 R6, RZ, RZ, UR6 ;  /* 0x00000006ff067e24 */ /* 0x000fe2000f8e00ff */
[----:B-----5:R-:W-:Y:S01]  /*9200*/  MOV R11, UR5 ;  /* 0x00000005000b7c02 */ /* 0x020fe20008000f00 */
[----:B------:R-:W-:Y:S02]  /*9210*/  IMAD.U32 R10, RZ, RZ, UR4 ;  /* 0x00000004ff0a7e24 */ /* 0x000fe4000f8e00ff */
[----:B------:R-:W-:Y:S07]  /*9220*/  LEPC R20, `(.L_x_127) ;  /* 0x000000001014794e */ /* 0x000fee0000000000 */
[----:B-1-3--:R-:W-:Y:S05]  /*9230*/  CALL.ABS.NOINC R14 ;  /* 0x000000000e007343 */ /* 0x00afea0003c00000 */
.L_x_127:
[----:B------:R-:W-:Y:S05]  /*9240*/  WARPSYNC.ALL ;  /* 0x0000000000007948 */ /* 0x000fea0003800000 */
[C---:B------:R-:W-:Y:S01]  /*9250*/  R2UR UR4, R213.reuse ;  /* 0x00000000d50472ca */ /* 0x040fe200000e0000 */
[----:B------:R-:W-:Y:S05]  /*9260*/  VIADD R0, R213, 0x80 ;  /* 0x00000080d5007836 */ /* 0x000fea0000000000 */
[----:B------:R-:W-:Y:S04]  /*9270*/  SHF.R.U32.HI R0, RZ, 0x15, R0 ;  /* 0x00000015ff007819 */ /* 0x000fe80000011600 */
[----:B------:R-:W-:Y:S03]  /*9280*/  LOP3.LUT P0, RZ, R0, 0x3, R177, 0x48, !PT ;  /* 0x0000000300ff7812 */ /* 0x000fe600078048b1 */
[----:B------:R-:W2:Y:S10]  /*9290*/  LDTM.x32 R24, tmem[UR4] ;  /* 0x00000004001879ee */ /* 0x000eb400082c0000 */
[----:B--2---:R-:W-:Y:S05]  /*92a0*/  @!P0 BRA `(.L_x_128) ;  /* 0x0000000000408947 */ /* 0x004fea0003800000 */
        /* <DEDUP_REMOVED lines=16> */
.L_x_128:
[----:B------:R-:W-:Y:S05]  /*93b0*/  WARPSYNC.ALL ;  /* 0x0000000000007948 */ /* 0x000fea0003800000 */
[----:B------:R-:W-:Y:S11]  /*93c0*/  R2UR UR4, R213 ;  /* 0x00000000d50472ca */ /* 0x000ff600000e0000 */
[----:B------:R-:W-:Y:S02]  /*93d0*/  @!UPT UIADD3 URZ, UPT, UPT, URZ, URZ, URZ ;  /* 0x000000fffffff290 */ /* 0x000fe4000fffe0ff */
[----:B------:R-:W2:Y:S02]  /*93e0*/  LDTM.x32 R56, tmem[UR4+0x80] ;  /* 0x00008004003879ee */ /* 0x000ea400082c0000 */
[----:B--2---:R-:W-:Y:S01]  /*93f0*/  NOP ;  /* 0x0000000000007918 */ /* 0x004fe20000000000 */
.L_x_126:
[----:B-1----:R-:W-:Y:S01]  /*9400*/  SHF.L.U32 R18, R168, 0x10, RZ ;  /* 0x00000010a8127819 */ /* 0x002fe200000006ff */
[----:B------:R-:W-:Y:S01]  /*9410*/  FMUL R0, R130, R24 ;  /* 0x0000001882007220 */ /* 0x000fe20000400000 */
[C---:B------:R-:W-:Y:S01]  /*9420*/  SHF.L.U32 R19, R169.reuse, 0x10, RZ ;  /* 0x00000010a9137819 */ /* 0x040fe200000006ff */
[----:B------:R-:W-:Y:S05]  /*9430*/  WARPSYNC.ALL ;  /* 0x0000000000007948 */ /* 0x000fea0003800000 */
[----:B------:R-:W-:Y:S01]  /*9440*/  LOP3.LUT R20, R169, 0xffff0000, RZ, 0xc0, !PT ;  /* 0xffff0000a9147812 */ /* 0x000fe200078ec0ff */
[----:B------:R-:W1:Y:S01]  /*9450*/  S2UR UR5, SR_CgaCtaId ;  /* 0x00000000000579c3 */ /* 0x000e620000008800 */
[----:B------:R-:W-:Y:S01]  /*9460*/  ISETP.NE.AND P1, PT, R189, R16, PT ;  /* 0x00000010bd00720c */ /* 0x000fe20003f25270 */
[----:B------:R-:W-:Y:S01]  /*9470*/  FFMA R0, R133, R18, R0 ;  /* 0x0000001285007223 */ /* 0x000fe20000000000 */
[----:B------:R-:W-:Y:S01]  /*9480*/  LOP3.LUT R18, R168, 0xffff0000, RZ, 0xc0, !PT ;  /* 0xffff0000a8127812 */ /* 0x000fe200078ec0ff */
[----:B------:R-:W-:Y:S01]  /*9490*/  FMUL R3, R130, R25 ;  /* 0x0000001982037220 */ /* 0x000fe20000400000 */
[----:B------:R-:W-:Y:S01]  /*94a0*/  LOP3.LUT R16, R164, 0xffff0000, RZ, 0xc0, !PT ;  /* 0xffff0000a4107812 */ /* 0x000fe200078ec0ff */
[C---:B----4-:R-:W-:Y:S01]  /*94b0*/  FMUL R4, R130.reuse, R26 ;  /* 0x0000001a82047220 */ /* 0x050fe20000400000 */
[----:B------:R-:W-:Y:S01]  /*94c0*/  SHF.L.U32 R15, R165, 0x10, RZ ;  /* 0x00000010a50f7819 */ /* 0x000fe200000006ff */
[----:B------:R-:W-:Y:S01]  /*94d0*/  FMUL R5, R130, R27 ;  /* 0x0000001b82057220 */ /* 0x000fe20000400000 */
[----:B------:R-:W-:Y:S01]  /*94e0*/  SHF.L.U32 R17, R166, 0x10, RZ ;  /* 0x00000010a6117819 */ /* 0x000fe200000006ff */
[C---:B------:R-:W-:Y:S01]  /*94f0*/  FFMA R3, R133.reuse, R18, R3 ;  /* 0x0000001285037223 */ /* 0x040fe20000000003 */
[----:B------:R-:W-:Y:S01]  /*9500*/  SHF.L.U32 R18, R170, 0x10, RZ ;  /* 0x00000010aa127819 */ /* 0x000fe200000006ff */
[C---:B------:R-:W-:Y:S01]  /*9510*/  FFMA R4, R133.reuse, R19, R4 ;  /* 0x0000001385047223 */ /* 0x040fe20000000004 */
[----:B------:R-:W-:Y:S01]  /*9520*/  SHF.L.U32 R19, R164, 0x10, RZ ;  /* 0x00000010a4137819 */ /* 0x000fe200000006ff */
[----:B------:R-:W-:Y:S01]  /*9530*/  FFMA R5, R133, R20, R5 ;  /* 0x0000001485057223 */ /* 0x000fe20000000005 */
[----:B------:R-:W-:Y:S01]  /*9540*/  LOP3.LUT R20, R170, 0xffff0000, RZ, 0xc0, !PT ;  /* 0xffff0000aa147812 */ /* 0x000fe200078ec0ff */
[C---:B------:R-:W-:Y:S01]  /*9550*/  FMUL R6, R130.reuse, R28 ;  /* 0x0000001c82067220 */ /* 0x040fe20000400000 */
[----:B------:R-:W-:Y:S01]  /*9560*/  F2FP.BF16.F32.PACK_AB R88, R3, R0 ;  /* 0x000000000358723e */ /* 0x000fe200000010ff */
[C---:B------:R-:W-:Y:S01]  /*9570*/  FMUL R7, R130.reuse, R29 ;  /* 0x0000001d82077220 */ /* 0x040fe20000400000 */
[----:B------:R-:W-:Y:S01]  /*9580*/  F2FP.BF16.F32.PACK_AB R89, R5, R4 ;  /* 0x000000040559723e */ /* 0x000fe200000010ff */
[----:B------:R-:W-:Y:S01]  /*9590*/  FFMA R6, R133, R18, R6 ;  /* 0x0000001285067223 */ /* 0x000fe20000000006 */
[----:B------:R-:W-:Y:S01]  /*95a0*/  SHF.L.U32 R18, R171, 0x10, RZ ;  /* 0x00000010ab127819 */ /* 0x000fe200000006ff */
[----:B------:R-:W-:Y:S01]  /*95b0*/  FFMA R7, R133, R20, R7 ;  /* 0x0000001485077223 */ /* 0x000fe20000000007 */
[----:B------:R-:W-:Y:S01]  /*95c0*/  LOP3.LUT R20, R171, 0xffff0000, RZ, 0xc0, !PT ;  /* 0xffff0000ab147812 */ /* 0x000fe200078ec0ff */
[----:B------:R-:W-:Y:S01]  /*95d0*/  FMUL R8, R130, R30 ;  /* 0x0000001e82087220 */ /* 0x000fe20000400000 */
[----:B------:R-:W-:Y:S01]  /*95e0*/  ISETP.NE.AND P2, PT, R194, RZ, PT ;  /* 0x000000ffc200720c */ /* 0x000fe20003f45270 */
[C---:B------:R-:W-:Y:S01]  /*95f0*/  FMUL R9, R130.reuse, R31 ;  /* 0x0000001f82097220 */ /* 0x040fe20000400000 */
[----:B------:R-:W-:Y:S01]  /*9600*/  F2FP.BF16.F32.PACK_AB R90, R7, R6 ;  /* 0x00000006075a723e */ /* 0x000fe200000010ff */
[----:B------:R-:W-:Y:S01]  /*9610*/  UIADD3 UR4, UPT, UPT, UR44, 0xe8, URZ ;  /* 0x000000e82c047890 */ /* 0x000fe2000fffe0ff */
[----:B------:R-:W-:Y:S01]  /*9620*/  ISETP.NE.AND P0, PT, R189, RZ, PT ;  /* 0x000000ffbd00720c */ /* 0x000fe20003f05270 */
[----:B------:R-:W-:Y:S01]  /*9630*/  FFMA R8, R133, R18, R8 ;  /* 0x0000001285087223 */ /* 0x000fe20000000008 */
[----:B------:R-:W-:Y:S01]  /*9640*/  LOP3.LUT R18, R165, 0xffff0000, RZ, 0xc0, !PT ;  /* 0xffff0000a5127812 */ /* 0x000fe200078ec0ff */
[----:B------:R-:W-:Y:S01]  /*9650*/  FFMA R9, R133, R20, R9 ;  /* 0x0000001485097223 */ /* 0x000fe20000000009 */
[----:B------:R-:W-:Y:S01]  /*9660*/  LOP3.LUT R20, R167, 0xffff0000, RZ, 0xc0, !PT ;  /* 0xffff0000a7147812 */ /* 0x000fe200078ec0ff */
[----:B-1----:R-:W-:Y:S01]  /*9670*/  UPRMT UR4, UR5, 0x654, UR4 ;  /* 0x0000065405047896 */ /* 0x002fe20008000004 */
[----:B------:R-:W-:Y:S01]  /*9680*/  NOP ;  /* 0x0000000000007918 */ /* 0x000fe20000000000 */
[C---:B------:R-:W-:Y:S01]  /*9690*/  FMUL R10, R130.reuse, R32 ;  /* 0x00000020820a7220 */ /* 0x040fe20000400000 */
[----:B------:R-:W-:Y:S01]  /*96a0*/  F2FP.BF16.F32.PACK_AB R91, R9, R8 ;  /* 0x00000008095b723e */ /* 0x000fe200000010ff */
[C---:B------:R-:W-:Y:S01]  /*96b0*/  FMUL R11, R130.reuse, R33 ;  /* 0x00000021820b7220 */ /* 0x040fe20000400000 */
[C---:B------:R-:W-:Y:S01]  /*96c0*/  FMUL R12, R130.reuse, R34 ;  /* 0x00000022820c7220 */ /* 0x040fe20000400000 */
[----:B------:R-:W-:Y:S01]  /*96d0*/  FMUL R13, R130, R35 ;  /* 0x00000023820d7220 */ /* 0x000fe20000400000 */
[----:B------:R-:W-:Y:S01]  /*96e0*/  FFMA R10, R133, R19, R10 ;  /* 0x00000013850a7223 */ /* 0x000fe2000000000a */
[----:B------:R-:W-:Y:S01]  /*96f0*/  SHF.L.U32 R19, R167, 0x10, RZ ;  /* 0x00000010a7137819 */ /* 0x000fe200000006ff */
[----:B------:R-:W-:Y:S01]  /*9700*/  SYNCS.ARRIVE.TRANS64.RED.A1T0 RZ, [UR4], RZ ;  /* 0x000000ffffff79a7 */ /* 0x000fe20008100404 */
[----:B------:R1:W-:Y:S01]  /*9710*/  @!P1 STS.128 [R188+0x2000], R88 ;  /* 0x00200058bc009388 */ /* 0x0003e20000000c00 */
[C---:B------:R-:W-:Y:S01]  /*9720*/  FFMA R11, R133.reuse, R16, R11 ;  /* 0x00000010850b7223 */ /* 0x040fe2000000000b */
[C---:B------:R-:W-:Y:S01]  /*9730*/  FFMA R12, R133.reuse, R15, R12 ;  /* 0x0000000f850c7223 */ /* 0x040fe2000000000c */
[----:B------:R-:W-:Y:S01]  /*9740*/  FFMA R13, R133, R18, R13 ;  /* 0x00000012850d7223 */ /* 0x000fe2000000000d */
[----:B------:R-:W-:Y:S01]  /*9750*/  LOP3.LUT R18, R166, 0xffff0000, RZ, 0xc0, !PT ;  /* 0xffff0000a6127812 */ /* 0x000fe200078ec0ff */
[C---:B------:R-:W-:Y:S01]  /*9760*/  FMUL R14, R130.reuse, R36 ;  /* 0x00000024820e7220 */ /* 0x040fe20000400000 */
[----:B------:R-:W-:Y:S01]  /*9770*/  F2FP.BF16.F32.PACK_AB R92, R11, R10 ;  /* 0x0000000a0b5c723e */ /* 0x000fe200000010ff */
[----:B------:R-:W-:Y:S01]  /*9780*/  FMUL R15, R130, R37 ;  /* 0x00000025820f7220 */ /* 0x000fe20000400000 */
[----:B------:R-:W-:Y:S01]  /*9790*/  SHF.L.U32 R11, R160, 0x10, RZ ;  /* 0x00000010a00b7819 */ /* 0x000fe200000006ff */
[----:B------:R-:W-:Y:S01]  /*97a0*/  FFMA R14, R133, R17, R14 ;  /* 0x00000011850e7223 */ /* 0x000fe2000000000e */
[----:B------:R-:W-:Y:S01]  /*97b0*/  F2FP.BF16.F32.PACK_AB R93, R13, R12 ;  /* 0x0000000c0d5d723e */ /* 0x000fe200000010ff */
[----:B------:R-:W-:Y:S01]  /*97c0*/  FMUL R16, R130, R38 ;  /* 0x0000002682107220 */ /* 0x000fe20000400000 */
[----:B------:R-:W-:Y:S01]  /*97d0*/  LOP3.LUT R12, R160, 0xffff0000, RZ, 0xc0, !PT ;  /* 0xffff0000a00c7812 */ /* 0x000fe200078ec0ff */
[----:B------:R-:W-:Y:S01]  /*97e0*/  FMUL R17, R130, R39 ;  /* 0x0000002782117220 */ /* 0x000fe20000400000 */
[----:B------:R-:W-:Y:S01]  /*97f0*/  SHF.L.U32 R13, R161, 0x10, RZ ;  /* 0x00000010a10d7819 */ /* 0x000fe200000006ff */
[C---:B------:R-:W-:Y:S01]  /*9800*/  FFMA R15, R133.reuse, R18, R15 ;  /* 0x00000012850f7223 */ /* 0x040fe2000000000f */
[----:B------:R-:W-:Y:S01]  /*9810*/  LOP3.LUT R18, R158, 0xffff0000, RZ, 0xc0, !PT ;  /* 0xffff00009e127812 */ /* 0x000fe200078ec0ff */
[C---:B------:R-:W-:Y:S01]  /*9820*/  FFMA R16, R133.reuse, R19, R16 ;  /* 0x0000001385107223 */ /* 0x040fe20000000010 */
[C---:B------:R-:W-:Y:S01]  /*9830*/  FMUL R8, R130.reuse, R40 ;  /* 0x0000002882087220 */ /* 0x040fe20000400000 */
[----:B------:R-:W-:Y:S01]  /*9840*/  FFMA R17, R133, R20, R17 ;  /* 0x0000001485117223 */ /* 0x000fe20000000011 */
[----:B------:R-:W-:Y:S01]  /*9850*/  F2FP.BF16.F32.PACK_AB R94, R15, R14 ;  /* 0x0000000e0f5e723e */ /* 0x000fe200000010ff */
[C---:B------:R-:W-:Y:S01]  /*9860*/  FMUL R9, R130.reuse, R41 ;  /* 0x0000002982097220 */ /* 0x040fe20000400000 */
[----:B------:R-:W-:Y:S01]  /*9870*/  LOP3.LUT R14, R161, 0xffff0000, RZ, 0xc0, !PT ;  /* 0xffff0000a10e7812 */ /* 0x000fe200078ec0ff */
[----:B------:R-:W-:Y:S01]  /*9880*/  FFMA R8, R133, R11, R8 ;  /* 0x0000000b85087223 */ /* 0x000fe20000000008 */
[----:B------:R-:W-:Y:S01]  /*9890*/  F2FP.BF16.F32.PACK_AB R95, R17, R16 ;  /* 0x00000010115f723e */ /* 0x000fe200000010ff */
[----:B------:R-:W-:Y:S01]  /*98a0*/  FMUL R10, R130, R42 ;  /* 0x0000002a820a7220 */ /* 0x000fe20000400000 */
[----:B------:R-:W-:Y:S01]  /*98b0*/  SHF.L.U32 R15, R162, 0x10, RZ ;  /* 0x00000010a20f7819 */ /* 0x000fe200000006ff */
[----:B------:R-:W-:Y:S01]  /*98c0*/  FMUL R11, R130, R43 ;  /* 0x0000002b820b7220 */ /* 0x000fe20000400000 */
[----:B------:R-:W-:Y:S01]  /*98d0*/  LOP3.LUT R16, R157, 0xffff0000, RZ, 0xc0, !PT ;  /* 0xffff00009d107812 */ /* 0x000fe200078ec0ff */
[----:B------:R-:W-:Y:S01]  /*98e0*/  FFMA R9, R133, R12, R9 ;  /* 0x0000000c85097223 */ /* 0x000fe20000000009 */
[----:B------:R-:W-:Y:S01]  /*98f0*/  SHF.L.U32 R17, R159, 0x10, RZ ;  /* 0x000000109f117819 */ /* 0x000fe200000006ff */
[----:B------:R-:W-:Y:S01]  /*9900*/  FFMA R10, R133, R13, R10 ;  /* 0x0000000d850a7223 */ /* 0x000fe2000000000a */
[----:B------:R-:W-:Y:S01]  /*9910*/  LOP3.LUT R20, R159, 0xffff0000, RZ, 0xc0, !PT ;  /* 0xffff00009f147812 */ /* 0x000fe200078ec0ff */
[----:B------:R-:W-:Y:S01]  /*9920*/  FFMA R11, R133, R14, R11 ;  /* 0x0000000e850b7223 */ /* 0x000fe2000000000b */
[----:B------:R-:W-:Y:S01]  /*9930*/  LOP3.LUT R14, R162, 0xffff0000, RZ, 0xc0, !PT ;  /* 0xffff0000a20e7812 */ /* 0x000fe200078ec0ff */
[C---:B------:R-:W-:Y:S01]  /*9940*/  FMUL R12, R130.reuse, R44 ;  /* 0x0000002c820c7220 */ /* 0x040fe20000400000 */
[----:B-1----:R-:W-:Y:S01]  /*9950*/  F2FP.BF16.F32.PACK_AB R88, R9, R8 ;  /* 0x000000080958723e */ /* 0x002fe200000010ff */
[----:B------:R1:W-:Y:S01]  /*9960*/  @!P1 STS.128 [R198+0x2010], R92 ;  /* 0x0020105cc6009388 */ /* 0x0003e20000000c00 */
[----:B------:R-:W-:Y:S01]  /*9970*/  F2FP.BF16.F32.PACK_AB R89, R11, R10 ;  /* 0x0000000a0b59723e */ /* 0x000fe200000010ff */
[----:B------:R-:W-:Y:S01]  /*9980*/  FMUL R13, R130, R45 ;  /* 0x0000002d820d7220 */ /* 0x000fe20000400000 */
[----:B------:R-:W-:Y:S01]  /*9990*/  SHF.L.U32 R11, R163, 0x10, RZ ;  /* 0x00000010a30b7819 */ /* 0x000fe200000006ff */
[C---:B------:R-:W-:Y:S01]  /*99a0*/  FFMA R12, R133.reuse, R15, R12 ;  /* 0x0000000f850c7223 */ /* 0x040fe2000000000c */
[----:B------:R-:W-:Y:S01]  /*99b0*/  SHF.L.U32 R15, R156, 0x10, RZ ;  /* 0x000000109c0f7819 */ /* 0x000fe200000006ff */
[----:B------:R-:W-:Y:S01]  /*99c0*/  FFMA R13, R133, R14, R13 ;  /* 0x0000000e850d7223 */ /* 0x000fe2000000000d */
[----:B------:R-:W-:Y:S01]  /*99d0*/  LOP3.LUT R14, R163, 0xffff0000, RZ, 0xc0, !PT ;  /* 0xffff0000a30e7812 */ /* 0x000fe200078ec0ff */
[C---:B------:R-:W-:Y:S01]  /*99e0*/  FMUL R8, R130.reuse, R46 ;  /* 0x0000002e82087220 */ /* 0x040fe20000400000 */
[C---:B------:R-:W-:Y:S01]  /*99f0*/  FMUL R9, R130.reuse, R47 ;  /* 0x0000002f82097220 */ /* 0x040fe20000400000 */
[----:B------:R-:W-:Y:S01]  /*9a00*/  FMUL R10, R130, R48 ;  /* 0x00000030820a7220 */ /* 0x000fe20000400000 */
[----:B------:R-:W-:Y:S01]  /*9a10*/  F2FP.BF16.F32.PACK_AB R90, R13, R12 ;  /* 0x0000000c0d5a723e */ /* 0x000fe200000010ff */
[C---:B------:R-:W-:Y:S01]  /*9a20*/  FFMA R8, R133.reuse, R11, R8 ;  /* 0x0000000b85087223 */ /* 0x040fe20000000008 */
[C---:B------:R-:W-:Y:S01]  /*9a30*/  FFMA R9, R133.reuse, R14, R9 ;  /* 0x0000000e85097223 */ /* 0x040fe20000000009 */
[----:B------:R-:W-:Y:S01]  /*9a40*/  LOP3.LUT R14, R156, 0xffff0000, RZ, 0xc0, !PT ;  /* 0xffff00009c0e7812 */ /* 0x000fe200078ec0ff */
[----:B------:R-:W-:Y:S01]  /*9a50*/  FFMA R10, R133, R15, R10 ;  /* 0x0000000f850a7223 */ /* 0x000fe2000000000a */
[----:B------:R-:W-:Y:S01]  /*9a60*/  SHF.L.U32 R15, R157, 0x10, RZ ;  /* 0x000000109d0f7819 */ /* 0x000fe200000006ff */
[C---:B------:R-:W-:Y:S01]  /*9a70*/  FMUL R11, R130.reuse, R49 ;  /* 0x00000031820b7220 */ /* 0x040fe20000400000 */
[----:B------:R-:W-:Y:S01]  /*9a80*/  F2FP.BF16.F32.PACK_AB R91, R9, R8 ;  /* 0x00000008095b723e */ /* 0x000fe200000010ff */
[C---:B------:R-:W-:Y:S01]  /*9a90*/  FMUL R12, R130.reuse, R50 ;  /* 0x00000032820c7220 */ /* 0x040fe20000400000 */
[C---:B------:R-:W-:Y:S01]  /*9aa0*/  FMUL R13, R130.reuse, R51 ;  /* 0x00000033820d7220 */ /* 0x040fe20000400000 */
[C---:B------:R-:W-:Y:S01]  /*9ab0*/  FFMA R11, R133.reuse, R14, R11 ;  /* 0x0000000e850b7223 */ /* 0x040fe2000000000b */
[----:B------:R-:W-:Y:S01]  /*9ac0*/  FMUL R8, R130, R52 ;  /* 0x0000003482087220 */ /* 0x000fe20000400000 */
[C---:B------:R-:W-:Y:S01]  /*9ad0*/  FFMA R12, R133.reuse, R15, R12 ;  /* 0x0000000f850c7223 */ /* 0x040fe2000000000c */
[C---:B------:R-:W-:Y:S01]  /*9ae0*/  FFMA R13, R133.reuse, R16, R13 ;  /* 0x00000010850d7223 */ /* 0x040fe2000000000d */
[----:B------:R-:W-:Y:S01]  /*9af0*/  SHF.L.U32 R16, R158, 0x10, RZ ;  /* 0x000000109e107819 */ /* 0x000fe200000006ff */
[C---:B------:R-:W-:Y:S01]  /*9b00*/  FMUL R9, R130.reuse, R53 ;  /* 0x0000003582097220 */ /* 0x040fe20000400000 */
[C---:B------:R-:W-:Y:S01]  /*9b10*/  FMUL R14, R130.reuse, R54 ;  /* 0x00000036820e7220 */ /* 0x040fe20000400000 */
[----:B------:R-:W-:Y:S01]  /*9b20*/  FMUL R15, R130, R55 ;  /* 0x00000037820f7220 */ /* 0x000fe20000400000 */
[----:B------:R2:W-:Y:S01]  /*9b30*/  @!P1 STS.128 [R196+0x2020], R88 ;  /* 0x00202058c4009388 */ /* 0x0005e20000000c00 */
[----:B------:R-:W-:Y:S01]  /*9b40*/  FFMA R8, R133, R16, R8 ;  /* 0x0000001085087223 */ /* 0x000fe20000000008 */
[----:B-1----:R-:W-:Y:S01]  /*9b50*/  F2FP.BF16.F32.PACK_AB R93, R13, R12 ;  /* 0x0000000c0d5d723e */ /* 0x002fe200000010ff */
[C---:B------:R-:W-:Y:S01]  /*9b60*/  FFMA R9, R133.reuse, R18, R9 ;  /* 0x0000001285097223 */ /* 0x040fe20000000009 */
[C---:B------:R-:W-:Y:S01]  /*9b70*/  LOP3.LUT R12, R152.reuse, 0xffff0000, RZ, 0xc0, !PT ;  /* 0xffff0000980c7812 */ /* 0x040fe200078ec0ff */
[C---:B------:R-:W-:Y:S01]  /*9b80*/  FFMA R14, R133.reuse, R17, R14 ;  /* 0x00000011850e7223 */ /* 0x040fe2000000000e */
[----:B------:R-:W-:Y:S01]  /*9b90*/  SHF.L.U32 R17, R152, 0x10, RZ ;  /* 0x0000001098117819 */ /* 0x000fe200000006ff */
[----:B------:R-:W-:Y:S01]  /*9ba0*/  FFMA R15, R133, R20, R15 ;  /* 0x00000014850f7223 */ /* 0x000fe2000000000f */
[----:B------:R-:W-:Y:S01]  /*9bb0*/  F2FP.BF16.F32.PACK_AB R94, R9, R8 ;  /* 0x00000008095e723e */ /* 0x000fe200000010ff */
        /* <DEDUP_REMOVED lines=9> */
[----:B------:R-:W-:Y:S01]  /*9c50*/  SHF.L.U32 R18, R154, 0x10, RZ ;  /* 0x000000109a127819 */ /* 0x000fe200000006ff */
[----:B------:R-:W-:Y:S01]  /*9c60*/  FMUL R10, R130, R59 ;  /* 0x0000003b820a7220 */ /* 0x000fe20000400000 */
[----:B------:R-:W-:Y:S01]  /*9c70*/  LOP3.LUT R15, R154, 0xffff0000, RZ, 0xc0, !PT ;  /* 0xffff00009a0f7812 */ /* 0x000fe200078ec0ff */
[----:B------:R-:W-:Y:S01]  /*9c80*/  FMUL R11, R130, R60 ;  /* 0x0000003c820b7220 */ /* 0x000fe20000400000 */
[----:B------:R-:W-:Y:S01]  /*9c90*/  LOP3.LUT R17, R155, 0xffff0000, RZ, 0xc0, !PT ;  /* 0xffff00009b117812 */ /* 0x000fe200078ec0ff */
[C---:B------:R-:W-:Y:S01]  /*9ca0*/  FFMA R9, R133.reuse, R14, R9 ;  /* 0x0000000e85097223 */ /* 0x040fe20000000009 */
[----:B------:R-:W-:Y:S01]  /*9cb0*/  F2FP.BF16.F32.PACK_AB R96, R8, R16 ;  /* 0x000000100860723e */ /* 0x000fe200000010ff */
[----:B------:R-:W-:Y:S01]  /*9cc0*/  FFMA R10, R133, R13, R10 ;  /* 0x0000000d850a7223 */ /* 0x000fe2000000000a */
[----:B------:R-:W-:Y:S01]  /*9cd0*/  LOP3.LUT R16, R141, 0xffff0000, RZ, 0xc0, !PT ;  /* 0xffff00008d107812 */ /* 0x000fe200078ec0ff */
[C---:B------:R-:W-:Y:S01]  /*9ce0*/  FMUL R12, R130.reuse, R61 ;  /* 0x0000003d820c7220 */ /* 0x040fe20000400000 */
[----:B------:R-:W-:Y:S01]  /*9cf0*/  LOP3.LUT R20, R147, 0xffff0000, RZ, 0xc0, !PT ;  /* 0xffff000093147812 */ /* 0x000fe200078ec0ff */
[----:B------:R-:W-:Y:S01]  /*9d00*/  FFMA R11, R133, R18, R11 ;  /* 0x00000012850b7223 */ /* 0x000fe2000000000b */
[----:B------:R-:W-:Y:S01]  /*9d10*/  SHF.L.U32 R18, R155, 0x10, RZ ;  /* 0x000000109b127819 */ /* 0x000fe200000006ff */
[----:B------:R-:W-:Y:S01]  /*9d20*/  FMUL R13, R130, R62 ;  /* 0x0000003e820d7220 */ /* 0x000fe20000400000 */
[----:B------:R-:W-:Y:S01]  /*9d30*/  F2FP.BF16.F32.PACK_AB R97, R10, R9 ;  /* 0x000000090a61723e */ /* 0x000fe200000010ff */
[C---:B------:R-:W-:Y:S01]  /*9d40*/  FFMA R12, R133.reuse, R15, R12 ;  /* 0x0000000f850c7223 */ /* 0x040fe2000000000c */
[----:B------:R-:W-:Y:S01]  /*9d50*/  SHF.L.U32 R15, R150, 0x10, RZ ;  /* 0x00000010960f7819 */ /* 0x000fe200000006ff */
[----:B------:R-:W-:Y:S01]  /*9d60*/  FMUL R14, R130, R63 ;  /* 0x0000003f820e7220 */ /* 0x000fe20000400000 */
[----:B------:R-:W-:Y:S01]  /*9d70*/  FFMA R13, R133, R18, R13 ;  /* 0x00000012850d7223 */ /* 0x000fe2000000000d */
[----:B------:R-:W-:Y:S01]  /*9d80*/  LOP3.LUT R18, R145, 0xffff0000, RZ, 0xc0, !PT ;  /* 0xffff000091127812 */ /* 0x000fe200078ec0ff */
[----:B------:R1:W-:Y:S01]  /*9d90*/  @!P1 STS.128 [R195+0x2010], R92 ;  /* 0x0020105cc3009388 */ /* 0x0003e20000000c00 */
[----:B------:R-:W-:Y:S01]  /*9da0*/  F2FP.BF16.F32.PACK_AB R98, R12, R11 ;  /* 0x0000000b0c62723e */ /* 0x000fe200000010ff */
[C---:B------:R-:W-:Y:S01]  /*9db0*/  FFMA R14, R133.reuse, R17, R14 ;  /* 0x00000011850e7223 */ /* 0x040fe2000000000e */
[----:B------:R-:W-:Y:S01]  /*9dc0*/  SHF.L.U32 R11, R148, 0x10, RZ ;  /* 0x00000010940b7819 */ /* 0x000fe200000006ff */
[----:B------:R-:W-:Y:S01]  /*9dd0*/  FMUL R8, R130, R64 ;  /* 0x0000004082087220 */ /* 0x000fe20000400000 */
[----:B------:R-:W-:Y:S01]  /*9de0*/  LOP3.LUT R12, R148, 0xffff0000, RZ, 0xc0, !PT ;  /* 0xffff0000940c7812 */ /* 0x000fe200078ec0ff */
[----:B------:R-:W-:Y:S01]  /*9df0*/  FMUL R9, R130, R65 ;  /* 0x0000004182097220 */ /* 0x000fe20000400000 */
[----:B------:R-:W-:Y:S01]  /*9e00*/  F2FP.BF16.F32.PACK_AB R99, R14, R13 ;  /* 0x0000000d0e63723e */ /* 0x000fe200000010ff */
[----:B------:R-:W-:Y:S01]  /*9e10*/  FFMA R8, R133, R11, R8 ;  /* 0x0000000b85087223 */ /* 0x000fe20000000008 */
[----:B------:R-:W-:Y:S01]  /*9e20*/  SHF.L.U32 R13, R149, 0x10, RZ ;  /* 0x00000010950d7819 */ /* 0x000fe200000006ff */
[----:B------:R-:W-:Y:S01]  /*9e30*/  FFMA R9, R133, R12, R9 ;  /* 0x0000000c85097223 */ /* 0x000fe20000000009 */
[----:B------:R-:W-:Y:S01]  /*9e40*/  LOP3.LUT R14, R149, 0xffff0000, RZ, 0xc0, !PT ;  /* 0xffff0000950e7812 */ /* 0x000fe200078ec0ff */
[C---:B------:R-:W-:Y:S01]  /*9e50*/  FMUL R10, R130.reuse, R66 ;  /* 0x00000042820a7220 */ /* 0x040fe20000400000 */
[----:B------:R-:W-:Y:S01]  /*9e60*/  SHF.L.U32 R17, R147, 0x10, RZ ;  /* 0x0000001093117819 */ /* 0x000fe200000006ff */
[C---:B------:R-:W-:Y:S01]  /*9e70*/  FMUL R11, R130.reuse, R67 ;  /* 0x00000043820b7220 */ /* 0x040fe20000400000 */
[----:B--2---:R-:W-:Y:S01]  /*9e80*/  F2FP.BF16.F32.PACK_AB R88, R9, R8 ;  /* 0x000000080958723e */ /* 0x004fe200000010ff */
[C---:B------:R-:W-:Y:S01]  /*9e90*/  FFMA R10, R133.reuse, R13, R10 ;  /* 0x0000000d850a7223 */ /* 0x040fe2000000000a */
[----:B------:R-:W-:Y:S01]  /*9ea0*/  FMUL R12, R130, R68 ;  /* 0x00000044820c7220 */ /* 0x000fe20000400000 */
[C---:B------:R-:W-:Y:S01]  /*9eb0*/  FFMA R11, R133.reuse, R14, R11 ;  /* 0x0000000e850b7223 */ /* 0x040fe2000000000b */
[----:B------:R-:W-:Y:S01]  /*9ec0*/  LOP3.LUT R14, R150, 0xffff0000, RZ, 0xc0, !PT ;  /* 0xffff0000960e7812 */ /* 0x000fe200078ec0ff */
[C---:B------:R-:W-:Y:S01]  /*9ed0*/  FMUL R13, R130.reuse, R69 ;  /* 0x00000045820d7220 */ /* 0x040fe20000400000 */
[----:B------:R2:W-:Y:S01]  /*9ee0*/  @!P1 STS.128 [R188+0x3000], R96 ;  /* 0x00300060bc009388 */ /* 0x0005e20000000c00 */
[----:B------:R-:W-:Y:S01]  /*9ef0*/  FFMA R12, R133, R15, R12 ;  /* 0x0000000f850c7223 */ /* 0x000fe2000000000c */
[----:B------:R-:W-:Y:S01]  /*9f00*/  F2FP.BF16.F32.PACK_AB R89, R11, R10 ;  /* 0x0000000a0b59723e */ /* 0x000fe200000010ff */
[----:B------:R-:W-:Y:S01]  /*9f10*/  FFMA R13, R133, R14, R13 ;  /* 0x0000000e850d7223 */ /* 0x000fe2000000000d */
[C---:B------:R-:W-:Y:S01]  /*9f20*/  SHF.L.U32 R11, R151.reuse, 0x10, RZ ;  /* 0x00000010970b7819 */ /* 0x040fe200000006ff */
[C---:B------:R-:W-:Y:S01]  /*9f30*/  FMUL R8, R130.reuse, R70 ;  /* 0x0000004682087220 */ /* 0x040fe20000400000 */
[----:B------:R-:W-:Y:S01]  /*9f40*/  LOP3.LUT R14, R151, 0xffff0000, RZ, 0xc0, !PT ;  /* 0xffff0000970e7812 */ /* 0x000fe200078ec0ff */
[----:B------:R-:W-:Y:S01]  /*9f50*/  FMUL R9, R130, R71 ;  /* 0x0000004782097220 */ /* 0x000fe20000400000 */
[----:B------:R-:W-:Y:S01]  /*9f60*/  SHF.L.U32 R15, R140, 0x10, RZ ;  /* 0x000000108c0f7819 */ /* 0x000fe200000006ff */
        /* <DEDUP_REMOVED lines=10> */
[----:B------:R-:W-:Y:S01]  /*a010*/  FMUL R13, R130, R75 ;  /* 0x0000004b820d7220 */ /* 0x000fe20000400000 */
[C---:B------:R-:W-:Y:S01]  /*a020*/  FFMA R11, R133.reuse, R14, R11 ;  /* 0x0000000e850b7223 */ /* 0x040fe2000000000b */
[----:B------:R-:W-:Y:S01]  /*a030*/  SHF.L.U32 R14, R142, 0x10, RZ ;  /* 0x000000108e0e7819 */ /* 0x000fe200000006ff */
[C---:B------:R-:W-:Y:S01]  /*a040*/  FFMA R12, R133.reuse, R15, R12 ;  /* 0x0000000f850c7223 */ /* 0x040fe2000000000c */
[----:B------:R-:W-:Y:S01]  /*a050*/  SHF.L.U32 R15, R144, 0x10, RZ ;  /* 0x00000010900f7819 */ /* 0x000fe200000006ff */
[----:B------:R-:W-:Y:S01]  /*a060*/  FFMA R13, R133, R16, R13 ;  /* 0x00000010850d7223 */ /* 0x000fe2000000000d */
[----:B------:R-:W-:Y:S01]  /*a070*/  LOP3.LUT R16, R142, 0xffff0000, RZ, 0xc0, !PT ;  /* 0xffff00008e107812 */ /* 0x000fe200078ec0ff */
[----:B------:R4:W-:Y:S01]  /*a080*/  @!P1 STS.128 [R198+0x3010], R88 ;  /* 0x00301058c6009388 */ /* 0x0009e20000000c00 */
[----:B-1----:R-:W-:Y:S01]  /*a090*/  F2FP.BF16.F32.PACK_AB R92, R11, R10 ;  /* 0x0000000a0b5c723e */ /* 0x002fe200000010ff */
[C---:B------:R-:W-:Y:S01]  /*a0a0*/  FMUL R8, R130.reuse, R76 ;  /* 0x0000004c82087220 */ /* 0x040fe20000400000 */
[----:B------:R-:W-:Y:S01]  /*a0b0*/  F2FP.BF16.F32.PACK_AB R93, R13, R12 ;  /* 0x0000000c0d5d723e */ /* 0x000fe200000010ff */
[C---:B------:R-:W-:Y:S01]  /*a0c0*/  FMUL R9, R130.reuse, R77 ;  /* 0x0000004d82097220 */ /* 0x040fe20000400000 */
[----:B------:R-:W-:Y:S01]  /*a0d0*/  SHF.L.U32 R13, R143, 0x10, RZ ;  /* 0x000000108f0d7819 */ /* 0x000fe200000006ff */
[----:B------:R-:W-:Y:S01]  /*a0e0*/  FFMA R8, R133, R14, R8 ;  /* 0x0000000e85087223 */ /* 0x000fe20000000008 */
[----:B------:R-:W-:Y:S01]  /*a0f0*/  LOP3.LUT R14, R143, 0xffff0000, RZ, 0xc0, !PT ;  /* 0xffff00008f0e7812 */ /* 0x000fe200078ec0ff */
[----:B------:R-:W1:Y:S01]  /*a100*/  S2R R200, SR_CgaCtaId ;  /* 0x0000000000c87919 */ /* 0x000e620000008800 */
[C---:B------:R-:W-:Y:S01]  /*a110*/  FMUL R10, R130.reuse, R78 ;  /* 0x0000004e820a7220 */ /* 0x040fe20000400000 */
[----:B------:R-:W-:Y:S01]  /*a120*/  FFMA R9, R133, R16, R9 ;  /* 0x0000001085097223 */ /* 0x000fe20000000009 */
[----:B------:R-:W-:Y:S01]  /*a130*/  SHF.L.U32 R16, R145, 0x10, RZ ;  /* 0x0000001091107819 */ /* 0x000fe200000006ff */
[C---:B------:R-:W-:Y:S01]  /*a140*/  FMUL R11, R130.reuse, R79 ;  /* 0x0000004f820b7220 */ /* 0x040fe20000400000 */
[----:B------:R-:W-:Y:S01]  /*a150*/  FFMA R10, R133, R13, R10 ;  /* 0x0000000d850a7223 */ /* 0x000fe2000000000a */
[----:B------:R-:W-:Y:S01]  /*a160*/  FMUL R12, R130, R80 ;  /* 0x00000050820c7220 */ /* 0x000fe20000400000 */
[----:B------:R-:W-:Y:S01]  /*a170*/  F2FP.BF16.F32.PACK_AB R94, R9, R8 ;  /* 0x00000008095e723e */ /* 0x000fe200000010ff */
[C---:B------:R-:W-:Y:S01]  /*a180*/  FFMA R11, R133.reuse, R14, R11 ;  /* 0x0000000e850b7223 */ /* 0x040fe2000000000b */
[----:B------:R-:W-:Y:S01]  /*a190*/  LOP3.LUT R14, R144, 0xffff0000, RZ, 0xc0, !PT ;  /* 0xffff0000900e7812 */ /* 0x000fe200078ec0ff */
[C---:B------:R-:W-:Y:S01]  /*a1a0*/  FMUL R8, R130.reuse, R81 ;  /* 0x0000005182087220 */ /* 0x040fe20000400000 */
[C---:B------:R-:W-:Y:S01]  /*a1b0*/  FMUL R9, R130.reuse, R82 ;  /* 0x0000005282097220 */ /* 0x040fe20000400000 */
[----:B------:R-:W-:Y:S01]  /*a1c0*/  FMUL R13, R130, R83 ;  /* 0x00000053820d7220 */ /* 0x000fe20000400000 */
[C---:B------:R-:W-:Y:S01]  /*a1d0*/  FFMA R12, R133.reuse, R15, R12 ;  /* 0x0000000f850c7223 */ /* 0x040fe2000000000c */
[C---:B------:R-:W-:Y:S01]  /*a1e0*/  FFMA R8, R133.reuse, R14, R8 ;  /* 0x0000000e85087223 */ /* 0x040fe20000000008 */
[----:B------:R-:W-:Y:S01]  /*a1f0*/  FFMA R9, R133, R16, R9 ;  /* 0x0000001085097223 */ /* 0x000fe20000000009 */
[----:B------:R-:W-:Y:S01]  /*a200*/  F2FP.BF16.F32.PACK_AB R95, R11, R10 ;  /* 0x0000000a0b5f723e */ /* 0x000fe200000010ff */
[C---:B------:R-:W-:Y:S01]  /*a210*/  FFMA R13, R133.reuse, R18, R13 ;  /* 0x00000012850d7223 */ /* 0x040fe2000000000d */
[----:B------:R-:W-:Y:S01]  /*a220*/  SHF.L.U32 R16, R146, 0x10, RZ ;  /* 0x0000001092107819 */ /* 0x000fe200000006ff */
[----:B------:R-:W-:Y:S01]  /*a230*/  FMUL R10, R130, R84 ;  /* 0x00000054820a7220 */ /* 0x000fe20000400000 */
[----:B------:R-:W-:Y:S01]  /*a240*/  LOP3.LUT R18, R146, 0xffff0000, RZ, 0xc0, !PT ;  /* 0xffff000092127812 */ /* 0x000fe200078ec0ff */
[----:B------:R4:W-:Y:S01]  /*a250*/  @!P1 STS.128 [R196+0x3020], R92 ;  /* 0x0030205cc4009388 */ /* 0x0009e20000000c00 */
[C---:B------:R-:W-:Y:S01]  /*a260*/  FMUL R11, R130.reuse, R85 ;  /* 0x00000055820b7220 */ /* 0x040fe20000400000 */
[C---:B------:R-:W-:Y:S01]  /*a270*/  FMUL R14, R130.reuse, R86 ;  /* 0x00000056820e7220 */ /* 0x040fe20000400000 */
[----:B------:R-:W-:Y:S01]  /*a280*/  FMUL R15, R130, R87 ;  /* 0x00000057820f7220 */ /* 0x000fe20000400000 */
[C---:B------:R-:W-:Y:S01]  /*a290*/  FFMA R10, R133.reuse, R16, R10 ;  /* 0x00000010850a7223 */ /* 0x040fe2000000000a */
[C---:B------:R-:W-:Y:S01]  /*a2a0*/  FFMA R11, R133.reuse, R18, R11 ;  /* 0x00000012850b7223 */ /* 0x040fe2000000000b */
[C---:B------:R-:W-:Y:S01]  /*a2b0*/  FFMA R14, R133.reuse, R17, R14 ;  /* 0x00000011850e7223 */ /* 0x040fe2000000000e */
[----:B------:R-:W-:Y:S01]  /*a2c0*/  FFMA R15, R133, R20, R15 ;  /* 0x00000014850f7223 */ /* 0x000fe2000000000f */
[----:B--2---:R-:W-:Y:S01]  /*a2d0*/  F2FP.BF16.F32.PACK_AB R96, R8, R12 ;  /* 0x0000000c0860723e */ /* 0x004fe200000010ff */
[----:B------:R-:W-:Y:S01]  /*a2e0*/  BSSY.RECONVERGENT B0, `(.L_x_129) ;  /* 0x0000021000007945 */ /* 0x000fe20003800200 */
[----:B------:R-:W-:Y:S02]  /*a2f0*/  F2FP.BF16.F32.PACK_AB R97, R13, R9 ;  /* 0x000000090d61723e */ /* 0x000fe400000010ff */
[----:B------:R-:W-:Y:S02]  /*a300*/  F2FP.BF16.F32.PACK_AB R98, R11, R10 ;  /* 0x0000000a0b62723e */ /* 0x000fe400000010ff */
[----:B------:R-:W-:Y:S02]  /*a310*/  F2FP.BF16.F32.PACK_AB R99, R15, R14 ;  /* 0x0000000e0f63723e */ /* 0x000fe400000010ff */
[----:B------:R-:W-:Y:S02]  /*a320*/  MOV R12, UR47 ;  /* 0x0000002f000c7c02 */ /* 0x000fe40008000f00 */
[----:B------:R-:W-:Y:S01]  /*a330*/  LEA R11, R137, UR44, 0x3 ;  /* 0x0000002c890b7c11 */ /* 0x000fe2000f8e18ff */
[----:B------:R4:W-:Y:S01]  /*a340*/  @!P1 STS.128 [R195+0x3010], R96 ;  /* 0x00301060c3009388 */ /* 0x0009e20000000c00 */
[----:B------:R-:W-:Y:S04]  /*a350*/  @P2 LEA R12, R12, UR44, 0x3 ;  /* 0x0000002c0c0c2c11 */ /* 0x000fe8000f8e18ff */
[----:B------:R-:W-:Y:S02]  /*a360*/  @P2 IADD3 R13, PT, PT, R12, 0x90, RZ ;  /* 0x000000900c0d2810 */ /* 0x000fe40007ffe0ff */
[----:B------:R-:W-:Y:S01]  /*a370*/  @P2 SHF.L.U32 R12, RZ, 0x1f, RZ ;  /* 0x0000001fff0c2819 */ /* 0x000fe200000006ff */
[----:B------:R-:W-:Y:S01]  /*a380*/  @!PT LDS RZ, [RZ] ;  /* 0x00000000fffff984 */ /* 0x000fe20000000800 */
[----:B------:R-:W-:Y:S01]  /*a390*/  @!PT LDS RZ, [RZ] ;  /* 0x00000000fffff984 */ /* 0x000fe20000000800 */
[----:B------:R-:W-:Y:S01]  /*a3a0*/  @!PT LDS RZ, [RZ] ;  /* 0x00000000fffff984 */ /* 0x000fe20000000800 */
[----:B------:R-:W-:Y:S01]  /*a3b0*/  @!PT LDS RZ, [RZ] ;  /* 0x00000000fffff984 */ /* 0x000fe20000000800 */
[----:B------:R2:W-:Y:S06]  /*a3c0*/  MEMBAR.ALL.CTA ;  /* 0x0000000000007992 */ /* 0x0005ec0000008000 */
[----:B--2---:R-:W2:Y:S01]  /*a3d0*/  FENCE.VIEW.ASYNC.S ;  /* 0x00000000000073c6 */ /* 0x004ea20000000000 */
[----:B-1----:R-:W-:Y:S01]  /*a3e0*/  @P2 PRMT R13, R200, 0x654, R13 ;  /* 0x00000654c80d2816 */ /* 0x002fe2000000000d */
[----:B--2---:R-:W-:Y:S06]  /*a3f0*/  BAR.SYNC.DEFER_BLOCKING 0x1, 0x80 ;  /* 0x0042000000007b1d */ /* 0x004fec0000010000 */
[----:B------:R-:W-:Y:S05]  /*a400*/  @P0 BRA `(.L_x_130) ;  /* 0x0000000000380947 */ /* 0x000fea0003800000 */
[----:B------:R-:W-:Y:S01]  /*a410*/  R2UR UR9, R212 ;  /* 0x00000000d40972ca */ /* 0x000fe200000e0000 */
[----:B------:R-:W-:Y:S02]  /*a420*/  UIADD3 UR4, UP0, UPT, UR54, 0xa80, URZ ;  /* 0x00000a8036047890 */ /* 0x000fe4000ff1e0ff */
[----:B------:R-:W-:Y:S02]  /*a430*/  UIADD3 UR10, UPT, UPT, UR50, 0x40, URZ ;  /* 0x00000040320a7890 */ /* 0x000fe4000fffe0ff */
[----:B------:R-:W-:Y:S02]  /*a440*/  UIADD3 UR8, UPT, UPT, UR44, 0x2200, URZ ;  /* 0x000022002c087890 */ /* 0x000fe4000fffe0ff */
[----:B------:R-:W-:Y:S01]  /*a450*/  UIADD3.X UR5, UPT, UPT, URZ, UR55, URZ, UP0, !UPT ;  /* 0x00000037ff057290 */ /* 0x000fe200087fe4ff */
[----:B------:R-:W-:Y:S01]  /*a460*/  UMOV UR11, UR36 ;  /* 0x00000024000b7c82 */ /* 0x000fe20008000000 */
[----:B------:R-:W-:Y:S01]  /*a470*/  UIADD3 UR12, UPT, UPT, UR44, 0x3200, URZ ;  /* 0x000032002c0c7890 */ /* 0x000fe2000fffe0ff */
[----:B------:R-:W-:Y:S03]  /*a480*/  UMOV UR15, UR36 ;  /* 0x00000024000f7c82 */ /* 0x000fe60008000000 */
[----:B------:R-:W-:Y:S01]  /*a490*/  UIADD3 UR13, UPT, UPT, UR9, 0x80, URZ ;  /* 0x00000080090d7890 */ /* 0x000fe2000fffe0ff */
[----:B------:R-:W-:Y:S02]  /*a4a0*/  UMOV UR14, UR10 ;  /* 0x0000000a000e7c82 */ /* 0x000fe40008000000 */
[----:B------:R1:W-:Y:S06]  /*a4b0*/  UTMASTG.3D [UR8], [UR4] ;  /* 0x00000008040073b5 */ /* 0x0003ec0008010000 */
[----:B------:R1:W-:Y:S01]  /*a4c0*/  UTMASTG.3D [UR12], [UR4] ;  /* 0x0000000c040073b5 */ /* 0x0003e20008010000 */
[----:B------:R0:W-:Y:S01]  /*a4d0*/  UTMACMDFLUSH ;  /* 0x00000000000079b7 */ /* 0x0001e20000000000 */
[----:B-1----:R-:W-:Y:S04]  /*a4e0*/  DEPBAR.LE SB0, 0x1 ;  /* 0x000080400000791a */ /* 0x002fe80000000000 */
.L_x_130:
[----:B------:R-:W-:Y:S05]  /*a4f0*/  BSYNC.RECONVERGENT B0 ;  /* 0x0000000000007941 */ /* 0x000fea0003800200 */
.L_x_129:
[----:B------:R-:W-:Y:S01]  /*a500*/  BAR.SYNC.DEFER_BLOCKING 0x1, 0x80 ;  /* 0x0042000000007b1d */ /* 0x000fe20000010000 */
[----:B------:R-:W-:Y:S02]  /*a510*/  UISETP.NE.AND UP0, UPT, UR43, URZ, UPT ;  /* 0x000000ff2b00728c */ /* 0x000fe4000bf05270 */
[----:B------:R-:W-:Y:S03]  /*a520*/  UIADD3 UR5, UPT, UPT, UR47, 0x1, URZ ;  /* 0x000000012f057890 */ /* 0x000fe6000fffe0ff */
[----:B------:R1:W-:Y:S01]  /*a530*/  @P2 SYNCS.ARRIVE.TRANS64.RED.A1T0 RZ, [R13+URZ], RZ ;  /* 0x000000ff0dff29a7 */ /* 0x0003e200081004ff */
[----:B------:R-:W-:Y:S01]  /*a540*/  UMOV UR4, 0x40 ;  /* 0x0000004000047882 */ /* 0x000fe20000000000 */
[----:B------:R-:W-:Y:S01]  /*a550*/  BSSY B1, `(.L_x_131) ;  /* 0x0000021000017945 */ /* 0x000fe20003800000 */
[----:B------:R-:W-:Y:S02]  /*a560*/  USEL UR4, UR4, 0x20, !UP0 ;  /* 0x0000002004047887 */ /* 0x000fe4000c000000 */
[----:B------:R-:W-:Y:S02]  /*a570*/  UISETP.NE.AND UP0, UPT, UR5, 0x4, UPT ;  /* 0x000000040500788c */ /* 0x000fe4000bf05270 */
[----:B------:R-:W-:Y:S01]  /*a580*/  UIADD3 UR49, UPT, UPT, UR52, UR4, URZ ;  /* 0x0000000434317290 */ /* 0x000fe2000fffe0ff */
[----:B------:R-:W2:Y:S01]  /*a590*/  @P2 SYNCS.PHASECHK.TRANS64.TRYWAIT P0, [R11+URZ+0x70], R12 ;  /* 0x0000700c0b0025a7 */ /* 0x000ea200080011ff */
[----:B----4-:R-:W-:Y:S01]  /*a5a0*/  VIADD R92, R131, UR4 ;  /* 0x00000004835c7c36 */ /* 0x010fe20008000000 */
[----:B------:R-:W-:Y:S04]  /*a5b0*/  USEL UR46, UR5, URZ, UP0 ;  /* 0x000000ff052e7287 */ /* 0x000fe80008000000 */
[----:B------:R-:W-:Y:S04]  /*a5c0*/  SHF.R.U32.HI R10, RZ, 0x15, R92 ;  /* 0x00000015ff0a7819 */ /* 0x000fe8000001165c */
[----:B------:R-:W-:Y:S02]  /*a5d0*/  LOP3.LUT R16, R10, 0x3, RZ, 0xc0, !PT ;  /* 0x000000030a107812 */ /* 0x000fe400078ec0ff */
[----:B--2---:R-:W-:Y:S01]  /*a5e0*/  @P2 SEL R138, RZ, 0x1, !P0 ;  /* 0x00000001ff8a2807 */ /* 0x004fe20004000000 */
[----:B-1----:R-:W-:Y:S06]  /*a5f0*/  @!P2 BRA `(.L_x_132) ;  /* 0x000000000058a947 */ /* 0x002fec0003800000 */
        /* <DEDUP_REMOVED lines=8> */
[----:B------:R-:W-:Y:S04]  /*a680*/  SHF.L.U32 R8, RZ, 0x1f, RZ ;  /* 0x0000001fff087819 */ /* 0x000fe800000006ff */
[----:B------:R-:W1:Y:S02]  /*a690*/  SYNCS.PHASECHK.TRANS64.TRYWAIT P0, [R11+URZ+0x70], R8 ;  /* 0x000070080b0075a7 */ /* 0x000e6400080011ff */
[----:B-1----:R-:W-:Y:S05]  /*a6a0*/  @!P0 BRA `(.L_x_135) ;  /* 0x0000009000e88947 */ /* 0x002fea0003800000 */
.L_x_134:
[----:B------:R-:W-:Y:S05]  /*a6b0*/  BSYNC B0 ;  /* 0x0000000000007941 */ /* 0x000fea0003800000 */
.L_x_133:
[----:B------:R-:W-:Y:S02]  /*a6c0*/  ISETP.NE.AND P0, PT, R199, RZ, PT ;  /* 0x000000ffc700720c */ /* 0x000fe40003f05270 */
[----:B------:R-:W-:Y:S11]  /*a6d0*/  IADD3 R137, PT, PT, R137, 0x1, RZ ;  /* 0x0000000189897810 */ /* 0x000ff60007ffe0ff */
[----:B------:R2:W4:Y:S04]  /*a6e0*/  @P0 LDS.128 R160, [R3+0x20] ;  /* 0x0000200003a00984 */ /* 0x0005280000000c00 */
[----:B------:R2:W1:Y:S04]  /*a6f0*/  @P0 LDS.128 R140, [R3+0x1020] ;  /* 0x00102000038c0984 */ /* 0x0004680000000c00 */
[----:B------:R2:W1:Y:S04]  /*a700*/  @P0 LDS.128 R168, [R6] ;  /* 0x0000000006a80984 */ /* 0x0004680000000c00 */
[----:B------:R2:W1:Y:S04]  /*a710*/  @P0 LDS.128 R152, [R6+0x1000] ;  /* 0x0010000006980984 */ /* 0x0004680000000c00 */
[----:B------:R2:W1:Y:S04]  /*a720*/  @P0 LDS.128 R164, [R4+0x10] ;  /* 0x0000100004a40984 */ /* 0x0004680000000c00 */
[----:B------:R2:W1:Y:S04]  /*a730*/  @P0 LDS.128 R148, [R4+0x1010] ;  /* 0x0010100004940984 */ /* 0x0004680000000c00 */
[----:B------:R2:W1:Y:S04]  /*a740*/  @P0 LDS.128 R156, [R0+0x10] ;  /* 0x00001000009c0984 */ /* 0x0004680000000c00 */
[----:B------:R2:W1:Y:S02]  /*a750*/  @P0 LDS.128 R144, [R0+0x1010] ;  /* 0x0010100000900984 */ /* 0x0004640000000c00 */
.L_x_132:
[----:B------:R-:W-:Y:S05]  /*a760*/  BSYNC B1 ;  /* 0x0000000000017941 */ /* 0x000fea0003800000 */
.L_x_131:
[----:B------:R-:W-:Y:S11]  /*a770*/  ISETP.NE.AND P0, PT, R189, R16, PT ;  /* 0x00000010bd00720c */ /* 0x000ff60003f05270 */
[----:B------:R-:W-:Y:S02]  /*a780*/  @!UPT UIADD3 URZ, UPT, UPT, URZ, URZ, URZ ;  /* 0x000000fffffff290 */ /* 0x000fe4000fffe0ff */
[----:B------:R-:W-:Y:S05]  /*a790*/  @P0 BRA `(.L_x_136) ;  /* 0x0000000000bc0947 */ /* 0x000fea0003800000 */
[----:B------:R-:W-:Y:S11]  /*a7a0*/  LOP3.LUT P0, RZ, R10, 0x3, R177, 0x48, !PT ;  /* 0x000000030aff7812 */ /* 0x000ff600078048b1 */
[----:B------:R-:W-:Y:S02]  /*a7b0*/  @!UPT UIADD3 URZ, UPT, UPT, URZ, URZ, URZ ;  /* 0x000000fffffff290 */ /* 0x000fe4000fffe0ff */
[----:B------:R-:W-:Y:S05]  /*a7c0*/  @!P0 BRA `(.L_x_137) ;  /* 0x0000000000408947 */ /* 0x000fea0003800000 */
[----:B------:R-:W5:Y:S01]  /*a7d0*/  LDCU.64 UR8, c[0x4][0x70] ;  /* 0x01000e00ff0877ac */ /* 0x000f620008000a00 */
[----:B------:R-:W-:Y:S01]  /*a7e0*/  MOV R15, 0x0 ;  /* 0x00000000000f7802 */ /* 0x000fe20000000f00 */
[----:B------:R-:W-:Y:S02]  /*a7f0*/  HFMA2 R12, -RZ, RZ, 0, 5.9604644775390625e-08 ;  /* 0x00000001ff0c7431 */ /* 0x000fe400000001ff */
[----:B-1----:R-:W-:Y:S02]  /*a800*/  IMAD.MOV.U32 R8, RZ, RZ, 0x192 ;  /* 0x00000192ff087424 */ /* 0x002fe400078e00ff */
[----:B------:R-:W-:Y:S01]  /*a810*/  IMAD.MOV.U32 R13, RZ, RZ, RZ ;  /* 0x000000ffff0d7224 */ /* 0x000fe200078e00ff */
[----:B------:R-:W1:Y:S01]  /*a820*/  LDCU.64 UR6, c[0x4][0x78] ;  /* 0x01000f00ff0677ac */ /* 0x000e620008000a00 */
[----:B------:R-:W3:Y:S01]  /*a830*/  LDC.64 R14, c[0x4][R15] ;  /* 0x010000000f0e7b82 */ /* 0x000ee20000000a00 */
[----:B------:R-:W4:Y:S01]  /*a840*/  LDCU.64 UR4, c[0x4][0x10] ;  /* 0x01000200ff0477ac */ /* 0x000f220008000a00 */
[----:B-----5:R-:W-:Y:S01]  /*a850*/  MOV R5, UR9 ;  /* 0x0000000900057c02 */ /* 0x020fe20008000f00 */
[----:B--2---:R-:W-:Y:S01]  /*a860*/  IMAD.U32 R4, RZ, RZ, UR8 ;  /* 0x00000008ff047e24 */ /* 0x004fe2000f8e00ff */
[----:B-1----:R-:W-:Y:S01]  /*a870*/  MOV R7, UR7 ;  /* 0x0000000700077c02 */ /* 0x002fe20008000f00 */
[----:B------:R-:W-:Y:S01]  /*a880*/  IMAD.U32 R6, RZ, RZ, UR6 ;  /* 0x00000006ff067e24 */ /* 0x000fe2000f8e00ff */
[----:B----4-:R-:W-:Y:S01]  /*a890*/  MOV R11, UR5 ;  /* 0x00000005000b7c02 */ /* 0x010fe20008000f00 */
[----:B------:R-:W-:Y:S02]  /*a8a0*/  IMAD.U32 R10, RZ, RZ, UR4 ;  /* 0x00000004ff0a7e24 */ /* 0x000fe4000f8e00ff */
[----:B------:R-:W-:Y:S07]  /*a8b0*/  LEPC R20, `(.L_x_137) ;  /* 0x000000001014794e */ /* 0x000fee0000000000 */
[----:B---3--:R-:W-:Y:S05]  /*a8c0*/  CALL.ABS.NOINC R14 ;  /* 0x000000000e007343 */ /* 0x008fea0003c00000 */
.L_x_137:
[----:B------:R-:W-:Y:S05]  /*a8d0*/  WARPSYNC.ALL ;  /* 0x0000000000007948 */ /* 0x000fea0003800000 */
[C---:B------:R-:W-:Y:S01]  /*a8e0*/  R2UR UR4, R92.reuse ;  /* 0x000000005c0472ca */ /* 0x040fe200000e0000 */
[----:B--2---:R-:W-:Y:S05]  /*a8f0*/  VIADD R0, R92, 0x80 ;  /* 0x000000805c007836 */ /* 0x004fea0000000000 */
[----:B------:R-:W-:Y:S04]  /*a900*/  SHF.R.U32.HI R0, RZ, 0x15, R0 ;  /* 0x00000015ff007819 */ /* 0x000fe80000011600 */
[----:B------:R-:W-:Y:S03]  /*a910*/  LOP3.LUT P0, RZ, R0, 0x3, R177, 0x48, !PT ;  /* 0x0000000300ff7812 */ /* 0x000fe600078048b1 */
[----:B------:R-:W2:Y:S10]  /*a920*/  LDTM.x32 R24, tmem[UR4] ;  /* 0x00000004001879ee */ /* 0x000eb400082c0000 */
[----:B--2---:R-:W-:Y:S05]  /*a930*/  @!P0 BRA `(.L_x_138) ;  /* 0x0000000000408947 */ /* 0x004fea0003800000 */
[----:B------:R-:W2:Y:S01]  /*a940*/  LDCU.64 UR8, c[0x4][0x70] ;  /* 0x01000e00ff0877ac */ /* 0x000ea20008000a00 */
[----:B------:R-:W-:Y:S01]  /*a950*/  MOV R15, 0x0 ;  /* 0x00000000000f7802 */ /* 0x000fe20000000f00 */
[----:B------:R-:W-:Y:S02]  /*a960*/  HFMA2 R12, -RZ, RZ, 0, 5.9604644775390625e-08 ;  /* 0x00000001ff0c7431 */ /* 0x000fe400000001ff */
[----:B-1----:R-:W-:Y:S02]  /*a970*/  IMAD.MOV.U32 R8, RZ, RZ, 0x192 ;  /* 0x00000192ff087424 */ /* 0x002fe400078e00ff */
[----:B------:R-:W-:Y:S01]  /*a980*/  IMAD.MOV.U32 R13, RZ, RZ, RZ ;  /* 0x000000ffff0d7224 */ /* 0x000fe200078e00ff */
[----:B------:R-:W1:Y:S01]  /*a990*/  LDCU.64 UR6, c[0x4][0x78] ;  /* 0x01000f00ff0677ac */ /* 0x000e620008000a00 */
[----:B------:R-:W3:Y:S01]  /*a9a0*/  LDC.64 R14, c[0x4][R15] ;  /* 0x010000000f0e7b82 */ /* 0x000ee20000000a00 */
[----:B------:R-:W5:Y:S01]  /*a9b0*/  LDCU.64 UR4, c[0x4][0x10] ;  /* 0x01000200ff0477ac */ /* 0x000f620008000a00 */
[----:B--2---:R-:W-:Y:S01]  /*a9c0*/  MOV R5, UR9 ;  /* 0x0000000900057c02 */ /* 0x004fe20008000f00 */
[----:B------:R-:W-:Y:S01]  /*a9d0*/  IMAD.U32 R4, RZ, RZ, UR8 ;  /* 0x00000008ff047e24 */ /* 0x000fe2000f8e00ff */
[----:B-1----:R-:W-:Y:S01]  /*a9e0*/  MOV R7, UR7 ;  /* 0x0000000700077c02 */ /* 0x002fe20008000f00 */
[----:B------:R-:W-:Y:S01]  /*a9f0*/  IMAD.U32 R6, RZ, RZ, UR6 ;  /* 0x00000006ff067e24 */ /* 0x000fe2000f8e00ff */
[----:B-----5:R-:W-:Y:S01]  /*aa00*/  MOV R11, UR5 ;  /* 0x00000005000b7c02 */ /* 0x020fe20008000f00 */
[----:B------:R-:W-:Y:S02]  /*aa10*/  IMAD.U32 R10, RZ, RZ, UR4 ;  /* 0x00000004ff0a7e24 */ /* 0x000fe4000f8e00ff */
[----:B------:R-:W-:Y:S07]  /*aa20*/  LEPC R20, `(.L_x_138) ;  /* 0x000000001014794e */ /* 0x000fee0000000000 */
[----:B---34-:R-:W-:Y:S05]  /*aa30*/  CALL.ABS.NOINC R14 ;  /* 0x000000000e007343 */ /* 0x018fea0003c00000 */
.L_x_138:
[----:B------:R-:W-:Y:S05]  /*aa40*/  WARPSYNC.ALL ;  /* 0x0000000000007948 */ /* 0x000fea0003800000 */
[----:B------:R-:W-:Y:S11]  /*aa50*/  R2UR UR4, R92 ;  /* 0x000000005c0472ca */ /* 0x000ff600000e0000 */
[----:B------:R-:W-:Y:S02]  /*aa60*/  @!UPT UIADD3 URZ, UPT, UPT, URZ, URZ, URZ ;  /* 0x000000fffffff290 */ /* 0x000fe4000fffe0ff */
[----:B------:R-:W2:Y:S02]  /*aa70*/  LDTM.x32 R56, tmem[UR4+0x80] ;  /* 0x00008004003879ee */ /* 0x000ea400082c0000 */
[----:B--2---:R-:W-:Y:S01]  /*aa80*/  NOP ;  /* 0x0000000000007918 */ /* 0x004fe20000000000 */
.L_x_136:
[----:B-12---:R-:W-:Y:S01]  /*aa90*/  SHF.L.U32 R4, R168, 0x10, RZ ;  /* 0x00000010a8047819 */ /* 0x006fe200000006ff */
[----:B------:R-:W-:Y:S01]  /*aaa0*/  FMUL R0, R130, R24 ;  /* 0x0000001882007220 */ /* 0x000fe20000400000 */
[----:B------:R-:W-:Y:S01]  /*aab0*/  LOP3.LUT R6, R168, 0xffff0000, RZ, 0xc0, !PT ;  /* 0xffff0000a8067812 */ /* 0x000fe200078ec0ff */
[C---:B------:R-:W-:Y:S01]  /*aac0*/  FMUL R3, R130.reuse, R25 ;  /* 0x0000001982037220 */ /* 0x040fe20000400000 */
[----:B------:R-:W-:Y:S01]  /*aad0*/  SHF.L.U32 R7, R169, 0x10, RZ ;  /* 0x00000010a9077819 */ /* 0x000fe200000006ff */
[----:B------:R-:W-:Y:S01]  /*aae0*/  FFMA R0, R133, R4, R0 ;  /* 0x0000000485007223 */ /* 0x000fe20000000000 */
[----:B------:R-:W-:Y:S01]  /*aaf0*/  LOP3.LUT R8, R169, 0xffff0000, RZ, 0xc0, !PT ;  /* 0xffff0000a9087812 */ /* 0x000fe200078ec0ff */
[----:B------:R-:W-:Y:S01]  /*ab00*/  FMUL R4, R130, R26 ;  /* 0x0000001a82047220 */ /* 0x000fe20000400000 */
[C---:B------:R-:W-:Y:S01]  /*ab10*/  SHF.L.U32 R9, R170.reuse, 0x10, RZ ;  /* 0x00000010aa097819 */ /* 0x040fe200000006ff */
[----:B------:R-:W-:Y:S01]  /*ab20*/  FFMA R3, R133, R6, R3 ;  /* 0x0000000685037223 */ /* 0x000fe20000000003 */
[----:B------:R-:W-:Y:S01]  /*ab30*/  LOP3.LUT R10, R170, 0xffff0000, RZ, 0xc0, !PT ;  /* 0xffff0000aa0a7812 */ /* 0x000fe200078ec0ff */
[C---:B------:R-:W-:Y:S01]  /*ab40*/  FMUL R5, R130.reuse, R27 ;  /* 0x0000001b82057220 */ /* 0x040fe20000400000 */
[C---:B------:R-:W-:Y:S01]  /*ab50*/  SHF.L.U32 R11, R171.reuse, 0x10, RZ ;  /* 0x00000010ab0b7819 */ /* 0x040fe200000006ff */
[C---:B------:R-:W-:Y:S01]  /*ab60*/  FMUL R6, R130.reuse, R28 ;  /* 0x0000001c82067220 */ /* 0x040fe20000400000 */
[----:B------:R-:W-:Y:S01]  /*ab70*/  LOP3.LUT R12, R171, 0xffff0000, RZ, 0xc0, !PT ;  /* 0xffff0000ab0c7812 */ /* 0x000fe200078ec0ff */
[----:B------:R-:W-:Y:S01]  /*ab80*/  FFMA R4, R133, R7, R4 ;  /* 0x0000000785047223 */ /* 0x000fe20000000004 */
[----:B------:R-:W-:Y:S01]  /*ab90*/  ISETP.NE.AND P1, PT, R189, R16, PT ;  /* 0x00000010bd00720c */ /* 0x000fe20003f25270 */
[----:B------:R-:W-:Y:S01]  /*aba0*/  FFMA R5, R133, R8, R5 ;  /* 0x0000000885057223 */ /* 0x000fe20000000005 */
[----:B------:R-:W-:Y:S01]  /*abb0*/  F2FP.BF16.F32.PACK_AB R16, R3, R0 ;  /* 0x000000000310723e */ /* 0x000fe200000010ff */
[C---:B------:R-:W-:Y:S01]  /*abc0*/  FMUL R7, R130.reuse, R29 ;  /* 0x0000001d82077220 */ /* 0x040fe20000400000 */
[----:B------:R-:W-:Y:S01]  /*abd0*/  LOP3.LUT R14, R159, 0xffff0000, RZ, 0xc0, !PT ;  /* 0xffff00009f0e7812 */ /* 0x000fe200078ec0ff */
[----:B------:R-:W-:Y:S01]  /*abe0*/  FFMA R6, R133, R9, R6 ;  /* 0x0000000985067223 */ /* 0x000fe20000000006 */
[----:B------:R-:W-:Y:S01]  /*abf0*/  F2FP.BF16.F32.PACK_AB R17, R5, R4 ;  /* 0x000000040511723e */ /* 0x000fe200000010ff */
[----:B------:R-:W-:Y:S01]  /*ac00*/  FMUL R8, R130, R30 ;  /* 0x0000001e82087220 */ /* 0x000fe20000400000 */
[----:B------:R-:W-:Y:S01]  /*ac10*/  ISETP.NE.AND P2, PT, R194, RZ, PT ;  /* 0x000000ffc200720c */ /* 0x000fe20003f45270 */
[----:B------:R-:W-:Y:S01]  /*ac20*/  FMUL R9, R130, R31 ;  /* 0x0000001f82097220 */ /* 0x000fe20000400000 */
[----:B------:R-:W-:Y:S01]  /*ac30*/  ISETP.NE.AND P0, PT, R189, RZ, PT ;  /* 0x000000ffbd00720c */ /* 0x000fe20003f05270 */
[C---:B------:R-:W-:Y:S01]  /*ac40*/  FFMA R7, R133.reuse, R10, R7 ;  /* 0x0000000a85077223 */ /* 0x040fe20000000007 */
[C---:B------:R-:W-:Y:S01]  /*ac50*/  FFMA R8, R133.reuse, R11, R8 ;  /* 0x0000000b85087223 */ /* 0x040fe20000000008 */
[----:B------:R-:W-:Y:S01]  /*ac60*/  SHF.L.U32 R11, R164, 0x10, RZ ;  /* 0x00000010a40b7819 */ /* 0x000fe200000006ff */
[----:B------:R-:W-:Y:S01]  /*ac70*/  FFMA R9, R133, R12, R9 ;  /* 0x0000000c85097223 */ /* 0x000fe20000000009 */
[----:B------:R-:W-:Y:S01]  /*ac80*/  SHF.L.U32 R12, R166, 0x10, RZ ;  /* 0x00000010a60c7819 */ /* 0x000fe200000006ff */
[C---:B------:R-:W-:Y:S01]  /*ac90*/  FMUL R10, R130.reuse, R32 ;  /* 0x00000020820a7220 */ /* 0x040fe20000400000 */
[----:B------:R-:W-:Y:S01]  /*aca0*/  F2FP.BF16.F32.PACK_AB R18, R7, R6 ;  /* 0x000000060712723e */ /* 0x000fe200000010ff */
[----:B------:R-:W-:Y:S01]  /*acb0*/  FMUL R0, R130, R33 ;  /* 0x0000002182007220 */ /* 0x000fe20000400000 */
[----:B------:R-:W-:Y:S01]  /*acc0*/  F2FP.BF16.F32.PACK_AB R19, R9, R8 ;  /* 0x000000080913723e */ /* 0x000fe200000010ff */
[----:B------:R-:W-:Y:S01]  /*acd0*/  FFMA R10, R133, R11, R10 ;  /* 0x0000000b850a7223 */ /* 0x000fe2000000000a */
[----:B------:R-:W-:Y:S01]  /*ace0*/  LOP3.LUT R6, R164, 0xffff0000, RZ, 0xc0, !PT ;  /* 0xffff0000a4067812 */ /* 0x000fe200078ec0ff */
[C---:B------:R-:W-:Y:S01]  /*acf0*/  FMUL R3, R130.reuse, R34 ;  /* 0x0000002282037220 */ /* 0x040fe20000400000 */
[C---:B------:R-:W-:Y:S01]  /*ad00*/  SHF.L.U32 R8, R165.reuse, 0x10, RZ ;  /* 0x00000010a5087819 */ /* 0x040fe200000006ff */
[----:B------:R1:W-:Y:S01]  /*ad10*/  @!P1 STS.128 [R188+0x4000], R16 ;  /* 0x00400010bc009388 */ /* 0x0003e20000000c00 */
[----:B------:R-:W-:Y:S01]  /*ad20*/  LOP3.LUT R7, R165, 0xffff0000, RZ, 0xc0, !PT ;  /* 0xffff0000a5077812 */ /* 0x000fe200078ec0ff */
[----:B------:R-:W-:Y:S01]  /*ad30*/  FMUL R4, R130, R35 ;  /* 0x0000002382047220 */ /* 0x000fe20000400000 */
[----:B------:R-:W-:Y:S01]  /*ad40*/  LOP3.LUT R9, R166, 0xffff0000, RZ, 0xc0, !PT ;  /* 0xffff0000a6097812 */ /* 0x000fe200078ec0ff */
[C---:B------:R-:W-:Y:S01]  /*ad50*/  FMUL R5, R130.reuse, R36 ;  /* 0x0000002482057220 */ /* 0x040fe20000400000 */
[----:B------:R-:W-:Y:S01]  /*ad60*/  LOP3.LUT R11, R167, 0xffff0000, RZ, 0xc0, !PT ;  /* 0xffff0000a70b7812 */ /* 0x000fe200078ec0ff */
[C---:B------:R-:W-:Y:S01]  /*ad70*/  FFMA R0, R133.reuse, R6, R0 ;  /* 0x0000000685007223 */ /* 0x040fe20000000000 */
[C---:B------:R-:W-:Y:S01]  /*ad80*/  FFMA R3, R133.reuse, R8, R3 ;  /* 0x0000000885037223 */ /* 0x040fe20000000003 */
[C---:B------:R-:W-:Y:S01]  /*ad90*/  FFMA R4, R133.reuse, R7, R4 ;  /* 0x0000000785047223 */ /* 0x040fe20000000004 */
[----:B------:R-:W-:Y:S01]  /*ada0*/  FFMA R5, R133, R12, R5 ;  /* 0x0000000c85057223 */ /* 0x000fe20000000005 */
[----:B------:R-:W-:Y:S01]  /*adb0*/  SHF.L.U32 R12, R167, 0x10, RZ ;  /* 0x00000010a70c7819 */ /* 0x000fe200000006ff */
[----:B------:R-:W-:Y:S01]  /*adc0*/  FMUL R6, R130, R37 ;  /* 0x0000002582067220 */ /* 0x000fe20000400000 */
[----:B------:R-:W-:Y:S01]  /*add0*/  F2FP.BF16.F32.PACK_AB R20, R0, R10 ;  /* 0x0000000a0014723e */ /* 0x000fe200000010ff */
[----:B------:R-:W-:Y:S01]  /*ade0*/  FMUL R7, R130, R38 ;  /* 0x0000002682077220 */ /* 0x000fe20000400000 */
[----:B------:R-:W-:Y:S01]  /*adf0*/  F2FP.BF16.F32.PACK_AB R21, R4, R3 ;  /* 0x000000030415723e */ /* 0x000fe200000010ff */
[----:B------:R-:W-:Y:S01]  /*ae00*/  FMUL R8, R130, R39 ;  /* 0x0000002782087220 */ /* 0x000fe20000400000 */
[----:B----4-:R-:W-:Y:S01]  /*ae10*/  SHF.L.U32 R3, R160, 0x10, RZ ;  /* 0x00000010a0037819 */ /* 0x010fe200000006ff */
[C---:B------:R-:W-:Y:S01]  /*ae20*/  FFMA R6, R133.reuse, R9, R6 ;  /* 0x0000000985067223 */ /* 0x040fe20000000006 */
[----:B------:R-:W-:Y:S01]  /*ae30*/  SHF.L.U32 R9, R162, 0x10, RZ ;  /* 0x00000010a2097819 */ /* 0x000fe200000006ff */
[----:B------:R-:W-:Y:S01]  /*ae40*/  FFMA R7, R133, R12, R7 ;  /* 0x0000000c85077223 */ /* 0x000fe20000000007 */
[----:B------:R-:W-:Y:S01]  /*ae50*/  LOP3.LUT R10, R157, 0xffff0000, RZ, 0xc0, !PT ;  /* 0xffff00009d0a7812 */ /* 0x000fe200078ec0ff */
[C---:B------:R-:W-:Y:S01]  /*ae60*/  FFMA R8, R133.reuse, R11, R8 ;  /* 0x0000000b85087223 */ /* 0x040fe20000000008 */
[----:B------:R-:W-:Y:S01]  /*ae70*/  F2FP.BF16.F32.PACK_AB R22, R6, R5 ;  /* 0x000000050616723e */ /* 0x000fe200000010ff */
[----:B------:R-:W-:Y:S01]  /*ae80*/  FMUL R0, R130, R40 ;  /* 0x0000002882007220 */ /* 0x000fe20000400000 */
[----:B------:R-:W-:Y:S01]  /*ae90*/  LOP3.LUT R6, R160, 0xffff0000, RZ, 0xc0, !PT ;  /* 0xffff0000a0067812 */ /* 0x000fe200078ec0ff */
[----:B------:R-:W-:Y:S01]  /*aea0*/  FMUL R4, R130, R42 ;  /* 0x0000002a82047220 */ /* 0x000fe20000400000 */
[----:B------:R-:W-:Y:S01]  /*aeb0*/  F2FP.BF16.F32.PACK_AB R23, R8, R7 ;  /* 0x000000070817723e */ /* 0x000fe200000010ff */
[----:B------:R-:W-:Y:S01]  /*aec0*/  FFMA R0, R133, R3, R0 ;  /* 0x0000000385007223 */ /* 0x000fe20000000000 */
[C---:B------:R-:W-:Y:S01]  /*aed0*/  SHF.L.U32 R7, R161.reuse, 0x10, RZ ;  /* 0x00000010a1077819 */ /* 0x040fe200000006ff */
[C---:B------:R-:W-:Y:S01]  /*aee0*/  FMUL R3, R130.reuse, R41 ;  /* 0x0000002982037220 */ /* 0x040fe20000400000 */
[----:B------:R-:W-:Y:S01]  /*aef0*/  LOP3.LUT R8, R161, 0xffff0000, RZ, 0xc0, !PT ;  /* 0xffff0000a1087812 */ /* 0x000fe200078ec0ff */
[----:B------:R-:W-:Y:S01]  /*af00*/  FMUL R5, R130, R43 ;  /* 0x0000002b82057220 */ /* 0x000fe20000400000 */
[----:B------:R-:W-:Y:S01]  /*af10*/  LOP3.LUT R12, R158, 0xffff0000, RZ, 0xc0, !PT ;  /* 0xffff00009e0c7812 */ /* 0x000fe200078ec0ff */
[----:B------:R-:W-:Y:S01]  /*af20*/  FFMA R3, R133, R6, R3 ;  /* 0x0000000685037223 */ /* 0x000fe20000000003 */
[----:B------:R-:W-:Y:S01]  /*af30*/  SHF.L.U32 R11, R159, 0x10, RZ ;  /* 0x000000109f0b7819 */ /* 0x000fe200000006ff */
[C---:B------:R-:W-:Y:S01]  /*af40*/  FFMA R4, R133.reuse, R7, R4 ;  /* 0x0000000785047223 */ /* 0x040fe20000000004 */
        /* <DEDUP_REMOVED lines=60> */
[----:B------:R-:W-:Y:S01]  /*b310*/  FFMA R5, R133, R12, R5 ;  /* 0x0000000c85057223 */ /* 0x000fe20000000005 */
[----:B------:R-:W-:Y:S01]  /*b320*/  SHF.L.U32 R12, R155, 0x10, RZ ;  /* 0x000000109b0c7819 */ /* 0x000fe200000006ff */
[----:B------:R-:W-:Y:S01]  /*b330*/  FMUL R6, R130, R61 ;  /* 0x0000003d82067220 */ /* 0x000fe20000400000 */
[----:B------:R-:W-:Y:S01]  /*b340*/  F2FP.BF16.F32.PACK_AB R89, R4, R3 ;  /* 0x000000030459723e */ /* 0x000fe200000010ff */
[----:B------:R-:W-:Y:S01]  /*b350*/  FMUL R7, R130, R62 ;  /* 0x0000003e82077220 */ /* 0x000fe20000400000 */
[----:B------:R-:W-:Y:S01]  /*b360*/  SHF.L.U32 R3, R148, 0x10, RZ ;  /* 0x0000001094037819 */ /* 0x000fe200000006ff */
[----:B------:R-:W-:Y:S01]  /*b370*/  FMUL R8, R130, R63 ;  /* 0x0000003f82087220 */ /* 0x000fe20000400000 */
[----:B------:R-:W-:Y:S01]  /*b380*/  LOP3.LUT R14, R147, 0xffff0000, RZ, 0xc0, !PT ;  /* 0xffff0000930e7812 */ /* 0x000fe200078ec0ff */
        /* <DEDUP_REMOVED lines=8> */
[----:B------:R1:W-:Y:S01]  /*b410*/  @!P1 STS.128 [R195+0x4010], R20 ;  /* 0x00401014c3009388 */ /* 0x0003e20000000c00 */
[----:B------:R-:W-:Y:S01]  /*b420*/  F2FP.BF16.F32.PACK_AB R91, R8, R7 ;  /* 0x00000007085b723e */ /* 0x000fe200000010ff */
[----:B------:R-:W-:Y:S01]  /*b430*/  FFMA R0, R133, R3, R0 ;  /* 0x0000000385007223 */ /* 0x000fe20000000000 */
[C---:B------:R-:W-:Y:S01]  /*b440*/  SHF.L.U32 R7, R149.reuse, 0x10, RZ ;  /* 0x0000001095077819 */ /* 0x040fe200000006ff */
[C---:B------:R-:W-:Y:S01]  /*b450*/  FMUL R3, R130.reuse, R65 ;  /* 0x0000004182037220 */ /* 0x040fe20000400000 */
[----:B------:R-:W-:Y:S01]  /*b460*/  LOP3.LUT R8, R149, 0xffff0000, RZ, 0xc0, !PT ;  /* 0xffff000095087812 */ /* 0x000fe200078ec0ff */
[C---:B------:R-:W-:Y:S01]  /*b470*/  FMUL R4, R130.reuse, R66 ;  /* 0x0000004282047220 */ /* 0x040fe20000400000 */
[----:B------:R-:W-:Y:S01]  /*b480*/  SHF.L.U32 R11, R147, 0x10, RZ ;  /* 0x00000010930b7819 */ /* 0x000fe200000006ff */
[C---:B------:R-:W-:Y:S01]  /*b490*/  FMUL R5, R130.reuse, R67 ;  /* 0x0000004382057220 */ /* 0x040fe20000400000 */
[C---:B------:R-:W-:Y:S01]  /*b4a0*/  FFMA R3, R133.reuse, R6, R3 ;  /* 0x0000000685037223 */ /* 0x040fe20000000003 */
[C---:B------:R-:W-:Y:S01]  /*b4b0*/  FFMA R4, R133.reuse, R7, R4 ;  /* 0x0000000785047223 */ /* 0x040fe20000000004 */
[----:B------:R-:W-:Y:S01]  /*b4c0*/  FMUL R6, R130, R68 ;  /* 0x0000004482067220 */ /* 0x000fe20000400000 */
[----:B------:R-:W-:Y:S01]  /*b4d0*/  FFMA R5, R133, R8, R5 ;  /* 0x0000000885057223 */ /* 0x000fe20000000005 */
[----:B------:R-:W-:Y:S01]  /*b4e0*/  LOP3.LUT R8, R150, 0xffff0000, RZ, 0xc0, !PT ;  /* 0xffff000096087812 */ /* 0x000fe200078ec0ff */
[C---:B------:R-:W-:Y:S01]  /*b4f0*/  FMUL R7, R130.reuse, R69 ;  /* 0x0000004582077220 */ /* 0x040fe20000400000 */
[----:B--2---:R-:W-:Y:S01]  /*b500*/  F2FP.BF16.F32.PACK_AB R16, R3, R0 ;  /* 0x000000000310723e */ /* 0x004fe200000010ff */
[----:B------:R2:W-:Y:S01]  /*b510*/  @!P1 STS.128 [R188+0x5000], R88 ;  /* 0x00500058bc009388 */ /* 0x0005e20000000c00 */
[----:B------:R-:W-:Y:S01]  /*b520*/  F2FP.BF16.F32.PACK_AB R17, R5, R4 ;  /* 0x000000040511723e */ /* 0x000fe200000010ff */
[----:B------:R-:W-:Y:S01]  /*b530*/  FFMA R6, R133, R9, R6 ;  /* 0x0000000985067223 */ /* 0x000fe20000000006 */
[----:B------:R-:W-:Y:S01]  /*b540*/  SHF.L.U32 R5, R151, 0x10, RZ ;  /* 0x0000001097057819 */ /* 0x000fe200000006ff */
[----:B------:R-:W-:Y:S01]  /*b550*/  FFMA R7, R133, R8, R7 ;  /* 0x0000000885077223 */ /* 0x000fe20000000007 */
[----:B------:R-:W-:Y:S01]  /*b560*/  LOP3.LUT R8, R151, 0xffff0000, RZ, 0xc0, !PT ;  /* 0xffff000097087812 */ /* 0x000fe200078ec0ff */
[----:B------:R-:W-:Y:S01]  /*b570*/  FMUL R0, R130, R70 ;  /* 0x0000004682007220 */ /* 0x000fe20000400000 */
[----:B------:R-:W-:Y:S01]  /*b580*/  SHF.L.U32 R9, R140, 0x10, RZ ;  /* 0x000000108c097819 */ /* 0x000fe200000006ff */
[C---:B------:R-:W-:Y:S01]  /*b590*/  FMUL R3, R130.reuse, R71 ;  /* 0x0000004782037220 */ /* 0x040fe20000400000 */
[----:B------:R-:W-:Y:S01]  /*b5a0*/  F2FP.BF16.F32.PACK_AB R18, R7, R6 ;  /* 0x000000060712723e */ /* 0x000fe200000010ff */
[----:B------:R-:W-:Y:S01]  /*b5b0*/  FMUL R4, R130, R72 ;  /* 0x0000004882047220 */ /* 0x000fe20000400000 */
        /* <DEDUP_REMOVED lines=15> */
[C---:B------:R-:W-:Y:S01]  /*b6b0*/  FMUL R0, R130.reuse, R76 ;  /* 0x0000004c82007220 */ /* 0x040fe20000400000 */
[----:B-1----:R-:W-:Y:S01]  /*b6c0*/  F2FP.BF16.F32.PACK_AB R20, R5, R4 ;  /* 0x000000040514723e */ /* 0x002fe200000010ff */
[C---:B------:R-:W-:Y:S01]  /*b6d0*/  FMUL R3, R130.reuse, R77 ;  /* 0x0000004d82037220 */ /* 0x040fe20000400000 */
[----:B------:R-:W-:Y:S01]  /*b6e0*/  F2FP.BF16.F32.PACK_AB R21, R7, R6 ;  /* 0x000000060715723e */ /* 0x000fe200000010ff */
[----:B------:R2:W-:Y:S01]  /*b6f0*/  @!P1 STS.128 [R198+0x5010], R16 ;  /* 0x00501010c6009388 */ /* 0x0005e20000000c00 */
[----:B------:R-:W-:Y:S01]  /*b700*/  SHF.L.U32 R7, R143, 0x10, RZ ;  /* 0x000000108f077819 */ /* 0x000fe200000006ff */
[----:B------:R-:W-:Y:S01]  /*b710*/  FFMA R0, R133, R8, R0 ;  /* 0x0000000885007223 */ /* 0x000fe20000000000 */
[----:B------:R-:W-:Y:S01]  /*b720*/  LOP3.LUT R8, R143, 0xffff0000, RZ, 0xc0, !PT ;  /* 0xffff00008f087812 */ /* 0x000fe200078ec0ff */
        /* <DEDUP_REMOVED lines=28> */
[----:B------:R-:W-:Y:S02]  /*b8f0*/  F2FP.BF16.F32.PACK_AB R12, R0, R6 ;  /* 0x00000006000c723e */ /* 0x000fe400000010ff */
[----:B------:R-:W-:Y:S02]  /*b900*/  F2FP.BF16.F32.PACK_AB R13, R7, R3 ;  /* 0x00000003070d723e */ /* 0x000fe400000010ff */
[----:B------:R-:W-:Y:S02]  /*b910*/  F2FP.BF16.F32.PACK_AB R14, R5, R4 ;  /* 0x00000004050e723e */ /* 0x000fe400000010ff */
[----:B------:R-:W-:Y:S02]  /*b920*/  F2FP.BF16.F32.PACK_AB R15, R9, R8 ;  /* 0x00000008090f723e */ /* 0x000fe400000010ff */
[----:B------:R-:W-:Y:S02]  /*b930*/  MOV R0, UR46 ;  /* 0x0000002e00007c02 */ /* 0x000fe40008000f00 */
[----:B------:R-:W-:Y:S01]  /*b940*/  @P2 SHF.L.U32 R5, RZ, 0x1f, RZ ;  /* 0x0000001fff052819 */ /* 0x000fe200000006ff */
[----:B------:R2:W-:Y:S01]  /*b950*/  @!P1 STS.128 [R195+0x5010], R12 ;  /* 0x0050100cc3009388 */ /* 0x0005e20000000c00 */
[----:B------:R-:W-:Y:S04]  /*b960*/  @P2 LEA R0, R0, UR44, 0x3 ;  /* 0x0000002c00002c11 */ /* 0x000fe8000f8e18ff */
[----:B------:R-:W-:Y:S02]  /*b970*/  @P2 IADD3 R3, PT, PT, R0, 0x90, RZ ;  /* 0x0000009000032810 */ /* 0x000fe40007ffe0ff */
[----:B------:R-:W-:Y:S01]  /*b980*/  LEA R0, R137, UR44, 0x3 ;  /* 0x0000002c89007c11 */ /* 0x000fe2000f8e18ff */
[----:B------:R-:W-:Y:S01]  /*b990*/  @!PT LDS RZ, [RZ] ;  /* 0x00000000fffff984 */ /* 0x000fe20000000800 */
[----:B------:R-:W-:Y:S01]  /*b9a0*/  @!PT LDS RZ, [RZ] ;  /* 0x00000000fffff984 */ /* 0x000fe20000000800 */
[----:B------:R-:W-:Y:S01]  /*b9b0*/  @!PT LDS RZ, [RZ] ;  /* 0x00000000fffff984 */ /* 0x000fe20000000800 */
[----:B------:R-:W-:Y:S01]  /*b9c0*/  @!PT LDS RZ, [RZ] ;  /* 0x00000000fffff984 */ /* 0x000fe20000000800 */
[----:B------:R1:W-:Y:S06]  /*b9d0*/  MEMBAR.ALL.CTA ;  /* 0x0000000000007992 */ /* 0x0003ec0000008000 */
[----:B-1----:R-:W1:Y:S02]  /*b9e0*/  FENCE.VIEW.ASYNC.S ;  /* 0x00000000000073c6 */ /* 0x002e640000000000 */
[----:B------:R-:W-:Y:S05]  /*b9f0*/  WARPSYNC.ALL ;  /* 0x0000000000007948 */ /* 0x000fea0003800000 */
[----:B------:R-:W-:Y:S01]  /*ba00*/  BSSY.RECONVERGENT B0, `(.L_x_139) ;  /* 0x0000010000007945 */ /* 0x000fe20003800200 */
[----:B------:R-:W-:Y:S01]  /*ba10*/  @P2 PRMT R3, R200, 0x654, R3 ;  /* 0x00000654c8032816 */ /* 0x000fe20000000003 */
[----:B-1----:R-:W-:Y:S06]  /*ba20*/  BAR.SYNC.DEFER_BLOCKING 0x1, 0x80 ;  /* 0x0042000000007b1d */ /* 0x002fec0000010000 */
[----:B------:R-:W-:Y:S05]  /*ba30*/  @P0 BRA `(.L_x_140) ;  /* 0x0000000000300947 */ /* 0x000fea0003800000 */
[----:B------:R-:W-:Y:S02]  /*ba40*/  UIADD3 UR4, UP0, UPT, UR54, 0xa80, URZ ;  /* 0x00000a8036047890 */ /* 0x000fe4000ff1e0ff */
[----:B------:R-:W-:Y:S02]  /*ba50*/  UIADD3 UR48, UPT, UPT, UR44, 0x4200, URZ ;  /* 0x000042002c307890 */ /* 0x000fe4000fffe0ff */
[----:B------:R-:W-:Y:S01]  /*ba60*/  UIADD3.X UR5, UPT, UPT, URZ, UR55, URZ, UP0, !UPT ;  /* 0x00000037ff057290 */ /* 0x000fe200087fe4ff */
[----:B------:R-:W-:Y:S01]  /*ba70*/  UMOV UR51, UR36 ;  /* 0x0000002400337c82 */ /* 0x000fe20008000000 */
[----:B------:R-:W-:Y:S02]  /*ba80*/  UIADD3 UR9, UPT, UPT, UR49, 0x80, URZ ;  /* 0x0000008031097890 */ /* 0x000fe4000fffe0ff */
[----:B------:R-:W-:Y:S01]  /*ba90*/  UIADD3 UR8, UPT, UPT, UR44, 0x5200, URZ ;  /* 0x000052002c087890 */ /* 0x000fe2000fffe0ff */
[----:B------:R-:W-:Y:S01]  /*baa0*/  UMOV UR10, UR50 ;  /* 0x00000032000a7c82 */ /* 0x000fe20008000000 */
[----:B------:R-:W-:Y:S03]  /*bab0*/  UMOV UR11, UR36 ;  /* 0x00000024000b7c82 */ /* 0x000fe60008000000 */
[----:B------:R1:W-:Y:S04]  /*bac0*/  UTMASTG.3D [UR48], [UR4] ;  /* 0x00000030040073b5 */ /* 0x0003e80008010000 */
[----:B------:R1:W-:Y:S01]  /*bad0*/  UTMASTG.3D [UR8], [UR4] ;  /* 0x00000008040073b5 */ /* 0x0003e20008010000 */
[----:B------:R0:W-:Y:S01]  /*bae0*/  UTMACMDFLUSH ;  /* 0x00000000000079b7 */ /* 0x0001e20000000000 */
[----:B-1----:R-:W-:Y:S04]  /*baf0*/  DEPBAR.LE SB0, 0x1 ;  /* 0x000080400000791a */ /* 0x002fe80000000000 */
.L_x_140:
[----:B------:R-:W-:Y:S05]  /*bb00*/  BSYNC.RECONVERGENT B0 ;  /* 0x0000000000007941 */ /* 0x000fea0003800200 */
.L_x_139:
[----:B------:R-:W-:Y:S01]  /*bb10*/  BAR.SYNC.DEFER_BLOCKING 0x1, 0x80 ;  /* 0x0042000000007b1d */ /* 0x000fe20000010000 */
[----:B------:R-:W-:Y:S01]  /*bb20*/  UIADD3 UR4, UPT, UPT, UR46, 0x1, URZ ;  /* 0x000000012e047890 */ /* 0x000fe2000fffe0ff */
[----:B--2---:R-:W-:Y:S03]  /*bb30*/  HFMA2 R16, -RZ, RZ, 0, 0 ;  /* 0x00000000ff107431 */ /* 0x004fe600000001ff */
[----:B------:R-:W-:Y:S04]  /*bb40*/  UISETP.NE.AND UP0, UPT, UR4, 0x4, UPT ;  /* 0x000000040400788c */ /* 0x000fe8000bf05270 */
[----:B------:R-:W-:Y:S01]  /*bb50*/  USEL UR47, UR4, URZ, UP0 ;  /* 0x000000ff042f7287 */ /* 0x000fe20008000000 */
[----:B------:R1:W-:Y:S01]  /*bb60*/  @P2 SYNCS.ARRIVE.TRANS64.RED.A1T0 RZ, [R3+URZ], RZ ;  /* 0x000000ff03ff29a7 */ /* 0x0003e200081004ff */
[----:B------:R-:W-:Y:S01]  /*bb70*/  BSSY B1, `(.L_x_141) ;  /* 0x000001e000017945 */ /* 0x000fe20003800000 */
[----:B------:R-:W2:Y:S02]  /*bb80*/  @P2 SYNCS.PHASECHK.TRANS64.TRYWAIT P0, [R0+URZ+0x70], R5 ;  /* 0x00007005000025a7 */ /* 0x000ea400080011ff */
        /* <DEDUP_REMOVED lines=13> */
.L_x_144:
[----:B------:R-:W-:Y:S05]  /*bc60*/  BSYNC B0 ;  /* 0x0000000000007941 */ /* 0x000fea0003800000 */
.L_x_143:
[----:B------:R-:W-:Y:S01]  /*bc70*/  ISETP.NE.AND P0, PT, R199, RZ, PT ;  /* 0x000000ffc700720c */ /* 0x000fe20003f05270 */
[----:B------:R-:W-:Y:S11]  /*bc80*/  VIADD R137, R137, 0x1 ;  /* 0x0000000189897836 */ /* 0x000ff60000000000 */
[----:B------:R-:W-:Y:S01]  /*bc90*/  @!UPT UIADD3 URZ, UPT, UPT, URZ, URZ, URZ ;  /* 0x000000fffffff290 */ /* 0x000fe2000fffe0ff */
[----:B------:R2:W4:Y:S04]  /*bca0*/  @P0 LDS.128 R160, [R4+0x20] ;  /* 0x0000200004a00984 */ /* 0x0005280000000c00 */
[----:B------:R2:W1:Y:S04]  /*bcb0*/  @P0 LDS.128 R140, [R4+0x1020] ;  /* 0x00102000048c0984 */ /* 0x0004680000000c00 */
[----:B------:R2:W1:Y:S04]  /*bcc0*/  @P0 LDS.128 R168, [R8] ;  /* 0x0000000008a80984 */ /* 0x0004680000000c00 */
[----:B------:R2:W1:Y:S04]  /*bcd0*/  @P0 LDS.128 R152, [R8+0x1000] ;  /* 0x0010000008980984 */ /* 0x0004680000000c00 */
[----:B------:R2:W1:Y:S04]  /*bce0*/  @P0 LDS.128 R164, [R6+0x10] ;  /* 0x0000100006a40984 */ /* 0x0004680000000c00 */
[----:B------:R2:W1:Y:S04]  /*bcf0*/  @P0 LDS.128 R148, [R6+0x1010] ;  /* 0x0010100006940984 */ /* 0x0004680000000c00 */
[----:B------:R2:W1:Y:S04]  /*bd00*/  @P0 LDS.128 R156, [R3+0x10] ;  /* 0x00001000039c0984 */ /* 0x0004680000000c00 */
[----:B------:R2:W1:Y:S01]  /*bd10*/  @P0 LDS.128 R144, [R3+0x1010] ;  /* 0x0010100003900984 */ /* 0x0004620000000c00 */
[C---:B------:R-:W-:Y:S04]  /*bd20*/  ISETP.NE.AND P0, PT, R137.reuse, 0x4, PT ;  /* 0x000000048900780c */ /* 0x040fe80003f05270 */
[----:B------:R-:W-:Y:S02]  /*bd30*/  SEL R137, R137, RZ, P0 ;  /* 0x000000ff89897207 */ /* 0x000fe40000000000 */
[----:B------:R-:W-:Y:S02]  /*bd40*/  SEL R16, RZ, 0x1, P0 ;  /* 0x00000001ff107807 */ /* 0x000fe40000000000 */
.L_x_142:
[----:B------:R-:W-:Y:S05]  /*bd50*/  BSYNC B1 ;  /* 0x0000000000017941 */ /* 0x000fea0003800000 */
.L_x_141:
[----:B------:R-:W-:Y:S05]  /*bd60*/  VIADD R92, R92, 0x400000 ;  /* 0x004000005c5c7836 */ /* 0x000fea0000000000 */
[----:B-1----:R-:W-:Y:S04]  /*bd70*/  SHF.R.U32.HI R0, RZ, 0x15, R92 ;  /* 0x00000015ff007819 */ /* 0x002fe8000001165c */
[----:B------:R-:W-:Y:S04]  /*bd80*/  LOP3.LUT R18, R0, 0x3, RZ, 0xc0, !PT ;  /* 0x0000000300127812 */ /* 0x000fe800078ec0ff */
[----:B------:R-:W-:Y:S11]  /*bd90*/  ISETP.NE.AND P0, PT, R189, R18, PT ;  /* 0x00000012bd00720c */ /* 0x000ff60003f05270 */
[----:B------:R-:W-:Y:S02]  /*bda0*/  @!UPT UIADD3 URZ, UPT, UPT, URZ, URZ, URZ ;  /* 0x000000fffffff290 */ /* 0x000fe4000fffe0ff */
[----:B------:R-:W-:Y:S05]  /*bdb0*/  @P0 BRA `(.L_x_146) ;  /* 0x0000000000bc0947 */ /* 0x000fea0003800000 */
[----:B------:R-:W-:Y:S11]  /*bdc0*/  LOP3.LUT P0, RZ, R0, 0x3, R177, 0x48, !PT ;  /* 0x0000000300ff7812 */ /* 0x000ff600078048b1 */
[----:B------:R-:W-:Y:S02]  /*bdd0*/  @!UPT UIADD3 URZ, UPT, UPT, URZ, URZ, URZ ;  /* 0x000000fffffff290 */ /* 0x000fe4000fffe0ff */
[----:B------:R-:W-:Y:S05]  /*bde0*/  @!P0 BRA `(.L_x_147) ;  /* 0x0000000000408947 */ /* 0x000fea0003800000 */
[----:B------:R-:W1:Y:S01]  /*bdf0*/  LDCU.64 UR8, c[0x4][0x70] ;  /* 0x01000e00ff0877ac */ /* 0x000e620008000a00 */
[----:B------:R-:W-:Y:S01]  /*be00*/  MOV R15, 0x0 ;  /* 0x00000000000f7802 */ /* 0x000fe20000000f00 */
[----:B------:R-:W-:Y:S02]  /*be10*/  HFMA2 R12, -RZ, RZ, 0, 5.9604644775390625e-08 ;  /* 0x00000001ff0c7431 */ /* 0x000fe400000001ff */
[----:B--2---:R-:W-:Y:S02]  /*be20*/  IMAD.MOV.U32 R8, RZ, RZ, 0x192 ;  /* 0x00000192ff087424 */ /* 0x004fe400078e00ff */
[----:B------:R-:W-:Y:S01]  /*be30*/  IMAD.MOV.U32 R13, RZ, RZ, RZ ;  /* 0x000000ffff0d7224 */ /* 0x000fe200078e00ff */
[----:B------:R-:W2:Y:S01]  /*be40*/  LDCU.64 UR6, c[0x4][0x78] ;  /* 0x01000f00ff0677ac */ /* 0x000ea20008000a00 */
[----:B------:R-:W3:Y:S01]  /*be50*/  LDC.64 R14, c[0x4][R15] ;  /* 0x010000000f0e7b82 */ /* 0x000ee20000000a00 */
[----:B------:R-:W5:Y:S01]  /*be60*/  LDCU.64 UR4, c[0x4][0x10] ;  /* 0x01000200ff0477ac */ /* 0x000f620008000a00 */
[----:B-1----:R-:W-:Y:S01]  /*be70*/  MOV R5, UR9 ;  /* 0x0000000900057c02 */ /* 0x002fe20008000f00 */
[----:B------:R-:W-:Y:S01]  /*be80*/  IMAD.U32 R4, RZ, RZ, UR8 ;  /* 0x00000008ff047e24 */ /* 0x000fe2000f8e00ff */
[----:B--2---:R-:W-:Y:S01]  /*be90*/  MOV R7, UR7 ;  /* 0x0000000700077c02 */ /* 0x004fe20008000f00 */
[----:B------:R-:W-:Y:S01]  /*bea0*/  IMAD.U32 R6, RZ, RZ, UR6 ;  /* 0x00000006ff067e24 */ /* 0x000fe2000f8e00ff */
[----:B-----5:R-:W-:Y:S01]  /*beb0*/  MOV R11, UR5 ;  /* 0x00000005000b7c02 */ /* 0x020fe20008000f00 */
[----:B------:R-:W-:Y:S02]  /*bec0*/  IMAD.U32 R10, RZ, RZ, UR4 ;  /* 0x00000004ff0a7e24 */ /* 0x000fe4000f8e00ff */
[----:B------:R-:W-:Y:S07]  /*bed0*/  LEPC R20, `(.L_x_147) ;  /* 0x000000001014794e */ /* 0x000fee0000000000 */
[----:B---34-:R-:W-:Y:S05]  /*bee0*/  CALL.ABS.NOINC R14 ;  /* 0x000000000e007343 */ /* 0x018fea0003c00000 */
.L_x_147:
[----:B------:R-:W-:Y:S05]  /*bef0*/  WARPSYNC.ALL ;  /* 0x0000000000007948 */ /* 0x000fea0003800000 */
[C---:B------:R-:W-:Y:S01]  /*bf00*/  R2UR UR4, R92.reuse ;  /* 0x000000005c0472ca */ /* 0x040fe200000e0000 */
[----:B------:R-:W-:Y:S05]  /*bf10*/  VIADD R0, R92, 0x80 ;  /* 0x000000805c007836 */ /* 0x000fea0000000000 */
[----:B------:R-:W-:Y:S04]  /*bf20*/  SHF.R.U32.HI R0, RZ, 0x15, R0 ;  /* 0x00000015ff007819 */ /* 0x000fe80000011600 */
[----:B------:R-:W-:Y:S03]  /*bf30*/  LOP3.LUT P0, RZ, R0, 0x3, R177, 0x48, !PT ;  /* 0x0000000300ff7812 */ /* 0x000fe600078048b1 */
[----:B------:R-:W1:Y:S10]  /*bf40*/  LDTM.x32 R24, tmem[UR4] ;  /* 0x00000004001879ee */ /* 0x000e7400082c0000 */
[----:B-1----:R-:W-:Y:S05]  /*bf50*/  @!P0 BRA `(.L_x_148) ;  /* 0x0000000000408947 */ /* 0x002fea0003800000 */
        /* <DEDUP_REMOVED lines=16> */
.L_x_148:
[----:B------:R-:W-:Y:S05]  /*c060*/  WARPSYNC.ALL ;  /* 0x0000000000007948 */ /* 0x000fea0003800000 */
[----:B------:R-:W-:Y:S11]  /*c070*/  R2UR UR4, R92 ;  /* 0x000000005c0472ca */ /* 0x000ff600000e0000 */
[----:B------:R-:W-:Y:S02]  /*c080*/  @!UPT UIADD3 URZ, UPT, UPT, URZ, URZ, URZ ;  /* 0x000000fffffff290 */ /* 0x000fe4000fffe0ff */
[----:B------:R-:W1:Y:S02]  /*c090*/  LDTM.x32 R56, tmem[UR4+0x80] ;  /* 0x00008004003879ee */ /* 0x000e6400082c0000 */
[----:B-1----:R-:W-:Y:S01]  /*c0a0*/  NOP ;  /* 0x0000000000007918 */ /* 0x002fe20000000000 */
.L_x_146:
[----:B--2---:R-:W-:Y:S01]  /*c0b0*/  SHF.L.U32 R4, R168, 0x10, RZ ;  /* 0x00000010a8047819 */ /* 0x004fe200000006ff */
        /* <DEDUP_REMOVED lines=234> */
[----:B------:R-:W-:Y:S01]  /*cf60*/  LEA R8, R137, UR44, 0x3 ;  /* 0x0000002c89087c11 */ /* 0x000fe2000f8e18ff */
[----:B------:R2:W-:Y:S01]  /*cf70*/  @!P1 STS.128 [R195+0x7010], R12 ;  /* 0x0070100cc3009388 */ /* 0x0005e20000000c00 */
[----:B------:R-:W-:Y:S02]  /*cf80*/  @P2 LEA R0, R0, UR44, 0x3 ;  /* 0x0000002c00002c11 */ /* 0x000fe4000f8e18ff */
[----:B------:R-:W-:Y:S02]  /*cf90*/  @P2 SHF.L.U32 R5, R16, 0x1f, RZ ;  /* 0x0000001f10052819 */ /* 0x000fe400000006ff */
[----:B------:R-:W-:Y:S01]  /*cfa0*/  @P2 IADD3 R3, PT, PT, R0, 0x90, RZ ;  /* 0x0000009000032810 */ /* 0x000fe20007ffe0ff */
        /* <DEDUP_REMOVED lines=13> */
[----:B------:R-:W-:Y:S02]  /*d080*/  UIADD3 UR8, UPT, UPT, UR44, 0x6200, URZ ;  /* 0x000062002c087890 */ /* 0x000fe4000fffe0ff */
[----:B------:R-:W-:Y:S01]  /*d090*/  UIADD3.X UR5, UPT, UPT, URZ, UR55, URZ, UP0, !UPT ;  /* 0x00000037ff057290 */ /* 0x000fe200087fe4ff */
[----:B------:R-:W-:Y:S01]  /*d0a0*/  UMOV UR9, UR49 ;  /* 0x0000003100097c82 */ /* 0x000fe20008000000 */
[----:B------:R-:W-:Y:S01]  /*d0b0*/  UMOV UR11, UR36 ;  /* 0x00000024000b7c82 */ /* 0x000fe20008000000 */
[----:B------:R-:W-:Y:S02]  /*d0c0*/  UIADD3 UR13, UPT, UPT, UR49, 0x80, URZ ;  /* 0x00000080310d7890 */ /* 0x000fe4000fffe0ff */
[----:B------:R-:W-:Y:S01]  /*d0d0*/  UIADD3 UR12, UPT, UPT, UR44, 0x7200, URZ ;  /* 0x000072002c0c7890 */ /* 0x000fe2000fffe0ff */
[----:B------:R-:W-:Y:S03]  /*d0e0*/  UMOV UR15, UR36 ;  /* 0x00000024000f7c82 */ /* 0x000fe60008000000 */
[----:B------:R1:W-:Y:S01]  /*d0f0*/  UTMASTG.3D [UR8], [UR4] ;  /* 0x00000008040073b5 */ /* 0x0003e20008010000 */
[----:B------:R-:W-:Y:S04]  /*d100*/  UMOV UR14, UR10 ;  /* 0x0000000a000e7c82 */ /* 0x000fe80008000000 */
[----:B------:R1:W-:Y:S01]  /*d110*/  UTMASTG.3D [UR12], [UR4] ;  /* 0x0000000c040073b5 */ /* 0x0003e20008010000 */
[----:B------:R0:W-:Y:S01]  /*d120*/  UTMACMDFLUSH ;  /* 0x00000000000079b7 */ /* 0x0001e20000000000 */
[----:B-1----:R-:W-:Y:S04]  /*d130*/  DEPBAR.LE SB0, 0x1 ;  /* 0x000080400000791a */ /* 0x002fe80000000000 */
.L_x_150:
[----:B------:R-:W-:Y:S05]  /*d140*/  BSYNC.RECONVERGENT B0 ;  /* 0x0000000000007941 */ /* 0x000fea0003800200 */
.L_x_149:
        /* <DEDUP_REMOVED lines=9> */
[----:B------:R-:W4:Y:S01]  /*d1e0*/  @P2 SYNCS.PHASECHK.TRANS64.TRYWAIT P0, [R8+URZ+0x70], R5 ;  /* 0x00007005080025a7 */ /* 0x000f2200080011ff */
[----:B------:R-:W-:Y:S01]  /*d1f0*/  VIADD R17, R131, UR4 ;  /* 0x0000000483117c36 */ /* 0x000fe20008000000 */
[----:B------:R-:W-:Y:S04]  /*d200*/  USEL UR46, UR5, URZ, UP0 ;  /* 0x000000ff052e7287 */ /* 0x000fe80008000000 */
[----:B------:R-:W-:Y:S04]  /*d210*/  SHF.R.U32.HI R10, RZ, 0x15, R17 ;  /* 0x00000015ff0a7819 */ /* 0x000fe80000011611 */
[----:B------:R-:W-:Y:S02]  /*d220*/  LOP3.LUT R18, R10, 0x3, RZ, 0xc0, !PT ;  /* 0x000000030a127812 */ /* 0x000fe400078ec0ff */
[----:B----4-:R-:W-:Y:S01]  /*d230*/  @P2 SEL R138, RZ, 0x1, !P0 ;  /* 0x00000001ff8a2807 */ /* 0x010fe20004000000 */
        /* <DEDUP_REMOVED lines=9> */
[----:B------:R-:W-:Y:S04]  /*d2d0*/  SHF.L.U32 R5, R16, 0x1f, RZ ;  /* 0x0000001f10057819 */ /* 0x000fe800000006ff */
[----:B------:R-:W1:Y:S02]  /*d2e0*/  SYNCS.PHASECHK.TRANS64.TRYWAIT P0, [R8+URZ+0x70], R5 ;  /* 0x00007005080075a7 */ /* 0x000e6400080011ff */
[----:B-1----:R-:W-:Y:S05]  /*d2f0*/  @!P0 BRA `(.L_x_155) ;  /* 0x0000006400fc8947 */ /* 0x002fea0003800000 */
.L_x_154:
[----:B------:R-:W-:Y:S05]  /*d300*/  BSYNC B0 ;  /* 0x0000000000007941 */ /* 0x000fea0003800000 */
.L_x_153:
[----:B------:R-:W-:Y:S01]  /*d310*/  ISETP.NE.AND P0, PT, R199, RZ, PT ;  /* 0x000000ffc700720c */ /* 0x000fe20003f05270 */
[----:B------:R-:W-:Y:S11]  /*d320*/  VIADD R137, R137, 0x1 ;  /* 0x0000000189897836 */ /* 0x000ff60000000000 */
[----:B------:R-:W-:Y:S01]  /*d330*/  @!UPT UIADD3 URZ, UPT, UPT, URZ, URZ, URZ ;  /* 0x000000fffffff290 */ /* 0x000fe2000fffe0ff */
[----:B------:R4:W2:Y:S04]  /*d340*/  @P0 LDS.128 R160, [R3+0x20] ;  /* 0x0000200003a00984 */ /* 0x0008a80000000c00 */
[----:B------:R4:W2:Y:S04]  /*d350*/  @P0 LDS.128 R140, [R3+0x1020] ;  /* 0x00102000038c0984 */ /* 0x0008a80000000c00 */
[----:B------:R4:W2:Y:S04]  /*d360*/  @P0 LDS.128 R168, [R6] ;  /* 0x0000000006a80984 */ /* 0x0008a80000000c00 */
[----:B------:R4:W2:Y:S04]  /*d370*/  @P0 LDS.128 R152, [R6+0x1000] ;  /* 0x0010000006980984 */ /* 0x0008a80000000c00 */
[----:B------:R4:W2:Y:S04]  /*d380*/  @P0 LDS.128 R164, [R4+0x10] ;  /* 0x0000100004a40984 */ /* 0x0008a80000000c00 */
[----:B------:R4:W2:Y:S04]  /*d390*/  @P0 LDS.128 R148, [R4+0x1010] ;  /* 0x0010100004940984 */ /* 0x0008a80000000c00 */
[----:B------:R4:W2:Y:S04]  /*d3a0*/  @P0 LDS.128 R156, [R0+0x10] ;  /* 0x00001000009c0984 */ /* 0x0008a80000000c00 */
[----:B------:R4:W2:Y:S01]  /*d3b0*/  @P0 LDS.128 R144, [R0+0x1010] ;  /* 0x0010100000900984 */ /* 0x0008a20000000c00 */
[C---:B------:R-:W-:Y:S04]  /*d3c0*/  ISETP.NE.AND P0, PT, R137.reuse, 0x4, PT ;  /* 0x000000048900780c */ /* 0x040fe80003f05270 */
[----:B-1----:R-:W-:Y:S02]  /*d3d0*/  SEL R5, RZ, 0x1, P0 ;  /* 0x00000001ff057807 */ /* 0x002fe40000000000 */
[----:B------:R-:W-:Y:S02]  /*d3e0*/  SEL R137, R137, RZ, P0 ;  /* 0x000000ff89897207 */ /* 0x000fe40000000000 */
[----:B------:R-:W-:Y:S02]  /*d3f0*/  LOP3.LUT R16, R16, R5, RZ, 0x3c, !PT ;  /* 0x0000000510107212 */ /* 0x000fe400078e3cff */
.L_x_152:
[----:B------:R-:W-:Y:S05]  /*d400*/  BSYNC B1 ;  /* 0x0000000000017941 */ /* 0x000fea0003800000 */
.L_x_151:
[----:B------:R-:W-:Y:S11]  /*d410*/  ISETP.NE.AND P0, PT, R189, R18, PT ;  /* 0x00000012bd00720c */ /* 0x000ff60003f05270 */
[----:B------:R-:W-:Y:S02]  /*d420*/  @!UPT UIADD3 URZ, UPT, UPT, URZ, URZ, URZ ;  /* 0x000000fffffff290 */ /* 0x000fe4000fffe0ff */
[----:B------:R-:W-:Y:S05]  /*d430*/  @P0 BRA `(.L_x_156) ;  /* 0x0000000000bc0947 */ /* 0x000fea0003800000 */
[----:B------:R-:W-:Y:S11]  /*d440*/  LOP3.LUT P0, RZ, R10, 0x3, R177, 0x48, !PT ;  /* 0x000000030aff7812 */ /* 0x000ff600078048b1 */
[----:B------:R-:W-:Y:S02]  /*d450*/  @!UPT UIADD3 URZ, UPT, UPT, URZ, URZ, URZ ;  /* 0x000000fffffff290 */ /* 0x000fe4000fffe0ff */
[----:B------:R-:W-:Y:S05]  /*d460*/  @!P0 BRA `(.L_x_157) ;  /* 0x0000000000408947 */ /* 0x000fea0003800000 */
[----:B------:R-:W1:Y:S01]  /*d470*/  LDCU.64 UR8, c[0x4][0x70] ;  /* 0x01000e00ff0877ac */ /* 0x000e620008000a00 */
[----:B--2---:R-:W-:Y:S01]  /*d480*/  MOV R15, 0x0 ;  /* 0x00000000000f7802 */ /* 0x004fe20000000f00 */
[----:B------:R-:W-:Y:S02]  /*d490*/  HFMA2 R12, -RZ, RZ, 0, 5.9604644775390625e-08 ;  /* 0x00000001ff0c7431 */ /* 0x000fe400000001ff */
[----:B------:R-:W-:Y:S02]  /*d4a0*/  IMAD.MOV.U32 R8, RZ, RZ, 0x192 ;  /* 0x00000192ff087424 */ /* 0x000fe400078e00ff */
[----:B------:R-:W-:Y:S01]  /*d4b0*/  IMAD.MOV.U32 R13, RZ, RZ, RZ ;  /* 0x000000ffff0d7224 */ /* 0x000fe200078e00ff */
[----:B------:R-:W2:Y:S01]  /*d4c0*/  LDCU.64 UR6, c[0x4][0x78] ;  /* 0x01000f00ff0677ac */ /* 0x000ea20008000a00 */
[----:B------:R-:W3:Y:S01]  /*d4d0*/  LDC.64 R14, c[0x4][R15] ;  /* 0x010000000f0e7b82 */ /* 0x000ee20000000a00 */
[----:B------:R-:W5:Y:S01]  /*d4e0*/  LDCU.64 UR4, c[0x4][0x10] ;  /* 0x01000200ff0477ac */ /* 0x000f620008000a00 */
[----:B-1----:R-:W-:Y:S01]  /*d4f0*/  MOV R5, UR9 ;  /* 0x0000000900057c02 */ /* 0x002fe20008000f00 */
[----:B----4-:R-:W-:Y:S01]  /*d500*/  IMAD.U32 R4, RZ, RZ, UR8 ;  /* 0x00000008ff047e24 */ /* 0x010fe2000f8e00ff */
[----:B--2---:R-:W-:Y:S01]  /*d510*/  MOV R7, UR7 ;  /* 0x0000000700077c02 */ /* 0x004fe20008000f00 */
[----:B------:R-:W-:Y:S01]  /*d520*/  IMAD.U32 R6, RZ, RZ, UR6 ;  /* 0x00000006ff067e24 */ /* 0x000fe2000f8e00ff */
[----:B-----5:R-:W-:Y:S01]  /*d530*/  MOV R11, UR5 ;  /* 0x00000005000b7c02 */ /* 0x020fe20008000f00 */
[----:B------:R-:W-:Y:S02]  /*d540*/  IMAD.U32 R10, RZ, RZ, UR4 ;  /* 0x00000004ff0a7e24 */ /* 0x000fe4000f8e00ff */
[----:B------:R-:W-:Y:S07]  /*d550*/  LEPC R20, `(.L_x_157) ;  /* 0x000000001014794e */ /* 0x000fee0000000000 */
[----:B---3--:R-:W-:Y:S05]  /*d560*/  CALL.ABS.NOINC R14 ;  /* 0x000000000e007343 */ /* 0x008fea0003c00000 */
.L_x_157:
[----:B------:R-:W-:Y:S05]  /*d570*/  WARPSYNC.ALL ;  /* 0x0000000000007948 */ /* 0x000fea0003800000 */
[C---:B------:R-:W-:Y:S01]  /*d580*/  R2UR UR4, R17.reuse ;  /* 0x00000000110472ca */ /* 0x040fe200000e0000 */
[----:B----4-:R-:W-:Y:S05]  /*d590*/  VIADD R0, R17, 0x80 ;  /* 0x0000008011007836 */ /* 0x010fea0000000000 */
[----:B------:R-:W-:Y:S04]  /*d5a0*/  SHF.R.U32.HI R0, RZ, 0x15, R0 ;  /* 0x00000015ff007819 */ /* 0x000fe80000011600 */
[----:B------:R-:W-:Y:S03]  /*d5b0*/  LOP3.LUT P0, RZ, R0, 0x3, R177, 0x48, !PT ;  /* 0x0000000300ff7812 */ /* 0x000fe600078048b1 */
[----:B------:R-:W1:Y:S10]  /*d5c0*/  LDTM.x32 R24, tmem[UR4] ;  /* 0x00000004001879ee */ /* 0x000e7400082c0000 */
[----:B-1----:R-:W-:Y:S05]  /*d5d0*/  @!P0 BRA `(.L_x_158) ;  /* 0x0000000000408947 */ /* 0x002fea0003800000 */
[----:B------:R-:W1:Y:S01]  /*d5e0*/  LDCU.64 UR8, c[0x4][0x70] ;  /* 0x01000e00ff0877ac */ /* 0x000e620008000a00 */
[----:B--2---:R-:W-:Y:S01]  /*d5f0*/  MOV R15, 0x0 ;  /* 0x00000000000f7802 */ /* 0x004fe20000000f00 */
[----:B------:R-:W-:Y:S02]  /*d600*/  HFMA2 R12, -RZ, RZ, 0, 5.9604644775390625e-08 ;  /* 0x00000001ff0c7431 */ /* 0x000fe400000001ff */
[----:B------:R-:W-:Y:S02]  /*d610*/  IMAD.MOV.U32 R8, RZ, RZ, 0x192 ;  /* 0x00000192ff087424 */ /* 0x000fe400078e00ff */
[----:B------:R-:W-:Y:S01]  /*d620*/  IMAD.MOV.U32 R13, RZ, RZ, RZ ;  /* 0x000000ffff0d7224 */ /* 0x000fe200078e00ff */
[----:B------:R-:W2:Y:S01]  /*d630*/  LDCU.64 UR6, c[0x4][0x78] ;  /* 0x01000f00ff0677ac */ /* 0x000ea20008000a00 */
[----:B------:R-:W4:Y:S01]  /*d640*/  LDC.64 R14, c[0x4][R15] ;  /* 0x010000000f0e7b82 */ /* 0x000f220000000a00 */
        /* <DEDUP_REMOVED lines=9> */
.L_x_158:
[----:B------:R-:W-:Y:S05]  /*d6e0*/  WARPSYNC.ALL ;  /* 0x0000000000007948 */ /* 0x000fea0003800000 */
[----:B------:R-:W-:Y:S11]  /*d6f0*/  R2UR UR4, R17 ;  /* 0x00000000110472ca */ /* 0x000ff600000e0000 */
[----:B------:R-:W-:Y:S02]  /*d700*/  @!UPT UIADD3 URZ, UPT, UPT, URZ, URZ, URZ ;  /* 0x000000fffffff290 */ /* 0x000fe4000fffe0ff */
[----:B------:R-:W1:Y:S02]  /*d710*/  LDTM.x32 R56, tmem[UR4+0x80] ;  /* 0x00008004003879ee */ /* 0x000e6400082c0000 */
[----:B-1----:R-:W-:Y:S01]  /*d720*/  NOP ;  /* 0x0000000000007918 */ /* 0x002fe20000000000 */
.L_x_156:
[----:B--2-4-:R-:W-:Y:S01]  /*d730*/  SHF.L.U32 R4, R168, 0x10, RZ ;  /* 0x00000010a8047819 */ /* 0x014fe200000006ff */
        /* <DEDUP_REMOVED lines=39> */
[----:B------:R1:W-:Y:S01]  /*d9b0*/  @!P1 STS.128 [R188], R20 ;  /* 0x00000014bc009388 */ /* 0x0003e20000000c00 */
        /* <DEDUP_REMOVED lines=15> */
[----:B------:R-:W-:Y:S01]  /*dab0*/  SHF.L.U32 R3, R160, 0x10, RZ ;  /* 0x00000010a0037819 */ /* 0x000fe200000006ff */
        /* <DEDUP_REMOVED lines=194> */
[----:B------:R-:W-:Y:S01]  /*e6e0*/  UIADD3 UR4, UPT, UPT, UR44, 0x200, URZ ;  /* 0x000002002c047890 */ /* 0x000fe2000fffe0ff */
[----:B------:R-:W-:Y:S01]  /*e6f0*/  UMOV UR51, UR36 ;  /* 0x0000002400337c82 */ /* 0x000fe20008000000 */
[----:B------:R-:W-:Y:S02]  /*e700*/  UIADD3 UR9, UPT, UPT, UR49, 0x80, URZ ;  /* 0x0000008031097890 */ /* 0x000fe4000fffe0ff */
[----:B------:R-:W-:Y:S02]  /*e710*/  UIADD3 UR8, UPT, UPT, UR44, 0x1200, URZ ;  /* 0x000012002c087890 */ /* 0x000fe4000fffe0ff */
[----:B------:R-:W-:Y:S01]  /*e720*/  MOV R181, UR4 ;  /* 0x0000000400b57c02 */ /* 0x000fe20008000f00 */
[----:B------:R-:W-:Y:S01]  /*e730*/  UIADD3 UR4, UP0, UPT, UR54, 0xa80, URZ ;  /* 0x00000a8036047890 */ /* 0x000fe2000ff1e0ff */
[----:B------:R-:W-:Y:S02]  /*e740*/  UMOV UR10, UR50 ;  /* 0x00000032000a7c82 */ /* 0x000fe40008000000 */
[----:B------:R-:W-:Y:S01]  /*e750*/  R2UR UR48, R181 ;  /* 0x00000000b53072ca */ /* 0x000fe200000e0000 */
[----:B------:R-:W-:Y:S01]  /*e760*/  UIADD3.X UR5, UPT, UPT, URZ, UR55, URZ, UP0, !UPT ;  /* 0x00000037ff057290 */ /* 0x000fe200087fe4ff */
[----:B------:R-:W-:Y:S11]  /*e770*/  UMOV UR11, UR36 ;  /* 0x00000024000b7c82 */ /* 0x000ff60008000000 */
[----:B------:R1:W-:Y:S01]  /*e780*/  UTMASTG.3D [UR48], [UR4] ;  /* 0x00000030040073b5 */ /* 0x0003e20008010000 */
[----:B------:R1:W-:Y:S01]  /*e790*/  UTMASTG.3D [UR8], [UR4] ;  /* 0x00000008040073b5 */ /* 0x0003e20008010000 */
[----:B------:R0:W-:Y:S01]  /*e7a0*/  UTMACMDFLUSH ;  /* 0x00000000000079b7 */ /* 0x0001e20000000000 */
[----:B-1----:R-:W-:Y:S04]  /*e7b0*/  DEPBAR.LE SB0, 0x1 ;  /* 0x000080400000791a */ /* 0x002fe80000000000 */
.L_x_160:
[----:B------:R-:W-:Y:S05]  /*e7c0*/  BSYNC.RECONVERGENT B0 ;  /* 0x0000000000007941 */ /* 0x000fea0003800200 */
.L_x_159:
[----:B------:R-:W-:Y:S01]  /*e7d0*/  BAR.SYNC.DEFER_BLOCKING 0x1, 0x80 ;  /* 0x0042000000007b1d */ /* 0x000fe20000010000 */
[----:B------:R-:W-:Y:S04]  /*e7e0*/  UIADD3 UR4, UPT, UPT, UR46, 0x1, URZ ;  /* 0x000000012e047890 */ /* 0x000fe8000fffe0ff */
[----:B------:R-:W-:Y:S04]  /*e7f0*/  UISETP.NE.AND UP0, UPT, UR4, 0x4, UPT ;  /* 0x000000040400788c */ /* 0x000fe8000bf05270 */
[----:B------:R-:W-:Y:S01]  /*e800*/  USEL UR47, UR4, URZ, UP0 ;  /* 0x000000ff042f7287 */ /* 0x000fe20008000000 */
[----:B------:R1:W-:Y:S01]  /*e810*/  @P2 SYNCS.ARRIVE.TRANS64.RED.A1T0 RZ, [R3+URZ], RZ ;  /* 0x000000ff03ff29a7 */ /* 0x0003e200081004ff */
[----:B------:R-:W-:Y:S01]  /*e820*/  BSSY B1, `(.L_x_161) ;  /* 0x000001f000017945 */ /* 0x000fe20003800000 */
[----:B------:R-:W4:Y:S02]  /*e830*/  @P2 SYNCS.PHASECHK.TRANS64.TRYWAIT P0, [R8+URZ+0x70], R5 ;  /* 0x00007005080025a7 */ /* 0x000f2400080011ff */
        /* <DEDUP_REMOVED lines=13> */
.L_x_164:
[----:B------:R-:W-:Y:S05]  /*e910*/  BSYNC B0 ;  /* 0x0000000000007941 */ /* 0x000fea0003800000 */
.L_x_163:
        /* <DEDUP_REMOVED lines=15> */
.L_x_162:
[----:B------:R-:W-:Y:S05]  /*ea10*/  BSYNC B1 ;  /* 0x0000000000017941 */ /* 0x000fea0003800000 */
.L_x_161:
[----:B------:R-:W-:Y:S05]  /*ea20*/  VIADD R17, R17, 0x400000 ;  /* 0x0040000011117836 */ /* 0x000fea0000000000 */
[----:B----4-:R-:W-:Y:S04]  /*ea30*/  SHF.R.U32.HI R0, RZ, 0x15, R17 ;  /* 0x00000015ff007819 */ /* 0x010fe80000011611 */
        /* <DEDUP_REMOVED lines=23> */
.L_x_167:
        /* <DEDUP_REMOVED lines=23> */
.L_x_168:
[----:B------:R-:W-:Y:S05]  /*ed20*/  WARPSYNC.ALL ;  /* 0x0000000000007948 */ /* 0x000fea0003800000 */
[----:B------:R-:W-:Y:S11]  /*ed30*/  R2UR UR4, R17 ;  /* 0x00000000110472ca */ /* 0x000ff600000e0000 */
[----:B------:R-:W-:Y:S02]  /*ed40*/  @!UPT UIADD3 URZ, UPT, UPT, URZ, URZ, URZ ;  /* 0x000000fffffff290 */ /* 0x000fe4000fffe0ff */
[----:B------:R-:W1:Y:S02]  /*ed50*/  LDTM.x32 R56, tmem[UR4+0x80] ;  /* 0x00008004003879ee */ /* 0x000e6400082c0000 */
[----:B-1----:R-:W-:Y:S01]  /*ed60*/  NOP ;  /* 0x0000000000007918 */ /* 0x002fe20000000000 */
.L_x_166:
        /* <DEDUP_REMOVED lines=235> */
[----:B------:R-:W-:Y:S01]  /*fc20*/  @P2 SHF.L.U32 R5, R16, 0x1f, RZ ;  /* 0x0000001f10052819 */ /* 0x000fe200000006ff */
        /* <DEDUP_REMOVED lines=29> */
.L_x_170:
[----:B------:R-:W-:Y:S05]  /*fe00*/  BSYNC.RECONVERGENT B0 ;  /* 0x0000000000007941 */ /* 0x000fea0003800200 */
.L_x_169:
[----:B------:R-:W-:Y:S01]  /*fe10*/  BAR.SYNC.DEFER_BLOCKING 0x1, 0x80 ;  /* 0x0042000000007b1d */ /* 0x000fe20000010000 */
[----:B------:R-:W-:Y:S02]  /*fe20*/  UISETP.NE.AND UP0, UPT, UR43, URZ, UPT ;  /* 0x000000ff2b00728c */ /* 0x000fe4000bf05270 */
[----:B------:R-:W-:Y:S02]  /*fe30*/  UIADD3 UR5, UPT, UPT, UR47, 0x1, URZ ;  /* 0x000000012f057890 */ /* 0x000fe4000fffe0ff */
[----:B------:R-:W-:Y:S02]  /*fe40*/  USEL UR4, URZ, 0x60, !UP0 ;  /* 0x00000060ff047887 */ /* 0x000fe4000c000000 */
[----:B------:R-:W-:Y:S02]  /*fe50*/  UISETP.NE.AND UP0, UPT, UR5, 0x4, UPT ;  /* 0x000000040500788c */ /* 0x000fe4000bf05270 */
[----:B------:R-:W-:Y:S02]  /*fe60*/  UIADD3 UR49, UPT, UPT, UR52, UR4, URZ ;  /* 0x0000000434317290 */ /* 0x000fe4000fffe0ff */
[----:B------:R-:W-:Y:S01]  /*fe70*/  VIADD R131, R131, UR4 ;  /* 0x0000000483837c36 */ /* 0x000fe20008000000 */
[----:B------:R-:W-:Y:S04]  /*fe80*/  USEL UR46, UR5, URZ, UP0 ;  /* 0x000000ff052e7287 */ /* 0x000fe80008000000 */
[----:B------:R-:W-:Y:S04]  /*fe90*/  SHF.R.U32.HI R10, RZ, 0x15, R131 ;  /* 0x00000015ff0a7819 */ /* 0x000fe80000011683 */
[----:B------:R-:W-:Y:S01]  /*fea0*/  LOP3.LUT R18, R10, 0x3, RZ, 0xc0, !PT ;  /* 0x000000030a127812 */ /* 0x000fe200078ec0ff */
        /* <DEDUP_REMOVED lines=16> */
.L_x_174:
[----:B------:R-:W-:Y:S05]  /*ffb0*/  BSYNC B0 ;  /* 0x0000000000007941 */ /* 0x000fea0003800000 */
.L_x_173:
        /* <DEDUP_REMOVED lines=15> */
.L_x_172:
[----:B------:R-:W-:Y:S05]  /*100b0*/  BSYNC B1 ;  /* 0x0000000000017941 */ /* 0x000fea0003800000 */
.L_x_171:
        /* <DEDUP_REMOVED lines=9> */
[----:B----4-:R-:W-:Y:S02]  /*10150*/  IMAD.MOV.U32 R8, RZ, RZ, 0x192 ;  /* 0x00000192ff087424 */ /* 0x010fe400078e00ff */
        /* <DEDUP_REMOVED lines=12> */
.L_x_177:
        /* <DEDUP_REMOVED lines=23> */
.L_x_178:
[----:B------:R-:W-:Y:S05]  /*10390*/  WARPSYNC.ALL ;  /* 0x0000000000007948 */ /* 0x000fea0003800000 */
[----:B------:R-:W-:Y:S11]  /*103a0*/  R2UR UR4, R131 ;  /* 0x00000000830472ca */ /* 0x000ff600000e0000 */
[----:B------:R-:W-:Y:S02]  /*103b0*/  @!UPT UIADD3 URZ, UPT, UPT, URZ, URZ, URZ ;  /* 0x000000fffffff290 */ /* 0x000fe4000fffe0ff */
[----:B------:R-:W1:Y:S02]  /*103c0*/  LDTM.x32 R56, tmem[UR4+0x80] ;  /* 0x00008004003879ee */ /* 0x000e6400082c0000 */
[----:B-1----:R-:W-:Y:S01]  /*103d0*/  NOP ;  /* 0x0000000000007918 */ /* 0x002fe20000000000 */
.L_x_176:
        /* <DEDUP_REMOVED lines=263> */
.L_x_180:
[----:B------:R-:W-:Y:S05]  /*11450*/  BSYNC.RECONVERGENT B0 ;  /* 0x0000000000007941 */ /* 0x000fea0003800200 */
.L_x_179:
        /* <DEDUP_REMOVED lines=14> */
[----:B------:R-:W-:Y:S01]  /*11540*/  @P1 IADD3 R6, PT, PT, R197, R4, RZ ;  /* 0x00000004c5061210 */ /* 0x000fe20007ffe0ff */
[----:B------:R-:W-:Y:S06]  /*11550*/  @P0 BRA `(.L_x_184) ;  /* 0x00000000000c0947 */ /* 0x000fec0003800000 */
[----:B------:R-:W-:Y:S04]  /*11560*/  SHF.L.U32 R3, R16, 0x1f, RZ ;  /* 0x0000001f10037819 */ /* 0x000fe800000006ff */
[----:B------:R-:W1:Y:S02]  /*11570*/  SYNCS.PHASECHK.TRANS64.TRYWAIT P0, [R0+URZ+0x70], R3 ;  /* 0x00007003000075a7 */ /* 0x000e6400080011ff */
[----:B-1----:R-:W-:Y:S05]  /*11580*/  @!P0 BRA `(.L_x_185) ;  /* 0x0000002400948947 */ /* 0x002fea0003800000 */
.L_x_184:
[----:B------:R-:W-:Y:S05]  /*11590*/  BSYNC B0 ;  /* 0x0000000000007941 */ /* 0x000fea0003800000 */
.L_x_183:
[----:B------:R-:W-:Y:S11]  /*115a0*/  ISETP.NE.AND P0, PT, R199, RZ, PT ;  /* 0x000000ffc700720c */ /* 0x000ff60003f05270 */
[----:B------:R-:W-:Y:S02]  /*115b0*/  @!UPT UIADD3 URZ, UPT, UPT, URZ, URZ, URZ ;  /* 0x000000fffffff290 */ /* 0x000fe4000fffe0ff */
[----:B------:R4:W2:Y:S01]  /*115c0*/  @P0 LDS.128 R168, [R4] ;  /* 0x0000000004a80984 */ /* 0x0008a20000000c00 */
[----:B-1----:R-:W-:Y:S03]  /*115d0*/  @P0 IADD3 R0, PT, PT, R187, R6, RZ ;  /* 0x00000006bb000210 */ /* 0x002fe60007ffe0ff */
[----:B------:R4:W1:Y:S04]  /*115e0*/  @P0 LDS.128 R152, [R4+0x1000] ;  /* 0x0010000004980984 */ /* 0x0008680000000c00 */
[----:B------:R4:W1:Y:S04]  /*115f0*/  @P0 LDS.128 R160, [R139+0x20] ;  /* 0x000020008ba00984 */ /* 0x0008680000000c00 */
[----:B------:R4:W1:Y:S04]  /*11600*/  @P0 LDS.128 R140, [R139+0x1020] ;  /* 0x001020008b8c0984 */ /* 0x0008680000000c00 */
[----:B------:R4:W1:Y:S04]  /*11610*/  @P0 LDS.128 R164, [R6+0x10] ;  /* 0x0000100006a40984 */ /* 0x0008680000000c00 */
[----:B------:R4:W1:Y:S04]  /*11620*/  @P0 LDS.128 R148, [R6+0x1010] ;  /* 0x0010100006940984 */ /* 0x0008680000000c00 */
[----:B------:R4:W1:Y:S04]  /*11630*/  @P0 LDS.128 R156, [R0+0x10] ;  /* 0x00001000009c0984 */ /* 0x0008680000000c00 */
[----:B------:R4:W1:Y:S02]  /*11640*/  @P0 LDS.128 R144, [R0+0x1010] ;  /* 0x0010100000900984 */ /* 0x0008640000000c00 */
.L_x_182:
[----:B------:R-:W-:Y:S05]  /*11650*/  BSYNC B1 ;  /* 0x0000000000017941 */ /* 0x000fea0003800000 */
.L_x_181:
        /* <DEDUP_REMOVED lines=9> */
[----:B------:R-:W4:Y:S01]  /*116f0*/  LDCU.64 UR8, c[0x4][0x70] ;  /* 0x01000e00ff0877ac */ /* 0x000f220008000a00 */
[----:B--2---:R-:W-:Y:S01]  /*11700*/  MOV R15, 0x0 ;  /* 0x00000000000f7802 */ /* 0x004fe20000000f00 */
[----:B------:R-:W-:Y:S02]  /*11710*/  HFMA2 R12, -RZ, RZ, 0, 5.9604644775390625e-08 ;  /* 0x00000001ff0c7431 */ /* 0x000fe400000001ff */
[----:B------:R-:W-:Y:S02]  /*11720*/  IMAD.MOV.U32 R8, RZ, RZ, 0x192 ;  /* 0x00000192ff087424 */ /* 0x000fe400078e00ff */
[----:B------:R-:W-:Y:S01]  /*11730*/  IMAD.MOV.U32 R13, RZ, RZ, RZ ;  /* 0x000000ffff0d7224 */ /* 0x000fe200078e00ff */
[----:B------:R-:W2:Y:S01]  /*11740*/  LDCU.64 UR6, c[0x4][0x78] ;  /* 0x01000f00ff0677ac */ /* 0x000ea20008000a00 */
[----:B------:R-:W1:Y:S01]  /*11750*/  LDC.64 R14, c[0x4][R15] ;  /* 0x010000000f0e7b82 */ /* 0x000e620000000a00 */
[----:B------:R-:W5:Y:S01]  /*11760*/  LDCU.64 UR4, c[0x4][0x10] ;  /* 0x01000200ff0477ac */ /* 0x000f620008000a00 */
[----:B----4-:R-:W-:Y:S01]  /*11770*/  MOV R5, UR9 ;  /* 0x0000000900057c02 */ /* 0x010fe20008000f00 */
[----:B------:R-:W-:Y:S01]  /*11780*/  IMAD.U32 R4, RZ, RZ, UR8 ;  /* 0x00000008ff047e24 */ /* 0x000fe2000f8e00ff */
[----:B--2---:R-:W-:Y:S01]  /*11790*/  MOV R7, UR7 ;  /* 0x0000000700077c02 */ /* 0x004fe20008000f00 */
[----:B------:R-:W-:Y:S01]  /*117a0*/  IMAD.U32 R6, RZ, RZ, UR6 ;  /* 0x00000006ff067e24 */ /* 0x000fe2000f8e00ff */
[----:B-----5:R-:W-:Y:S01]  /*117b0*/  MOV R11, UR5 ;  /* 0x00000005000b7c02 */ /* 0x020fe20008000f00 */
[----:B------:R-:W-:Y:S02]  /*117c0*/  IMAD.U32 R10, RZ, RZ, UR4 ;  /* 0x00000004ff0a7e24 */ /* 0x000fe4000f8e00ff */
[----:B------:R-:W-:Y:S07]  /*117d0*/  LEPC R20, `(.L_x_187) ;  /* 0x000000001014794e */ /* 0x000fee0000000000 */
[----:B-1-3--:R-:W-:Y:S05]  /*117e0*/  CALL.ABS.NOINC R14 ;  /* 0x000000000e007343 */ /* 0x00afea0003c00000 */
.L_x_187:
        /* <DEDUP_REMOVED lines=23> */
.L_x_188:
[----:B------:R-:W-:Y:S05]  /*11960*/  WARPSYNC.ALL ;  /* 0x0000000000007948 */ /* 0x000fea0003800000 */
[----:B------:R-:W-:Y:S11]  /*11970*/  R2UR UR4, R131 ;  /* 0x00000000830472ca */ /* 0x000ff600000e0000 */
[----:B------:R-:W-:Y:S02]  /*11980*/  @!UPT UIADD3 URZ, UPT, UPT, URZ, URZ, URZ ;  /* 0x000000fffffff290 */ /* 0x000fe4000fffe0ff */
[----:B------:R-:W4:Y:S02]  /*11990*/  LDTM.x32 R56, tmem[UR4+0x80] ;  /* 0x00008004003879ee */ /* 0x000f2400082c0000 */
[----:B----4-:R-:W-:Y:S01]  /*119a0*/  NOP ;  /* 0x0000000000007918 */ /* 0x010fe20000000000 */
.L_x_186:
[----:B--2---:R-:W-:Y:S01]  /*119b0*/  SHF.L.U32 R6, R168, 0x10, RZ ;  /* 0x00000010a8067819 */ /* 0x004fe200000006ff */
[----:B------:R-:W-:Y:S01]  /*119c0*/  FMUL R0, R130, R24 ;  /* 0x0000001882007220 */ /* 0x000fe20000400000 */
[----:B------:R-:W-:Y:S01]  /*119d0*/  LOP3.LUT R8, R168, 0xffff0000, RZ, 0xc0, !PT ;  /* 0xffff0000a8087812 */ /* 0x000fe200078ec0ff */
[----:B------:R-:W-:Y:S01]  /*119e0*/  FMUL R3, R130, R25 ;  /* 0x0000001982037220 */ /* 0x000fe20000400000 */
[----:B------:R-:W-:Y:S01]  /*119f0*/  SHF.L.U32 R7, R169, 0x10, RZ ;  /* 0x00000010a9077819 */ /* 0x000fe200000006ff */
[----:B------:R-:W-:Y:S01]  /*11a00*/  FFMA R0, R133, R6, R0 ;  /* 0x0000000685007223 */ /* 0x000fe20000000000 */
[----:B------:R-:W-:Y:S01]  /*11a10*/  LOP3.LUT R88, R169, 0xffff0000, RZ, 0xc0, !PT ;  /* 0xffff0000a9587812 */ /* 0x000fe200078ec0ff */
[----:B------:R-:W-:Y:S01]  /*11a20*/  FFMA R3, R133, R8, R3 ;  /* 0x0000000885037223 */ /* 0x000fe20000000003 */
[----:B------:R-:W-:Y:S01]  /*11a30*/  SHF.L.U32 R89, R170, 0x10, RZ ;  /* 0x00000010aa597819 */ /* 0x000fe200000006ff */
[----:B------:R-:W-:Y:S01]  /*11a40*/  FMUL R4, R130, R26 ;  /* 0x0000001a82047220 */ /* 0x000fe20000400000 */
[----:B------:R-:W-:Y:S01]  /*11a50*/  LOP3.LUT R90, R170, 0xffff0000, RZ, 0xc0, !PT ;  /* 0xffff0000aa5a7812 */ /* 0x000fe200078ec0ff */
[C---:B------:R-:W-:Y:S01]  /*11a60*/  FMUL R5, R130.reuse, R27 ;  /* 0x0000001b82057220 */ /* 0x040fe20000400000 */
[----:B------:R-:W-:Y:S01]  /*11a70*/  SHF.L.U32 R91, R171, 0x10, RZ ;  /* 0x00000010ab5b7819 */ /* 0x000fe200000006ff */
[----:B------:R-:W-:Y:S01]  /*11a80*/  FFMA R4, R133, R7, R4 ;  /* 0x0000000785047223 */ /* 0x000fe20000000004 */
[----:B------:R-:W-:Y:S01]  /*11a90*/  LOP3.LUT R92, R171, 0xffff0000, RZ, 0xc0, !PT ;  /* 0xffff0000ab5c7812 */ /* 0x000fe200078ec0ff */
[----:B------:R-:W-:Y:S01]  /*11aa0*/  FFMA R5, R133, R88, R5 ;  /* 0x0000005885057223 */ /* 0x000fe20000000005 */
[----:B------:R-:W-:Y:S01]  /*11ab0*/  ISETP.NE.AND P1, PT, R189, R16, PT ;  /* 0x00000010bd00720c */ /* 0x000fe20003f25270 */
[----:B------:R-:W-:Y:S01]  /*11ac0*/  FMUL R6, R130, R28 ;  /* 0x0000001c82067220 */ /* 0x000fe20000400000 */
[----:B-1----:R-:W-:Y:S01]  /*11ad0*/  SHF.L.U32 R93, R164, 0x10, RZ ;  /* 0x00000010a45d7819 */ /* 0x002fe200000006ff */
[----:B------:R-:W-:Y:S01]  /*11ae0*/  FMUL R7, R130, R29 ;  /* 0x0000001d82077220 */ /* 0x000fe20000400000 */
[----:B------:R-:W-:Y:S01]  /*11af0*/  LOP3.LUT R94, R164, 0xffff0000, RZ, 0xc0, !PT ;  /* 0xffff0000a45e7812 */ /* 0x000fe200078ec0ff */
        /* <DEDUP_REMOVED lines=27> */
[----:B------:R-:W-:Y:S01]  /*11cb0*/  F2FP.BF16.F32.PACK_AB R77, R5, R4 ;  /* 0x00000004054d723e */ /* 0x000fe200000010ff */
[C---:B------:R-:W-:Y:S01]  /*11cc0*/  FMUL R4, R130.reuse, R34 ;  /* 0x0000002282047220 */ /* 0x040fe20000400000 */
[----:B------:R-:W-:Y:S01]  /*11cd0*/  F2FP.BF16.F32.PACK_AB R32, R3, R0 ;  /* 0x000000000320723e */ /* 0x000fe200000010ff */
[C---:B------:R-:W-:Y:S01]  /*11ce0*/  FMUL R5, R130.reuse, R35 ;  /* 0x0000002382057220 */ /* 0x040fe20000400000 */
[C---:B------:R-:W-:Y:S01]  /*11cf0*/  SHF.L.U32 R107, R163.reuse, 0x10, RZ ;  /* 0x00000010a36b7819 */ /* 0x040fe200000006ff */
[C---:B------:R-:W-:Y:S01]  /*11d00*/  FMUL R18, R130.reuse, R64 ;  /* 0x0000004082127220 */ /* 0x040fe20000400000 */
[----:B------:R-:W-:Y:S01]  /*11d10*/  LOP3.LUT R108, R163, 0xffff0000, RZ, 0xc0, !PT ;  /* 0xffff0000a36c7812 */ /* 0x000fe200078ec0ff */
[C---:B------:R-:W-:Y:S01]  /*11d20*/  FMUL R64, R130.reuse, R78 ;  /* 0x0000004e82407220 */ /* 0x040fe20000400000 */
[----:B------:R-:W-:Y:S01]  /*11d30*/  F2FP.BF16.F32.PACK_AB R78, R7, R6 ;  /* 0x00000006074e723e */ /* 0x000fe200000010ff */
[----:B------:R-:W-:Y:S01]  /*11d40*/  FMUL R19, R130, R65 ;  /* 0x0000004182137220 */ /* 0x000fe20000400000 */
[----:B------:R-:W-:Y:S01]  /*11d50*/  SHF.L.U32 R109, R156, 0x10, RZ ;  /* 0x000000109c6d7819 */ /* 0x000fe200000006ff */
[C---:B------:R-:W-:Y:S01]  /*11d60*/  FMUL R65, R130.reuse, R79 ;  /* 0x0000004f82417220 */ /* 0x040fe20000400000 */
[----:B------:R-:W-:Y:S01]  /*11d70*/  F2FP.BF16.F32.PACK_AB R79, R9, R8 ;  /* 0x00000008094f723e */ /* 0x000fe200000010ff */
        /* <DEDUP_REMOVED lines=10> */
[----:B------:R-:W-:Y:S01]  /*11e20*/  FMUL R9, R130, R39 ;  /* 0x0000002782097220 */ /* 0x000fe20000400000 */
[----:B------:R-:W-:Y:S01]  /*11e30*/  SHF.L.U32 R115, R159, 0x10, RZ ;  /* 0x000000109f737819 */ /* 0x000fe200000006ff */
[----:B------:R-:W-:Y:S01]  /*11e40*/  FFMA R6, R133, R97, R6 ;  /* 0x0000006185067223 */ /* 0x000fe20000000006 */
[----:B------:R-:W-:Y:S01]  /*11e50*/  F2FP.BF16.F32.PACK_AB R33, R5, R4 ;  /* 0x000000040521723e */ /* 0x000fe200000010ff */
[----:B------:R-:W-:Y:S01]  /*11e60*/  FFMA R7, R133, R98, R7 ;  /* 0x0000006285077223 */ /* 0x000fe20000000007 */
[----:B------:R-:W-:Y:S01]  /*11e70*/  LOP3.LUT R116, R159, 0xffff0000, RZ, 0xc0, !PT ;  /* 0xffff00009f747812 */ /* 0x000fe200078ec0ff */
[C---:B------:R-:W-:Y:S01]  /*11e80*/  FFMA R8, R133.reuse, R99, R8 ;  /* 0x0000006385087223 */ /* 0x040fe20000000008 */
[C---:B------:R-:W-:Y:S01]  /*11e90*/  SHF.L.U32 R117, R152.reuse, 0x10, RZ ;  /* 0x0000001098757819 */ /* 0x040fe200000006ff */
[----:B------:R-:W-:Y:S01]  /*11ea0*/  FFMA R9, R133, R100, R9 ;  /* 0x0000006485097223 */ /* 0x000fe20000000009 */
[----:B------:R-:W-:Y:S01]  /*11eb0*/  F2FP.BF16.F32.PACK_AB R34, R7, R6 ;  /* 0x000000060722723e */ /* 0x000fe200000010ff */
[----:B------:R-:W-:Y:S01]  /*11ec0*/  @!P1 STS.128 [R188+0x6000], R76 ;  /* 0x0060004cbc009388 */ /* 0x000fe20000000c00 */
[----:B------:R-:W-:Y:S01]  /*11ed0*/  LOP3.LUT R118, R152, 0xffff0000, RZ, 0xc0, !PT ;  /* 0xffff000098767812 */ /* 0x000fe200078ec0ff */
[C---:B------:R-:W-:Y:S01]  /*11ee0*/  FMUL R0, R130.reuse, R40 ;  /* 0x0000002882007220 */ /* 0x040fe20000400000 */
[----:B------:R-:W-:Y:S01]  /*11ef0*/  F2FP.BF16.F32.PACK_AB R35, R9, R8 ;  /* 0x000000080923723e */ /* 0x000fe200000010ff */
[C---:B------:R-:W-:Y:S01]  /*11f00*/  FMUL R3, R130.reuse, R41 ;  /* 0x0000002982037220 */ /* 0x040fe20000400000 */
[C---:B------:R-:W-:Y:S01]  /*11f10*/  SHF.L.U32 R119, R153.reuse, 0x10, RZ ;  /* 0x0000001099777819 */ /* 0x040fe200000006ff */
[----:B------:R-:W-:Y:S01]  /*11f20*/  FMUL R4, R130, R42 ;  /* 0x0000002a82047220 */ /* 0x000fe20000400000 */
[----:B------:R-:W-:Y:S01]  /*11f30*/  LOP3.LUT R120, R153, 0xffff0000, RZ, 0xc0, !PT ;  /* 0xffff000099787812 */ /* 0x000fe200078ec0ff */
[----:B------:R1:W-:Y:S01]  /*11f40*/  @!P1 STS.128 [R198+0x6010], R32 ;  /* 0x00601020c6009388 */ /* 0x0003e20000000c00 */
[----:B------:R-:W-:Y:S01]  /*11f50*/  SHF.L.U32 R121, R154, 0x10, RZ ;  /* 0x000000109a797819 */ /* 0x000fe200000006ff */
[----:B------:R-:W-:Y:S01]  /*11f60*/  FMUL R5, R130, R43 ;  /* 0x0000002b82057220 */ /* 0x000fe20000400000 */
[----:B------:R-:W-:Y:S01]  /*11f70*/  LOP3.LUT R122, R154, 0xffff0000, RZ, 0xc0, !PT ;  /* 0xffff00009a7a7812 */ /* 0x000fe200078ec0ff */
[----:B------:R-:W-:Y:S01]  /*11f80*/  FFMA R0, R133, R101, R0 ;  /* 0x0000006585007223 */ /* 0x000fe20000000000 */
[C---:B------:R-:W-:Y:S01]  /*11f90*/  SHF.L.U32 R123, R155.reuse, 0x10, RZ ;  /* 0x000000109b7b7819 */ /* 0x040fe200000006ff */
[----:B------:R-:W-:Y:S01]  /*11fa0*/  FMUL R6, R130, R44 ;  /* 0x0000002c82067220 */ /* 0x000fe20000400000 */
[----:B------:R-:W-:Y:S01]  /*11fb0*/  LOP3.LUT R124, R155, 0xffff0000, RZ, 0xc0, !PT ;  /* 0xffff00009b7c7812 */ /* 0x000fe200078ec0ff */
[C---:B------:R-:W-:Y:S01]  /*11fc0*/  FFMA R3, R133.reuse, R102, R3 ;  /* 0x0000006685037223 */ /* 0x040fe20000000003 */
[----:B------:R-:W-:Y:S01]  /*11fd0*/  SHF.L.U32 R125, R148, 0x10, RZ ;  /* 0x00000010947d7819 */ /* 0x000fe200000006ff */
[----:B------:R-:W-:Y:S01]  /*11fe0*/  FMUL R7, R130, R45 ;  /* 0x0000002d82077220 */ /* 0x000fe20000400000 */
[----:B------:R-:W-:Y:S01]  /*11ff0*/  LOP3.LUT R126, R148, 0xffff0000, RZ, 0xc0, !PT ;  /* 0xffff0000947e7812 */ /* 0x000fe200078ec0ff */
[----:B------:R-:W-:Y:S01]  /*12000*/  FFMA R4, R133, R103, R4 ;  /* 0x0000006785047223 */ /* 0x000fe20000000004 */
[----:B------:R-:W-:Y:S01]  /*12010*/  F2FP.BF16.F32.PACK_AB R36, R3, R0 ;  /* 0x000000000324723e */ /* 0x000fe200000010ff */
[C---:B------:R-:W-:Y:S01]  /*12020*/  FMUL R8, R130.reuse, R46 ;  /* 0x0000002e82087220 */ /* 0x040fe20000400000 */
[----:B------:R-:W-:Y:S01]  /*12030*/  SHF.L.U32 R127, R149, 0x10, RZ ;  /* 0x00000010957f7819 */ /* 0x000fe200000006ff */
[----:B------:R-:W-:Y:S01]  /*12040*/  FFMA R5, R133, R104, R5 ;  /* 0x0000006885057223 */ /* 0x000fe20000000005 */
[----:B------:R-:W-:Y:S01]  /*12050*/  LOP3.LUT R128, R149, 0xffff0000, RZ, 0xc0, !PT ;  /* 0xffff000095807812 */ /* 0x000fe200078ec0ff */
[----:B------:R-:W-:Y:S01]  /*12060*/  FMUL R9, R130, R47 ;  /* 0x0000002f82097220 */ /* 0x000fe20000400000 */
[C---:B------:R-:W-:Y:S01]  /*12070*/  SHF.L.U32 R129, R150.reuse, 0x10, RZ ;  /* 0x0000001096817819 */ /* 0x040fe200000006ff */
[----:B------:R-:W-:Y:S01]  /*12080*/  FFMA R6, R133, R105, R6 ;  /* 0x0000006985067223 */ /* 0x000fe20000000006 */
[----:B------:R-:W-:Y:S01]  /*12090*/  F2FP.BF16.F32.PACK_AB R37, R5, R4 ;  /* 0x000000040525723e */ /* 0x000fe200000010ff */
[C---:B------:R-:W-:Y:S01]  /*120a0*/  FFMA R7, R133.reuse, R106, R7 ;  /* 0x0000006a85077223 */ /* 0x040fe20000000007 */
[----:B------:R-:W-:Y:S01]  /*120b0*/  LOP3.LUT R132, R150, 0xffff0000, RZ, 0xc0, !PT ;  /* 0xffff000096847812 */ /* 0x000fe200078ec0ff */
[----:B------:R-:W-:Y:S01]  /*120c0*/  FFMA R8, R133, R107, R8 ;  /* 0x0000006b85087223 */ /* 0x000fe20000000008 */
[----:B------:R-:W-:Y:S01]  /*120d0*/  SHF.L.U32 R131, R151, 0x10, RZ ;  /* 0x0000001097837819 */ /* 0x000fe200000006ff */
[----:B------:R-:W-:Y:S01]  /*120e0*/  FFMA R9, R133, R108, R9 ;  /* 0x0000006c85097223 */ /* 0x000fe20000000009 */
[----:B------:R-:W-:Y:S01]  /*120f0*/  F2FP.BF16.F32.PACK_AB R38, R7, R6 ;  /* 0x000000060726723e */ /* 0x000fe200000010ff */
[C---:B------:R-:W-:Y:S01]  /*12100*/  FMUL R0, R130.reuse, R48 ;  /* 0x0000003082007220 */ /* 0x040fe20000400000 */
[----:B------:R-:W-:Y:S01]  /*12110*/  LOP3.LUT R134, R151, 0xffff0000, RZ, 0xc0, !PT ;  /* 0xffff000097867812 */ /* 0x000fe200078ec0ff */
[C---:B------:R-:W-:Y:S01]  /*12120*/  FMUL R3, R130.reuse, R49 ;  /* 0x0000003182037220 */ /* 0x040fe20000400000 */
[----:B------:R-:W-:Y:S01]  /*12130*/  F2FP.BF16.F32.PACK_AB R39, R9, R8 ;  /* 0x000000080927723e */ /* 0x000fe200000010ff */
[----:B------:R-:W-:Y:S01]  /*12140*/  FMUL R4, R130, R50 ;  /* 0x0000003282047220 */ /* 0x000fe20000400000 */
[----:B------:R-:W-:Y:S01]  /*12150*/  SHF.L.U32 R135, R140, 0x10, RZ ;  /* 0x000000108c877819 */ /* 0x000fe200000006ff */
[----:B------:R-:W-:Y:S01]  /*12160*/  FMUL R5, R130, R51 ;  /* 0x0000003382057220 */ /* 0x000fe20000400000 */
[----:B------:R-:W-:Y:S01]  /*12170*/  LOP3.LUT R136, R140, 0xffff0000, RZ, 0xc0, !PT ;  /* 0xffff00008c887812 */ /* 0x000fe200078ec0ff */
[----:B------:R-:W-:Y:S01]  /*12180*/  FFMA R0, R133, R109, R0 ;  /* 0x0000006d85007223 */ /* 0x000fe20000000000 */
[C---:B------:R-:W-:Y:S01]  /*12190*/  SHF.L.U32 R137, R141.reuse, 0x10, RZ ;  /* 0x000000108d897819 */ /* 0x040fe200000006ff */
[----:B------:R-:W-:Y:S01]  /*121a0*/  FMUL R6, R130, R52 ;  /* 0x0000003482067220 */ /* 0x000fe20000400000 */
[----:B------:R-:W-:Y:S01]  /*121b0*/  LOP3.LUT R138, R141, 0xffff0000, RZ, 0xc0, !PT ;  /* 0xffff00008d8a7812 */ /* 0x000fe200078ec0ff */
[----:B------:R2:W-:Y:S01]  /*121c0*/  @!P1 STS.128 [R196+0x6020], R36 ;  /* 0x00602024c4009388 */ /* 0x0005e20000000c00 */
[C---:B------:R-:W-:Y:S01]  /*121d0*/  FFMA R3, R133.reuse, R110, R3 ;  /* 0x0000006e85037223 */ /* 0x040fe20000000003 */
[C---:B------:R-:W-:Y:S01]  /*121e0*/  SHF.L.U32 R139, R142.reuse, 0x10, RZ ;  /* 0x000000108e8b7819 */ /* 0x040fe200000006ff */
[C---:B------:R-:W-:Y:S01]  /*121f0*/  FFMA R4, R133.reuse, R111, R4 ;  /* 0x0000006f85047223 */ /* 0x040fe20000000004 */
[C---:B------:R-:W-:Y:S01]  /*12200*/  FFMA R5, R133.reuse, R112, R5 ;  /* 0x0000007085057223 */ /* 0x040fe20000000005 */
[----:B------:R-:W-:Y:S01]  /*12210*/  LOP3.LUT R140, R142, 0xffff0000, RZ, 0xc0, !PT ;  /* 0xffff00008e8c7812 */ /* 0x000fe200078ec0ff */
[----:B------:R-:W-:Y:S01]  /*12220*/  FFMA R6, R133, R113, R6 ;  /* 0x0000007185067223 */ /* 0x000fe20000000006 */
[----:B-1----:R-:W-:Y:S01]  /*12230*/  F2FP.BF16.F32.PACK_AB R32, R3, R0 ;  /* 0x000000000320723e */ /* 0x002fe200000010ff */
[C---:B------:R-:W-:Y:S01]  /*12240*/  FMUL R7, R130.reuse, R53 ;  /* 0x0000003582077220 */ /* 0x040fe20000400000 */
[----:B------:R-:W-:Y:S01]  /*12250*/  F2FP.BF16.F32.PACK_AB R33, R5, R4 ;  /* 0x000000040521723e */ /* 0x000fe200000010ff */
[C---:B------:R-:W-:Y:S01]  /*12260*/  FMUL R8, R130.reuse, R54 ;  /* 0x0000003682087220 */ /* 0x040fe20000400000 */
[C---:B------:R-:W-:Y:S01]  /*12270*/  FMUL R9, R130.reuse, R55 ;  /* 0x0000003782097220 */ /* 0x040fe20000400000 */
[----:B------:R-:W-:Y:S01]  /*12280*/  FFMA R7, R133, R114, R7 ;  /* 0x0000007285077223 */ /* 0x000fe20000000007 */
[C---:B------:R-:W-:Y:S01]  /*12290*/  FMUL R10, R130.reuse, R56 ;  /* 0x00000038820a7220 */ /* 0x040fe20000400000 */
[----:B------:R-:W-:Y:S01]  /*122a0*/  SHF.L.U32 R141, R143, 0x10, RZ ;  /* 0x000000108f8d7819 */ /* 0x000fe200000006ff */
[C---:B------:R-:W-:Y:S01]  /*122b0*/  FFMA R8, R133.reuse, R115, R8 ;  /* 0x0000007385087223 */ /* 0x040fe20000000008 */
[----:B------:R-:W-:Y:S01]  /*122c0*/  FFMA R9, R133, R116, R9 ;  /* 0x0000007485097223 */ /* 0x000fe20000000009 */
[----:B------:R-:W-:Y:S01]  /*122d0*/  F2FP.BF16.F32.PACK_AB R34, R7, R6 ;  /* 0x000000060722723e */ /* 0x000fe200000010ff */
[----:B------:R-:W-:Y:S01]  /*122e0*/  FFMA R10, R133, R117, R10 ;  /* 0x00000075850a7223 */ /* 0x000fe2000000000a */
[C---:B------:R-:W-:Y:S01]  /*122f0*/  FMUL R11, R130.reuse, R57 ;  /* 0x00000039820b7220 */ /* 0x040fe20000400000 */
[----:B------:R-:W-:Y:S01]  /*12300*/  LOP3.LUT R142, R143, 0xffff0000, RZ, 0xc0, !PT ;  /* 0xffff00008f8e7812 */ /* 0x000fe200078ec0ff */
[C---:B------:R-:W-:Y:S01]  /*12310*/  FMUL R12, R130.reuse, R58 ;  /* 0x0000003a820c7220 */ /* 0x040fe20000400000 */
[----:B------:R-:W-:Y:S01]  /*12320*/  F2FP.BF16.F32.PACK_AB R35, R9, R8 ;  /* 0x000000080923723e */ /* 0x000fe200000010ff */
[----:B------:R-:W-:Y:S01]  /*12330*/  FFMA R11, R133, R118, R11 ;  /* 0x00000076850b7223 */ /* 0x000fe2000000000b */
[C---:B------:R-:W-:Y:S01]  /*12340*/  FMUL R13, R130.reuse, R59 ;  /* 0x0000003b820d7220 */ /* 0x040fe20000400000 */
[C---:B------:R-:W-:Y:S01]  /*12350*/  FMUL R14, R130.reuse, R60 ;  /* 0x0000003c820e7220 */ /* 0x040fe20000400000 */
[----:B------:R-:W-:Y:S01]  /*12360*/  FMUL R15, R130, R61 ;  /* 0x0000003d820f7220 */ /* 0x000fe20000400000 */
[----:B------:R2:W-:Y:S01]  /*12370*/  @!P1 STS.128 [R195+0x6010], R32 ;  /* 0x00601020c3009388 */ /* 0x0005e20000000c00 */
[----:B------:R-:W-:Y:S01]  /*12380*/  F2FP.BF16.F32.PACK_AB R4, R11, R10 ;  /* 0x0000000a0b04723e */ /* 0x000fe200000010ff */
[C---:B------:R-:W-:Y:S01]  /*12390*/  FFMA R12, R133.reuse, R119, R12 ;  /* 0x00000077850c7223 */ /* 0x040fe2000000000c */
[C---:B------:R-:W-:Y:S01]  /*123a0*/  SHF.L.U32 R25, R144.reuse, 0x10, RZ ;  /* 0x0000001090197819 */ /* 0x040fe200000006ff */
[C---:B------:R-:W-:Y:S01]  /*123b0*/  FFMA R13, R133.reuse, R120, R13 ;  /* 0x00000078850d7223 */ /* 0x040fe2000000000d */
[C---:B------:R-:W-:Y:S01]  /*123c0*/  FFMA R14, R133.reuse, R121, R14 ;  /* 0x00000079850e7223 */ /* 0x040fe2000000000e */
[----:B------:R-:W-:Y:S01]  /*123d0*/  LOP3.LUT R24, R144, 0xffff0000, RZ, 0xc0, !PT ;  /* 0xffff000090187812 */ /* 0x000fe200078ec0ff */
[C---:B------:R-:W-:Y:S01]  /*123e0*/  FFMA R15, R133.reuse, R122, R15 ;  /* 0x0000007a850f7223 */ /* 0x040fe2000000000f */
[C---:B------:R-:W-:Y:S01]  /*123f0*/  FFMA R16, R133.reuse, R123, R16 ;  /* 0x0000007b85107223 */ /* 0x040fe20000000010 */
[C---:B------:R-:W-:Y:S01]  /*12400*/  FMUL R20, R130.reuse, R66 ;  /* 0x0000004282147220 */ /* 0x040fe20000400000 */
        /* <DEDUP_REMOVED lines=8> */
[----:B------:R-:W-:Y:S01]  /*12490*/  FFMA R21, R133, R128, R21 ;  /* 0x0000008085157223 */ /* 0x000fe20000000015 */
[C---:B------:R-:W-:Y:S01]  /*124a0*/  FMUL R57, R130.reuse, R71 ;  /* 0x0000004782397220 */ /* 0x040fe20000400000 */
[----:B------:R-:W-:Y:S01]  /*124b0*/  F2FP.BF16.F32.PACK_AB R5, R13, R12 ;  /* 0x0000000c0d05723e */ /* 0x000fe200000010ff */
[----:B------:R-:W-:Y:S01]  /*124c0*/  FFMA R22, R133, R129, R22 ;  /* 0x0000008185167223 */ /* 0x000fe20000000016 */
[----:B------:R-:W-:Y:S01]  /*124d0*/  F2FP.BF16.F32.PACK_AB R6, R15, R14 ;  /* 0x0000000e0f06723e */ /* 0x000fe200000010ff */
[C---:B------:R-:W-:Y:S01]  /*124e0*/  FMUL R58, R130.reuse, R72 ;  /* 0x00000048823a7220 */ /* 0x040fe20000400000 */
[----:B------:R-:W-:Y:S01]  /*124f0*/  F2FP.BF16.F32.PACK_AB R7, R17, R16 ;  /* 0x000000101107723e */ /* 0x000fe200000010ff */
[C---:B------:R-:W-:Y:S01]  /*12500*/  FFMA R23, R133.reuse, R132, R23 ;  /* 0x0000008485177223 */ /* 0x040fe20000000017 */
[C---:B------:R-:W-:Y:S01]  /*12510*/  FMUL R59, R130.reuse, R73 ;  /* 0x00000049823b7220 */ /* 0x040fe20000400000 */
[----:B------:R-:W-:Y:S01]  /*12520*/  FFMA R56, R133, R131, R56 ;  /* 0x0000008385387223 */ /* 0x000fe20000000038 */
[C---:B------:R-:W-:Y:S01]  /*12530*/  FMUL R60, R130.reuse, R74 ;  /* 0x0000004a823c7220 */ /* 0x040fe20000400000 */
[----:B------:R2:W-:Y:S01]  /*12540*/  @!P1 STS.128 [R188+0x7000], R4 ;  /* 0x00700004bc009388 */ /* 0x0005e20000000c00 */
[----:B------:R-:W-:Y:S01]  /*12550*/  F2FP.BF16.F32.PACK_AB R8, R19, R18 ;  /* 0x000000121308723e */ /* 0x000fe200000010ff */
[C---:B------:R-:W-:Y:S01]  /*12560*/  FFMA R57, R133.reuse, R134, R57 ;  /* 0x0000008685397223 */ /* 0x040fe20000000039 */
[C---:B------:R-:W-:Y:S01]  /*12570*/  FMUL R61, R130.reuse, R75 ;  /* 0x0000004b823d7220 */ /* 0x040fe20000400000 */
[C---:B------:R-:W-:Y:S01]  /*12580*/  FFMA R58, R133.reuse, R135, R58 ;  /* 0x00000087853a7223 */ /* 0x040fe2000000003a */
[C---:B------:R-:W-:Y:S01]  /*12590*/  FFMA R59, R133.reuse, R136, R59 ;  /* 0x00000088853b7223 */ /* 0x040fe2000000003b */
[C---:B------:R-:W-:Y:S01]  /*125a0*/  FFMA R60, R133.reuse, R137, R60 ;  /* 0x00000089853c7223 */ /* 0x040fe2000000003c */
[----:B------:R-:W-:Y:S01]  /*125b0*/  FFMA R61, R133, R138, R61 ;  /* 0x0000008a853d7223 */ /* 0x000fe2000000003d */
[----:B------:R-:W-:Y:S01]  /*125c0*/  F2FP.BF16.F32.PACK_AB R9, R21, R20 ;  /* 0x000000141509723e */ /* 0x000fe200000010ff */
[----:B------:R-:W-:Y:S01]  /*125d0*/  FFMA R62, R133, R139, R62 ;  /* 0x0000008b853e7223 */ /* 0x000fe2000000003e */
[----:B------:R-:W-:Y:S01]  /*125e0*/  F2FP.BF16.F32.PACK_AB R10, R23, R22 ;  /* 0x00000016170a723e */ /* 0x000fe200000010ff */
[C---:B------:R-:W-:Y:S01]  /*125f0*/  FMUL R66, R130.reuse, R80 ;  /* 0x0000005082427220 */ /* 0x040fe20000400000 */
[----:B------:R-:W-:Y:S01]  /*12600*/  F2FP.BF16.F32.PACK_AB R11, R57, R56 ;  /* 0x00000038390b723e */ /* 0x000fe200000010ff */
[----:B------:R-:W-:Y:S01]  /*12610*/  FFMA R63, R133, R140, R63 ;  /* 0x0000008c853f7223 */ /* 0x000fe2000000003f */
[C---:B------:R-:W-:Y:S01]  /*12620*/  FMUL R67, R130.reuse, R81 ;  /* 0x0000005182437220 */ /* 0x040fe20000400000 */
[----:B------:R-:W-:Y:S01]  /*12630*/  SHF.L.U32 R27, R145, 0x10, RZ ;  /* 0x00000010911b7819 */ /* 0x000fe200000006ff */
[----:B------:R-:W-:Y:S01]  /*12640*/  FFMA R64, R133, R141, R64 ;  /* 0x0000008d85407223 */ /* 0x000fe20000000040 */
[----:B------:R2:W-:Y:S01]  /*12650*/  @!P1 STS.128 [R198+0x7010], R8 ;  /* 0x00701008c6009388 */ /* 0x0005e20000000c00 */
[C---:B------:R-:W-:Y:S01]  /*12660*/  FMUL R68, R130.reuse, R82 ;  /* 0x0000005282447220 */ /* 0x040fe20000400000 */
[----:B------:R-:W-:Y:S01]  /*12670*/  LOP3.LUT R26, R145, 0xffff0000, RZ, 0xc0, !PT ;  /* 0xffff0000911a7812 */ /* 0x000fe200078ec0ff */
[C---:B------:R-:W-:Y:S01]  /*12680*/  FFMA R65, R133.reuse, R142, R65 ;  /* 0x0000008e85417223 */ /* 0x040fe20000000041 */
[----:B------:R-:W-:Y:S01]  /*12690*/  FMUL R69, R130, R83 ;  /* 0x0000005382457220 */ /* 0x000fe20000400000 */
[----:B------:R-:W-:Y:S01]  /*126a0*/  SHF.L.U32 R29, R146, 0x10, RZ ;  /* 0x00000010921d7819 */ /* 0x000fe200000006ff */
[C---:B------:R-:W-:Y:S01]  /*126b0*/  FFMA R66, R133.reuse, R25, R66 ;  /* 0x0000001985427223 */ /* 0x040fe20000000042 */
[----:B------:R-:W-:Y:S01]  /*126c0*/  FMUL R70, R130, R84 ;  /* 0x0000005482467220 */ /* 0x000fe20000400000 */
[----:B------:R-:W-:Y:S01]  /*126d0*/  LOP3.LUT R28, R146, 0xffff0000, RZ, 0xc0, !PT ;  /* 0xffff0000921c7812 */ /* 0x000fe200078ec0ff */
[----:B------:R-:W-:Y:S01]  /*126e0*/  FFMA R67, R133, R24, R67 ;  /* 0x0000001885437223 */ /* 0x000fe20000000043 */
[C---:B------:R-:W-:Y:S01]  /*126f0*/  FMUL R71, R130.reuse, R85 ;  /* 0x0000005582477220 */ /* 0x040fe20000400000 */
[----:B------:R-:W-:Y:S01]  /*12700*/  SHF.L.U32 R31, R147, 0x10, RZ ;  /* 0x00000010931f7819 */ /* 0x000fe200000006ff */
[----:B------:R-:W-:Y:S01]  /*12710*/  FFMA R68, R133, R27, R68 ;  /* 0x0000001b85447223 */ /* 0x000fe20000000044 */
[C---:B------:R-:W-:Y:S01]  /*12720*/  FMUL R72, R130.reuse, R86 ;  /* 0x0000005682487220 */ /* 0x040fe20000400000 */
[----:B------:R-:W-:Y:S01]  /*12730*/  LOP3.LUT R30, R147, 0xffff0000, RZ, 0xc0, !PT ;  /* 0xffff0000931e7812 */ /* 0x000fe200078ec0ff */
[----:B------:R-:W-:Y:S01]  /*12740*/  FFMA R69, R133, R26, R69 ;  /* 0x0000001a85457223 */ /* 0x000fe20000000045 */
        /* <DEDUP_REMOVED lines=13> */
[----:B------:R-:W-:Y:S02]  /*12820*/  F2FP.BF16.F32.PACK_AB R19, R73, R72 ;  /* 0x000000484913723e */ /* 0x000fe400000010ff */
[----:B------:R-:W-:Y:S03]  /*12830*/  ISETP.NE.AND P0, PT, R189, RZ, PT ;  /* 0x000000ffbd00720c */ /* 0x000fe60003f05270 */
[----:B------:R2:W-:Y:S01]  /*12840*/  @!P1 STS.128 [R195+0x7010], R16 ;  /* 0x00701010c3009388 */ /* 0x0005e20000000c00 */
[----:B------:R-:W-:Y:S01]  /*12850*/  @!PT LDS RZ, [RZ] ;  /* 0x00000000fffff984 */ /* 0x000fe20000000800 */
[----:B------:R-:W-:Y:S01]  /*12860*/  @!PT LDS RZ, [RZ] ;  /* 0x00000000fffff984 */ /* 0x000fe20000000800 */
[----:B------:R-:W-:Y:S01]  /*12870*/  @!PT LDS RZ, [RZ] ;  /* 0x00000000fffff984 */ /* 0x000fe20000000800 */
[----:B------:R-:W-:Y:S01]  /*12880*/  @!PT LDS RZ, [RZ] ;  /* 0x00000000fffff984 */ /* 0x000fe20000000800 */
[----:B------:R1:W-:Y:S07]  /*12890*/  MEMBAR.ALL.CTA ;  /* 0x0000000000007992 */ /* 0x0003ee0000008000 */
[----:B-1----:R-:W1:Y:S01]  /*128a0*/  FENCE.VIEW.ASYNC.S ;  /* 0x00000000000073c6 */ /* 0x002e620000000000 */
[----:B------:R-:W-:Y:S05]  /*128b0*/  WARPSYNC.ALL ;  /* 0x0000000000007948 */ /* 0x000fea0003800000 */
[----:B------:R-:W-:Y:S01]  /*128c0*/  BSSY.RECONVERGENT B0, `(.L_x_189) ;  /* 0x0000011000007945 */ /* 0x000fe20003800200 */
        /* <DEDUP_REMOVED lines=16> */
.L_x_190:
[----:B------:R-:W-:Y:S05]  /*129d0*/  BSYNC.RECONVERGENT B0 ;  /* 0x0000000000007941 */ /* 0x000fea0003800200 */
.L_x_189:
[----:B------:R-:W-:Y:S01]  /*129e0*/  BAR.SYNC.DEFER_BLOCKING 0x1, 0x80 ;  /* 0x0042000000007b1d */ /* 0x000fe20000010000 */
[----:B------:R-:W-:Y:S09]  /*129f0*/  UISETP.NE.AND UP0, UPT, UR53, -0x8, UPT ;  /* 0xfffffff83500788c */ /* 0x000ff2000bf05270 */
[----:B------:R-:W-:Y:S05]  /*12a00*/  BRA.U !UP0, `(.L_x_191) ;  /* 0x0000000108247547 */ /* 0x000fea000b800000 */
[----:B------:R-:W-:Y:S01]  /*12a10*/  ISETP.NE.AND P0, PT, R194, RZ, PT ;  /* 0x000000ffc200720c */ /* 0x000fe20003f05270 */
[----:B------:R-:W-:Y:S01]  /*12a20*/  IMAD.U32 R0, RZ, RZ, UR47 ;  /* 0x0000002fff007e24 */ /* 0x000fe2000f8e00ff */
[----:B------:R-:W-:Y:S04]  /*12a30*/  UIADD3 UR4, UPT, UPT, UR47, 0x1, URZ ;  /* 0x000000012f047890 */ /* 0x000fe8000fffe0ff */
[----:B------:R-:W-:Y:S04]  /*12a40*/  UISETP.NE.AND UP0, UPT, UR4, 0x4, UPT ;  /* 0x000000040400788c */ /* 0x000fe8000bf05270 */
[----:B------:R-:W-:Y:S03]  /*12a50*/  USEL UR47, UR4, URZ, UP0 ;  /* 0x000000ff042f7287 */ /* 0x000fe60008000000 */
[----:B------:R-:W-:Y:S05]  /*12a60*/  @P0 LEA R0, R0, UR44, 0x3 ;  /* 0x0000002c00000c11 */ /* 0x000fea000f8e18ff */
[----:B------:R-:W-:Y:S05]  /*12a70*/  @P0 VIADD R3, R0, 0x90 ;  /* 0x0000009000030836 */ /* 0x000fea0000000000 */
[----:B------:R-:W-:Y:S04]  /*12a80*/  @P0 PRMT R3, R200, 0x654, R3 ;  /* 0x00000654c8030816 */ /* 0x000fe80000000003 */
[----:B------:R1:W-:Y:S03]  /*12a90*/  @P0 SYNCS.ARRIVE.TRANS64.RED.A1T0 RZ, [R3+URZ], RZ ;  /* 0x000000ff03ff09a7 */ /* 0x0003e600081004ff */
.L_x_191:
[----:B------:R-:W-:Y:S01]  /*12aa0*/  R2UR UR6, R193 ;  /* 0x00000000c10672ca */ /* 0x000fe200000e0000 */
[----:B------:R-:W-:Y:S01]  /*12ab0*/  UIADD3 UR53, UPT, UPT, UR53, 0x8, URZ ;  /* 0x0000000835357890 */ /* 0x000fe2000fffe0ff */
[----:B------:R-:W-:Y:S01]  /*12ac0*/  R2UR UR5, R178 ;  /* 0x00000000b20572ca */ /* 0x000fe200000e0000 */
[----:B------:R-:W-:Y:S01]  /*12ad0*/  ULOP3.LUT UR43, UR43, 0x1, URZ, 0x3c, !UPT ;  /* 0x000000012b2b7892 */ /* 0x000fe2000f8e3cff */
[----:B------:R-:W-:Y:S02]  /*12ae0*/  R2UR UR4, R179 ;  /* 0x00000000b30472ca */ /* 0x000fe400000e0000 */
[----:B------:R-:W-:Y:S02]  /*12af0*/  R2UR UR36, R192 ;  /* 0x00000000c02472ca */ /* 0x000fe400000e0000 */
[C---:B------:R-:W-:Y:S04]  /*12b00*/  ISETP.NE.AND P0, PT, R183.reuse, 0x2, PT ;  /* 0x00000002b700780c */ /* 0x040fe80003f05270 */
[----:B-1----:R-:W-:Y:S01]  /*12b10*/  SEL R3, RZ, 0x1, P0 ;  /* 0x00000001ff037807 */ /* 0x002fe20000000000 */
[----:B------:R-:W-:Y:S01]  /*12b20*/  UISETP.NE.AND UP0, UPT, UR6, URZ, UPT ;  /* 0x000000ff0600728c */ /* 0x000fe2000bf05270 */
[----:B------:R-:W-:Y:S01]  /*12b30*/  SEL R183, R183, RZ, P0 ;  /* 0x000000ffb7b77207 */ /* 0x000fe20000000000 */
[----:B------:R-:W-:Y:S01]  /*12b40*/  UIADD3 UR24, UPT, UPT, UR37, UR5, URZ ;  /* 0x0000000525187290 */ /* 0x000fe2000fffe0ff */
[----:B------:R-:W-:Y:S01]  /*12b50*/  LOP3.LUT R186, R186, R3, RZ, 0x3c, !PT ;  /* 0x00000003baba7212 */ /* 0x000fe200078e3cff */
[----:B------:R-:W-:Y:S05]  /*12b60*/  UIADD3 UR12, UPT, UPT, UR38, UR4, URZ ;  /* 0x00000004260c7290 */ /* 0x000fea000fffe0ff */
[----:B------:R-:W-:Y:S07]  /*12b70*/  BRA.U UP0, `(.L_x_192) ;  /* 0xffffff3d00007547 */ /* 0x000fee000b83ffff */
[----:B------:R-:W-:Y:S01]  /*12b80*/  R2UR UR4, R180 ;  /* 0x00000000b40472ca */ /* 0x000fe200000e0000 */
[----:B------:R-:W-:-:S12]  /*12b90*/  SYNCS.ARRIVE.TRANS64.A1T0 RZ, [UR44+0x110], RZ ;  /* 0x000110ffffff79a7 */ /* 0x000fd8000810002c */
[----:B------:R-:W-:-:S09]  /*12ba0*/  UISETP.NE.AND UP0, UPT, UR4, URZ, UPT ;  /* 0x000000ff0400728c */ /* 0x000fd2000bf05270 */
[----:B------:R-:W-:Y:S05]  /*12bb0*/  BRA.U !UP0, `(.L_x_193) ;  /* 0x0000000108487547 */ /* 0x000fea000b800000 */
[----:B------:R-:W1:Y:S02]  /*12bc0*/  LDCU.64 UR4, c[0x0][0xc90] ;  /* 0x00019200ff0477ac */ /* 0x000e640008000a00 */
[----:B-1----:R-:W-:-:S04]  /*12bd0*/  UISETP.NE.U32.AND UP0, UPT, UR4, URZ, UPT ;  /* 0x000000ff0400728c */ /* 0x002fc8000bf05070 */
[----:B------:R-:W-:-:S09]  /*12be0*/  UISETP.NE.AND.EX UP0, UPT, UR5, URZ, UPT, UP0 ;  /* 0x000000ff0500728c */ /* 0x000fd2000bf05300 */
[----:B------:R-:W-:Y:S05]  /*12bf0*/  BRA.U UP0, `(.L_x_194) ;  /* 0x00000001000c7547 */ /* 0x000fea000b800000 */
[----:B------:R-:W-:-:S13]  /*12c00*/  FSETP.NEU.AND P0, PT, R133, RZ, PT ;  /* 0x000000ff8500720b */ /* 0x000fda0003f0d000 */
[----:B------:R-:W-:Y:S05]  /*12c10*/  @!P0 EXIT ;  /* 0x000000000000894d */ /* 0x000fea0003800000 */
[----:B------:R-:W-:Y:S05]  /*12c20*/  BRA `(.L_x_193) ;  /* 0x00000000002c7947 */ /* 0x000fea0003800000 */
.L_x_194:
[----:B------:R-:W-:Y:S01]  /*12c30*/  ISETP.NE.AND P0, PT, R182, RZ, PT ;  /* 0x000000ffb600720c */ /* 0x000fe20003f05270 */
[----:B------:R-:W-:-:S12]  /*12c40*/  BSSY.RECONVERGENT B0, `(.L_x_193) ;  /* 0x0000009000007945 */ /* 0x000fd80003800200 */
[----:B------:R-:W-:Y:S05]  /*12c50*/  @P0 BRA `(.L_x_195) ;  /* 0x0000000000140947 */ /* 0x000fea0003800000 */
[----:B------:R-:W1:Y:S02]  /*12c60*/  LDCU.64 UR4, c[0x0][0xc88] ;  /* 0x00019100ff0477ac */ /* 0x000e640008000a00 */
[----:B-1----:R-:W-:-:S04]  /*12c70*/  ISETP.NE.U32.AND P0, PT, RZ, UR4, PT ;  /* 0x00000004ff007c0c */ /* 0x002fc8000bf05070 */
[----:B------:R-:W-:-:S13]  /*12c80*/  ISETP.NE.AND.EX P0, PT, RZ, UR5, PT, P0 ;  /* 0x00000005ff007c0c */ /* 0x000fda000bf05300 */
[----:B------:R-:W-:Y:S05]  /*12c90*/  @!P0 EXIT ;  /* 0x000000000000894d */ /* 0x000fea0003800000 */
[----:B------:R-:W-:Y:S05]  /*12ca0*/  BRA `(.L_x_196) ;  /* 0x0000000000087947 */ /* 0x000fea0003800000 */
.L_x_195:
[----:B------:R-:W-:-:S13]  /*12cb0*/  FSETP.NEU.AND P0, PT, R133, RZ, PT ;  /* 0x000000ff8500720b */ /* 0x000fda0003f0d000 */
[----:B------:R-:W-:Y:S05]  /*12cc0*/  @!P0 EXIT ;  /* 0x000000000000894d */ /* 0x000fea0003800000 */
.L_x_196:
[----:B------:R-:W-:Y:S05]  /*12cd0*/  BSYNC.RECONVERGENT B0 ;  /* 0x0000000000007941 */ /* 0x000fea0003800200 */
.L_x_193:
[----:B------:R-:W1:Y:S01]  /*12ce0*/  S2UR UR5, SR_CgaCtaId ;  /* 0x00000000000579c3 */ /* 0x000e620000008800 */
[----:B------:R-:W-:Y:S01]  /*12cf0*/  ULEA UR4, UR47, UR44, 0x3 ;  /* 0x0000002c2f047291 */ /* 0x000fe2000f8e18ff */
[----:B------:R-:W-:-:S04]  /*12d00*/  DEPBAR.LE SB0, 0x0 ;  /* 0x000080000000791a */ /* 0x000fc80000000000 */
[----:B------:R-:W-:-:S04]  /*12d10*/  UIADD3 UR4, UPT, UPT, UR4, 0x90, URZ ;  /* 0x0000009004047890 */ /* 0x000fc8000fffe0ff */
[----:B-1----:R-:W-:-:S09]  /*12d20*/  UPRMT UR4, UR5, 0x654, UR4 ;  /* 0x0000065405047896 */ /* 0x002fd20008000004 */
[----:B------:R-:W-:Y:S01]  /*12d30*/  SYNCS.ARRIVE.TRANS64.RED.A1T0 RZ, [UR4], RZ ;  /* 0x000000ffffff79a7 */ /* 0x000fe20008100404 */
[----:B------:R-:W-:Y:S05]  /*12d40*/  EXIT ;  /* 0x000000000000794d */ /* 0x000fea0003800000 */
.L_x_24:
[----:B-1----:R1:W3:Y:S02]  /*12d50*/  SYNCS.PHASECHK.TRANS64.TRYWAIT P0, [R0+URZ+0x100], R3 ;  /* 0x00010003000075a7 */ /* 0x0022e400080011ff */
[----:B---3--:R-:W-:Y:S05]  /*12d60*/  @!P0 NANOSLEEP.SYNCS 0x989680 ;  /* 0x009896800000895d */ /* 0x008fea0003900000 */
[----:B------:R-:W3:Y:S02]  /*12d70*/  @!P0 SYNCS.PHASECHK.TRANS64 P0, [R0+URZ+0x100], R3 ;  /* 0x00010003000085a7 */ /* 0x000ee400080010ff */
[----:B---3--:R-:W-:Y:S05]  /*12d80*/  @!P0 BRA `(.L_x_24) ;  /* 0xfffffffc00f08947 */ /* 0x008fea000383ffff */
[----:B------:R-:W-:Y:S05]  /*12d90*/  BRA `(.L_x_197) ;  /* 0xfffffeec00807947 */ /* 0x000fea000383ffff */
.L_x_27:
[----:B-1----:R-:W-:-:S07]  /*12da0*/  MOV R0, UR33 ;  /* 0x0000002100007c02 */ /* 0x002fce0008000f00 */
.L_x_198:
[----:B-1----:R1:W3:Y:S02]  /*12db0*/  SYNCS.PHASECHK.TRANS64.TRYWAIT P0, [R0+URZ+0x38], R3 ;  /* 0x00003803000075a7 */ /* 0x0022e400080011ff */
[----:B---3--:R-:W-:Y:S05]  /*12dc0*/  @!P0 NANOSLEEP.SYNCS 0x989680 ;  /* 0x009896800000895d */ /* 0x008fea0003900000 */
[----:B------:R-:W3:Y:S02]  /*12dd0*/  @!P0 SYNCS.PHASECHK.TRANS64 P0, [R0+URZ+0x38], R3 ;  /* 0x00003803000085a7 */ /* 0x000ee400080010ff */
[----:B---3--:R-:W-:Y:S05]  /*12de0*/  @!P0 BRA `(.L_x_198) ;  /* 0xfffffffc00f08947 */ /* 0x008fea000383ffff */
[----:B------:R-:W-:Y:S05]  /*12df0*/  BRA `(.L_x_26) ;  /* 0xfffffeec00c47947 */ /* 0x000fea000383ffff */
.L_x_36:
[----:B-1----:R-:W-:-:S07]  /*12e00*/  MOV R0, UR33 ;  /* 0x0000002100007c02 */ /* 0x002fce0008000f00 */
.L_x_199:
[----:B-1----:R1:W2:Y:S02]  /*12e10*/  SYNCS.PHASECHK.TRANS64.TRYWAIT P0, [R0+URZ+0x38], R3 ;  /* 0x00003803000075a7 */ /* 0x0022a400080011ff */
[----:B--2---:R-:W-:Y:S05]  /*12e20*/  @!P0 NANOSLEEP.SYNCS 0x989680 ;  /* 0x009896800000895d */ /* 0x004fea0003900000 */
[----:B------:R-:W2:Y:S02]  /*12e30*/  @!P0 SYNCS.PHASECHK.TRANS64 P0, [R0+URZ+0x38], R3 ;  /* 0x00003803000085a7 */ /* 0x000ea400080010ff */
[----:B--2---:R-:W-:Y:S05]  /*12e40*/  @!P0 BRA `(.L_x_199) ;  /* 0xfffffffc00f08947 */ /* 0x004fea000383ffff */
[----:B------:R-:W-:Y:S05]  /*12e50*/  BRA `(.L_x_35) ;  /* 0xfffffef000d87947 */ /* 0x000fea000383ffff */
.L_x_43:
[----:B-1----:R1:W4:Y:S02]  /*12e60*/  SYNCS.PHASECHK.TRANS64.TRYWAIT P0, [R3+URZ+0xc0], R0 ;  /* 0x0000c000030075a7 */ /* 0x00232400080011ff */
[----:B----4-:R-:W-:Y:S05]  /*12e70*/  @!P0 NANOSLEEP.SYNCS 0x989680 ;  /* 0x009896800000895d */ /* 0x010fea0003900000 */
[----:B------:R-:W4:Y:S02]  /*12e80*/  @!P0 SYNCS.PHASECHK.TRANS64 P0, [R3+URZ+0xc0], R0 ;  /* 0x0000c000030085a7 */ /* 0x000f2400080010ff */
[----:B----4-:R-:W-:Y:S05]  /*12e90*/  @!P0 BRA `(.L_x_43) ;  /* 0xfffffffc00f08947 */ /* 0x010fea000383ffff */
[----:B------:R-:W-:Y:S05]  /*12ea0*/  BRA `(.L_x_200) ;  /* 0xfffffef400c87947 */ /* 0x000fea000383ffff */
.L_x_47:
[----:B-1----:R-:W-:-:S07]  /*12eb0*/  MOV R0, UR4 ;  /* 0x0000000400007c02 */ /* 0x002fce0008000f00 */
.L_x_201:
[----:B-1----:R1:W2:Y:S02]  /*12ec0*/  SYNCS.PHASECHK.TRANS64.TRYWAIT P0, [R0+URZ], R3 ;  /* 0x00000003000075a7 */ /* 0x0022a400080011ff */
[----:B--2---:R-:W-:Y:S05]  /*12ed0*/  @!P0 NANOSLEEP.SYNCS 0x989680 ;  /* 0x009896800000895d */ /* 0x004fea0003900000 */
[----:B------:R-:W2:Y:S02]  /*12ee0*/  @!P0 SYNCS.PHASECHK.TRANS64 P0, [R0+URZ], R3 ;  /* 0x00000003000085a7 */ /* 0x000ea400080010ff */
[----:B--2---:R-:W-:Y:S05]  /*12ef0*/  @!P0 BRA `(.L_x_201) ;  /* 0xfffffffc00f08947 */ /* 0x004fea000383ffff */
[----:B------:R-:W-:Y:S05]  /*12f00*/  BRA `(.L_x_202) ;  /* 0xfffffefc00747947 */ /* 0x000fea000383ffff */
.L_x_48:
[----:B------:R-:W-:-:S07]  /*12f10*/  MOV R0, UR5 ;  /* 0x0000000500007c02 */ /* 0x000fce0008000f00 */
.L_x_203:
[----:B-1----:R1:W2:Y:S02]  /*12f20*/  SYNCS.PHASECHK.TRANS64.TRYWAIT P0, [R0+URZ], R3 ;  /* 0x00000003000075a7 */ /* 0x0022a400080011ff */
[----:B--2---:R-:W-:Y:S05]  /*12f30*/  @!P0 NANOSLEEP.SYNCS 0x989680 ;  /* 0x009896800000895d */ /* 0x004fea0003900000 */
[----:B------:R-:W2:Y:S02]  /*12f40*/  @!P0 SYNCS.PHASECHK.TRANS64 P0, [R0+URZ], R3 ;  /* 0x00000003000085a7 */ /* 0x000ea400080010ff */
[----:B--2---:R-:W-:Y:S05]  /*12f50*/  @!P0 BRA `(.L_x_203) ;  /* 0xfffffffc00f08947 */ /* 0x004fea000383ffff */
[----:B------:R-:W-:Y:S05]  /*12f60*/  BRA `(.L_x_204) ;  /* 0xfffffefc00807947 */ /* 0x000fea000383ffff */
.L_x_49:
[----:B------:R-:W-:-:S07]  /*12f70*/  MOV R0, UR5 ;  /* 0x0000000500007c02 */ /* 0x000fce0008000f00 */
.L_x_205:
[----:B-1----:R1:W2:Y:S02]  /*12f80*/  SYNCS.PHASECHK.TRANS64.TRYWAIT P0, [R0+URZ], R3 ;  /* 0x00000003000075a7 */ /* 0x0022a400080011ff */
[----:B--2---:R-:W-:Y:S05]  /*12f90*/  @!P0 NANOSLEEP.SYNCS 0x989680 ;  /* 0x009896800000895d */ /* 0x004fea0003900000 */
[----:B------:R-:W2:Y:S02]  /*12fa0*/  @!P0 SYNCS.PHASECHK.TRANS64 P0, [R0+URZ], R3 ;  /* 0x00000003000085a7 */ /* 0x000ea400080010ff */
[----:B--2---:R-:W-:Y:S05]  /*12fb0*/  @!P0 BRA `(.L_x_205) ;  /* 0xfffffffc00f08947 */ /* 0x004fea000383ffff */
[----:B------:R-:W-:Y:S05]  /*12fc0*/  BRA `(.L_x_206) ;  /* 0xfffffefc008c7947 */ /* 0x000fea000383ffff */
.L_x_50:
[----:B------:R-:W-:-:S07]  /*12fd0*/  MOV R0, UR5 ;  /* 0x0000000500007c02 */ /* 0x000fce0008000f00 */
.L_x_207:
[----:B-1----:R1:W2:Y:S02]  /*12fe0*/  SYNCS.PHASECHK.TRANS64.TRYWAIT P0, [R0+URZ], R3 ;  /* 0x00000003000075a7 */ /* 0x0022a400080011ff */
[----:B--2---:R-:W-:Y:S05]  /*12ff0*/  @!P0 NANOSLEEP.SYNCS 0x989680 ;  /* 0x009896800000895d */ /* 0x004fea0003900000 */
[----:B------:R-:W2:Y:S02]  /*13000*/  @!P0 SYNCS.PHASECHK.TRANS64 P0, [R0+URZ], R3 ;  /* 0x00000003000085a7 */ /* 0x000ea400080010ff */
[----:B--2---:R-:W-:Y:S05]  /*13010*/  @!P0 BRA `(.L_x_207) ;  /* 0xfffffffc00f08947 */ /* 0x004fea000383ffff */
[----:B------:R-:W-:Y:S05]  /*13020*/  BRA `(.L_x_208) ;  /* 0xfffffefc00987947 */ /* 0x000fea000383ffff */
.L_x_51:
[----:B------:R-:W-:-:S07]  /*13030*/  MOV R0, UR5 ;  /* 0x0000000500007c02 */ /* 0x000fce0008000f00 */
.L_x_209:
[----:B-1----:R1:W2:Y:S02]  /*13040*/  SYNCS.PHASECHK.TRANS64.TRYWAIT P0, [R0+URZ], R3 ;  /* 0x00000003000075a7 */ /* 0x0022a400080011ff */
[----:B--2---:R-:W-:Y:S05]  /*13050*/  @!P0 NANOSLEEP.SYNCS 0x989680 ;  /* 0x009896800000895d */ /* 0x004fea0003900000 */
[----:B------:R-:W2:Y:S02]  /*13060*/  @!P0 SYNCS.PHASECHK.TRANS64 P0, [R0+URZ], R3 ;  /* 0x00000003000085a7 */ /* 0x000ea400080010ff */
[----:B--2---:R-:W-:Y:S05]  /*13070*/  @!P0 BRA `(.L_x_209) ;  /* 0xfffffffc00f08947 */ /* 0x004fea000383ffff */
[----:B------:R-:W-:Y:S05]  /*13080*/  BRA `(.L_x_210) ;  /* 0xfffffefc00a47947 */ /* 0x000fea000383ffff */
.L_x_52:
[----:B------:R-:W-:-:S07]  /*13090*/  MOV R0, UR5 ;  /* 0x0000000500007c02 */ /* 0x000fce0008000f00 */
.L_x_211:
[----:B-1----:R1:W2:Y:S02]  /*130a0*/  SYNCS.PHASECHK.TRANS64.TRYWAIT P0, [R0+URZ], R3 ;  /* 0x00000003000075a7 */ /* 0x0022a400080011ff */
[----:B--2---:R-:W-:Y:S05]  /*130b0*/  @!P0 NANOSLEEP.SYNCS 0x989680 ;  /* 0x009896800000895d */ /* 0x004fea0003900000 */
[----:B------:R-:W2:Y:S02]  /*130c0*/  @!P0 SYNCS.PHASECHK.TRANS64 P0, [R0+URZ], R3 ;  /* 0x00000003000085a7 */ /* 0x000ea400080010ff */
[----:B--2---:R-:W-:Y:S05]  /*130d0*/  @!P0 BRA `(.L_x_211) ;  /* 0xfffffffc00f08947 */ /* 0x004fea000383ffff */
[----:B------:R-:W-:Y:S05]  /*130e0*/  BRA `(.L_x_212) ;  /* 0xfffffefc00b07947 */ /* 0x000fea000383ffff */
.L_x_55:
[----:B--2---:R2:W3:Y:S02]  /*130f0*/  SYNCS.PHASECHK.TRANS64.TRYWAIT P0, [R2+URZ+0xf0], R5 ;  /* 0x0000f005020075a7 */ /* 0x0044e400080011ff */
[----:B---3--:R-:W-:Y:S05]  /*13100*/  @!P0 NANOSLEEP.SYNCS 0x989680 ;  /* 0x009896800000895d */ /* 0x008fea0003900000 */
[----:B------:R-:W3:Y:S02]  /*13110*/  @!P0 SYNCS.PHASECHK.TRANS64 P0, [R2+URZ+0xf0], R5 ;  /* 0x0000f005020085a7 */ /* 0x000ee400080010ff */
[----:B---3--:R-:W-:Y:S05]  /*13120*/  @!P0 BRA `(.L_x_55) ;  /* 0xfffffffc00f08947 */ /* 0x008fea000383ffff */
[----:B------:R-:W-:Y:S05]  /*13130*/  BRA `(.L_x_213) ;  /* 0xffffff0000147947 */ /* 0x000fea000383ffff */
.L_x_56:
[----:B------:R-:W-:-:S07]  /*13140*/  MOV R2, UR4 ;  /* 0x0000000400027c02 */ /* 0x000fce0008000f00 */
.L_x_214:
[----:B--2---:R2:W3:Y:S02]  /*13150*/  SYNCS.PHASECHK.TRANS64.TRYWAIT P0, [R2+URZ+0xd0], R5 ;  /* 0x0000d005020075a7 */ /* 0x0044e400080011ff */
[----:B---3--:R-:W-:Y:S05]  /*13160*/  @!P0 NANOSLEEP.SYNCS 0x989680 ;  /* 0x009896800000895d */ /* 0x008fea0003900000 */
[----:B------:R-:W3:Y:S02]  /*13170*/  @!P0 SYNCS.PHASECHK.TRANS64 P0, [R2+URZ+0xd0], R5 ;  /* 0x0000d005020085a7 */ /* 0x000ee400080010ff */
[----:B---3--:R-:W-:Y:S05]  /*13180*/  @!P0 BRA `(.L_x_214) ;  /* 0xfffffffc00f08947 */ /* 0x008fea000383ffff */
[----:B------:R-:W-:Y:S05]  /*13190*/  BRA `(.L_x_215) ;  /* 0xffffff0000247947 */ /* 0x000fea000383ffff */
.L_x_57:
[----:B--2---:R2:W3:Y:S02]  /*131a0*/  SYNCS.PHASECHK.TRANS64.TRYWAIT P1, [R2+URZ+0xc0], R5 ;  /* 0x0000c005020075a7 */ /* 0x0044e400080211ff */
[----:B---3--:R-:W-:Y:S05]  /*131b0*/  @!P1 NANOSLEEP.SYNCS 0x989680 ;  /* 0x009896800000995d */ /* 0x008fea0003900000 */
[----:B------:R-:W3:Y:S02]  /*131c0*/  @!P1 SYNCS.PHASECHK.TRANS64 P1, [R2+URZ+0xc0], R5 ;  /* 0x0000c005020095a7 */ /* 0x000ee400080210ff */
[----:B---3--:R-:W-:Y:S05]  /*131d0*/  @!P1 BRA `(.L_x_57) ;  /* 0xfffffffc00f09947 */ /* 0x008fea000383ffff */
[----:B------:R-:W-:Y:S05]  /*131e0*/  BRA `(.L_x_216) ;  /* 0xffffff0000547947 */ /* 0x000fea000383ffff */
.L_x_60:
[----:B------:R-:W-:-:S07]  /*131f0*/  MOV R0, UR4 ;  /* 0x0000000400007c02 */ /* 0x000fce0008000f00 */
.L_x_217:
[----:B--2---:R2:W3:Y:S02]  /*13200*/  SYNCS.PHASECHK.TRANS64.TRYWAIT P0, [R0+URZ+0xd0], R3 ;  /* 0x0000d003000075a7 */ /* 0x0044e400080011ff */
[----:B---3--:R-:W-:Y:S05]  /*13210*/  @!P0 NANOSLEEP.SYNCS 0x989680 ;  /* 0x009896800000895d */ /* 0x008fea0003900000 */
[----:B------:R-:W3:Y:S02]  /*13220*/  @!P0 SYNCS.PHASECHK.TRANS64 P0, [R0+URZ+0xd0], R3 ;  /* 0x0000d003000085a7 */ /* 0x000ee400080010ff */
[----:B---3--:R-:W-:Y:S05]  /*13230*/  @!P0 BRA `(.L_x_217) ;  /* 0xfffffffc00f08947 */ /* 0x008fea000383ffff */
[----:B------:R-:W-:Y:S05]  /*13240*/  BRA `(.L_x_59) ;  /* 0xffffff0000a87947 */ /* 0x000fea000383ffff */
.L_x_67:
[----:B-1----:R1:W2:Y:S02]  /*13250*/  SYNCS.PHASECHK.TRANS64.TRYWAIT P0, [R0+URZ+0xc0], R5 ;  /* 0x0000c005000075a7 */ /* 0x0022a400080011ff */
[----:B--2---:R-:W-:Y:S05]  /*13260*/  @!P0 NANOSLEEP.SYNCS 0x989680 ;  /* 0x009896800000895d */ /* 0x004fea0003900000 */
[----:B------:R-:W2:Y:S02]  /*13270*/  @!P0 SYNCS.PHASECHK.TRANS64 P0, [R0+URZ+0xc0], R5 ;  /* 0x0000c005000085a7 */ /* 0x000ea400080010ff */
[----:B--2---:R-:W-:Y:S05]  /*13280*/  @!P0 BRA `(.L_x_67) ;  /* 0xfffffffc00f08947 */ /* 0x004fea000383ffff */
[----:B------:R-:W-:Y:S05]  /*13290*/  BRA `(.L_x_218) ;  /* 0xffffff0800707947 */ /* 0x000fea000383ffff */
.L_x_70:
[----:B------:R-:W-:-:S07]  /*132a0*/  MOV R0, UR7 ;  /* 0x0000000700007c02 */ /* 0x000fce0008000f00 */
.L_x_219:
[----:B-1----:R1:W2:Y:S02]  /*132b0*/  SYNCS.PHASECHK.TRANS64.TRYWAIT P0, [R0+URZ], R5 ;  /* 0x00000005000075a7 */ /* 0x0022a400080011ff */
[----:B--2---:R-:W-:Y:S05]  /*132c0*/  @!P0 NANOSLEEP.SYNCS 0x989680 ;  /* 0x009896800000895d */ /* 0x004fea0003900000 */
[----:B------:R-:W2:Y:S02]  /*132d0*/  @!P0 SYNCS.PHASECHK.TRANS64 P0, [R0+URZ], R5 ;  /* 0x00000005000085a7 */ /* 0x000ea400080010ff */
[----:B--2---:R-:W-:Y:S05]  /*132e0*/  @!P0 BRA `(.L_x_219) ;  /* 0xfffffffc00f08947 */ /* 0x004fea000383ffff */
[----:B------:R-:W-:Y:S05]  /*132f0*/  BRA `(.L_x_69) ;  /* 0xffffff0800b87947 */ /* 0x000fea000383ffff */
.L_x_71:
[----:B------:R-:W-:-:S07]  /*13300*/  MOV R0, UR31 ;  /* 0x0000001f00007c02 */ /* 0x000fce0008000f00 */
.L_x_220:
[----:B-1----:R1:W2:Y:S02]  /*13310*/  SYNCS.PHASECHK.TRANS64.TRYWAIT P0, [R0+URZ+0xe8], R5 ;  /* 0x0000e805000075a7 */ /* 0x0022a400080011ff */
[----:B--2---:R-:W-:Y:S05]  /*13320*/  @!P0 NANOSLEEP.SYNCS 0x989680 ;  /* 0x009896800000895d */ /* 0x004fea0003900000 */
[----:B------:R-:W2:Y:S02]  /*13330*/  @!P0 SYNCS.PHASECHK.TRANS64 P0, [R0+URZ+0xe8], R5 ;  /* 0x0000e805000085a7 */ /* 0x000ea400080010ff */
[----:B--2---:R-:W-:Y:S05]  /*13340*/  @!P0 BRA `(.L_x_220) ;  /* 0xfffffffc00f08947 */ /* 0x004fea000383ffff */
[----:B------:R-:W-:Y:S05]  /*13350*/  BRA `(.L_x_221) ;  /* 0xffffff0c00287947 */ /* 0x000fea000383ffff */
.L_x_74:
[----:B------:R-:W-:Y:S07]  /*13360*/  MOV R0, UR7 ;  /* 0x0000000700007c02 */ /* 0x000fee0008000f00 */
.L_x_222:
[----:B-1----:R1:W2:Y:S02]  /*13370*/  SYNCS.PHASECHK.TRANS64.TRYWAIT P0, [R0+URZ], R5 ;  /* 0x00000005000075a7 */ /* 0x0022a400080011ff */
[----:B--2---:R-:W-:Y:S05]  /*13380*/  @!P0 NANOSLEEP.SYNCS 0x989680 ;  /* 0x009896800000895d */ /* 0x004fea0003900000 */
[----:B------:R-:W2:Y:S02]  /*13390*/  @!P0 SYNCS.PHASECHK.TRANS64 P0, [R0+URZ], R5 ;  /* 0x00000005000085a7 */ /* 0x000ea400080010ff */
[----:B--2---:R-:W-:Y:S05]  /*133a0*/  @!P0 BRA `(.L_x_222) ;  /* 0xfffffffc00f08947 */ /* 0x004fea000383ffff */
[----:B------:R-:W-:Y:S05]  /*133b0*/  BRA `(.L_x_73) ;  /* 0xffffff0c00847947 */ /* 0x000fea000383ffff */
.L_x_77:
[----:B------:R-:W-:-:S07]  /*133c0*/  MOV R0, UR31 ;  /* 0x0000001f00007c02 */ /* 0x000fce0008000f00 */
.L_x_223:
[----:B-1----:R1:W3:Y:S02]  /*133d0*/  SYNCS.PHASECHK.TRANS64.TRYWAIT P0, [R0+URZ+0x110], R3 ;  /* 0x00011003000075a7 */ /* 0x0022e400080011ff */
[----:B---3--:R-:W-:Y:S05]  /*133e0*/  @!P0 NANOSLEEP.SYNCS 0x989680 ;  /* 0x009896800000895d */ /* 0x008fea0003900000 */
[----:B------:R-:W3:Y:S02]  /*133f0*/  @!P0 SYNCS.PHASECHK.TRANS64 P0, [R0+URZ+0x110], R3 ;  /* 0x00011003000085a7 */ /* 0x000ee400080010ff */
[----:B---3--:R-:W-:Y:S05]  /*13400*/  @!P0 BRA `(.L_x_223) ;  /* 0xfffffffc00f08947 */ /* 0x008fea000383ffff */
[----:B------:R-:W-:Y:S05]  /*13410*/  BRA `(.L_x_224) ;  /* 0xffffff1000887947 */ /* 0x000fea000383ffff */
.L_x_82:
[----:B-1----:R1:W2:Y:S02]  /*13420*/  SYNCS.PHASECHK.TRANS64.TRYWAIT P0, [R8+URZ+0xc0], R5 ;  /* 0x0000c005080075a7 */ /* 0x0022a400080011ff */
[----:B--2---:R-:W-:Y:S05]  /*13430*/  @!P0 NANOSLEEP.SYNCS 0x989680 ;  /* 0x009896800000895d */ /* 0x004fea0003900000 */
[----:B------:R-:W2:Y:S02]  /*13440*/  @!P0 SYNCS.PHASECHK.TRANS64 P0, [R8+URZ+0xc0], R5 ;  /* 0x0000c005080085a7 */ /* 0x000ea400080010ff */
[----:B--2---:R-:W-:Y:S05]  /*13450*/  @!P0 BRA `(.L_x_82) ;  /* 0xfffffffc00f08947 */ /* 0x004fea000383ffff */
[----:B------:R-:W-:Y:S05]  /*13460*/  BRA `(.L_x_225) ;  /* 0xffffff1400cc7947 */ /* 0x000fea000383ffff */
.L_x_85:
[----:B------:R-:W-:Y:S07]  /*13470*/  MOV R0, UR21 ;  /* 0x0000001500007c02 */ /* 0x000fee0008000f00 */
.L_x_226:
[----:B-1----:R1:W2:Y:S02]  /*13480*/  SYNCS.PHASECHK.TRANS64.TRYWAIT P1, [R0+URZ+0xb8], R5 ;  /* 0x0000b805000075a7 */ /* 0x0022a400080211ff */
[----:B--2---:R-:W-:Y:S05]  /*13490*/  @!P1 NANOSLEEP.SYNCS 0x989680 ;  /* 0x009896800000995d */ /* 0x004fea0003900000 */
[----:B------:R-:W2:Y:S02]  /*134a0*/  @!P1 SYNCS.PHASECHK.TRANS64 P1, [R0+URZ+0xb8], R5 ;  /* 0x0000b805000095a7 */ /* 0x000ea400080210ff */
[----:B--2---:R-:W-:Y:S05]  /*134b0*/  @!P1 BRA `(.L_x_226) ;  /* 0xfffffffc00f09947 */ /* 0x004fea000383ffff */
[----:B------:R-:W-:Y:S05]  /*134c0*/  BRA `(.L_x_84) ;  /* 0xffffff1c00487947 */ /* 0x000fea000383ffff */
.L_x_88:
[----:B------:R-:W-:Y:S07]  /*134d0*/  MOV R0, UR21 ;  /* 0x0000001500007c02 */ /* 0x000fee0008000f00 */
.L_x_227:
[----:B-1----:R1:W2:Y:S02]  /*134e0*/  SYNCS.PHASECHK.TRANS64.TRYWAIT P0, [R0+URZ+0x90], R5 ;  /* 0x00009005000075a7 */ /* 0x0022a400080011ff */
[----:B--2---:R-:W-:Y:S05]  /*134f0*/  @!P0 NANOSLEEP.SYNCS 0x989680 ;  /* 0x009896800000895d */ /* 0x004fea0003900000 */
[----:B------:R-:W2:Y:S02]  /*13500*/  @!P0 SYNCS.PHASECHK.TRANS64 P0, [R0+URZ+0x90], R5 ;  /* 0x00009005000085a7 */ /* 0x000ea400080010ff */
[----:B--2---:R-:W-:Y:S05]  /*13510*/  @!P0 BRA `(.L_x_227) ;  /* 0xfffffffc00f08947 */ /* 0x004fea000383ffff */
[----:B------:R-:W-:Y:S05]  /*13520*/  BRA `(.L_x_228) ;  /* 0xffffff1c00ac7947 */ /* 0x000fea000383ffff */
.L_x_89:
[----:B------:R-:W-:Y:S07]  /*13530*/  MOV R0, UR21 ;  /* 0x0000001500007c02 */ /* 0x000fee0008000f00 */
.L_x_229:
[----:B-1----:R1:W2:Y:S02]  /*13540*/  SYNCS.PHASECHK.TRANS64.TRYWAIT P0, [R0+URZ+0x98], R5 ;  /* 0x00009805000075a7 */ /* 0x0022a400080011ff */
[----:B--2---:R-:W-:Y:S05]  /*13550*/  @!P0 NANOSLEEP.SYNCS 0x989680 ;  /* 0x009896800000895d */ /* 0x004fea0003900000 */
[----:B------:R-:W2:Y:S02]  /*13560*/  @!P0 SYNCS.PHASECHK.TRANS64 P0, [R0+URZ+0x98], R5 ;  /* 0x00009805000085a7 */ /* 0x000ea400080010ff */
[----:B--2---:R-:W-:Y:S05]  /*13570*/  @!P0 BRA `(.L_x_229) ;  /* 0xfffffffc00f08947 */ /* 0x004fea000383ffff */
[----:B------:R-:W-:Y:S05]  /*13580*/  BRA `(.L_x_230) ;  /* 0xffffff2000047947 */ /* 0x000fea000383ffff */
.L_x_90:
[----:B------:R-:W-:Y:S07]  /*13590*/  MOV R0, UR21 ;  /* 0x0000001500007c02 */ /* 0x000fee0008000f00 */
.L_x_231:
[----:B-1----:R1:W2:Y:S02]  /*135a0*/  SYNCS.PHASECHK.TRANS64.TRYWAIT P0, [R0+URZ+0xa0], R5 ;  /* 0x0000a005000075a7 */ /* 0x0022a400080011ff */
[----:B--2---:R-:W-:Y:S05]  /*135b0*/  @!P0 NANOSLEEP.SYNCS 0x989680 ;  /* 0x009896800000895d */ /* 0x004fea0003900000 */
[----:B------:R-:W2:Y:S02]  /*135c0*/  @!P0 SYNCS.PHASECHK.TRANS64 P0, [R0+URZ+0xa0], R5 ;  /* 0x0000a005000085a7 */ /* 0x000ea400080010ff */
[----:B--2---:R-:W-:Y:S05]  /*135d0*/  @!P0 BRA `(.L_x_231) ;  /* 0xfffffffc00f08947 */ /* 0x004fea000383ffff */
[----:B------:R-:W-:Y:S05]  /*135e0*/  BRA `(.L_x_232) ;  /* 0xffffff20006c7947 */ /* 0x000fea000383ffff */
.L_x_91:
[----:B------:R-:W-:Y:S07]  /*135f0*/  MOV R0, UR21 ;  /* 0x0000001500007c02 */ /* 0x000fee0008000f00 */
.L_x_233:
[----:B-1----:R1:W2:Y:S02]  /*13600*/  SYNCS.PHASECHK.TRANS64.TRYWAIT P0, [R0+URZ+0xa8], R5 ;  /* 0x0000a805000075a7 */ /* 0x0022a400080011ff */
[----:B--2---:R-:W-:Y:S05]  /*13610*/  @!P0 NANOSLEEP.SYNCS 0x989680 ;  /* 0x009896800000895d */ /* 0x004fea0003900000 */
[----:B------:R-:W2:Y:S02]  /*13620*/  @!P0 SYNCS.PHASECHK.TRANS64 P0, [R0+URZ+0xa8], R5 ;  /* 0x0000a805000085a7 */ /* 0x000ea400080010ff */
[----:B--2---:R-:W-:Y:S05]  /*13630*/  @!P0 BRA `(.L_x_233) ;  /* 0xfffffffc00f08947 */ /* 0x004fea000383ffff */
[----:B------:R-:W-:Y:S05]  /*13640*/  BRA `(.L_x_234) ;  /* 0xffffff2000cc7947 */ /* 0x000fea000383ffff */
.L_x_92:
[----:B------:R-:W-:Y:S07]  /*13650*/  MOV R7, UR21 ;  /* 0x0000001500077c02 */ /* 0x000fee0008000f00 */
.L_x_235:
[----:B-1----:R1:W2:Y:S02]  /*13660*/  SYNCS.PHASECHK.TRANS64.TRYWAIT P0, [R7+URZ+0x90], R4 ;  /* 0x00009004070075a7 */ /* 0x0022a400080011ff */
[----:B--2---:R-:W-:Y:S05]  /*13670*/  @!P0 NANOSLEEP.SYNCS 0x989680 ;  /* 0x009896800000895d */ /* 0x004fea0003900000 */
[----:B------:R-:W2:Y:S02]  /*13680*/  @!P0 SYNCS.PHASECHK.TRANS64 P0, [R7+URZ+0x90], R4 ;  /* 0x00009004070085a7 */ /* 0x000ea400080010ff */
[----:B--2---:R-:W-:Y:S05]  /*13690*/  @!P0 BRA `(.L_x_235) ;  /* 0xfffffffc00f08947 */ /* 0x004fea000383ffff */
[----:B------:R-:W-:Y:S05]  /*136a0*/  BRA `(.L_x_236) ;  /* 0xffffff2400307947 */ /* 0x000fea000383ffff */
.L_x_93:
[----:B------:R-:W-:Y:S07]  /*136b0*/  MOV R7, UR21 ;  /* 0x0000001500077c02 */ /* 0x000fee0008000f00 */
.L_x_237:
[----:B-1----:R1:W2:Y:S02]  /*136c0*/  SYNCS.PHASECHK.TRANS64.TRYWAIT P0, [R7+URZ+0x98], R4 ;  /* 0x00009804070075a7 */ /* 0x0022a400080011ff */
[----:B--2---:R-:W-:Y:S05]  /*136d0*/  @!P0 NANOSLEEP.SYNCS 0x989680 ;  /* 0x009896800000895d */ /* 0x004fea0003900000 */
[----:B------:R-:W2:Y:S02]  /*136e0*/  @!P0 SYNCS.PHASECHK.TRANS64 P0, [R7+URZ+0x98], R4 ;  /* 0x00009804070085a7 */ /* 0x000ea400080010ff */
[----:B--2---:R-:W-:Y:S05]  /*136f0*/  @!P0 BRA `(.L_x_237) ;  /* 0xfffffffc00f08947 */ /* 0x004fea000383ffff */
[----:B------:R-:W-:Y:S05]  /*13700*/  BRA `(.L_x_238) ;  /* 0xffffff2400947947 */ /* 0x000fea000383ffff */
.L_x_94:
[----:B------:R-:W-:Y:S07]  /*13710*/  MOV R7, UR21 ;  /* 0x0000001500077c02 */ /* 0x000fee0008000f00 */
.L_x_239:
[----:B-1----:R1:W2:Y:S02]  /*13720*/  SYNCS.PHASECHK.TRANS64.TRYWAIT P0, [R7+URZ+0xa0], R4 ;  /* 0x0000a004070075a7 */ /* 0x0022a400080011ff */
[----:B--2---:R-:W-:Y:S05]  /*13730*/  @!P0 NANOSLEEP.SYNCS 0x989680 ;  /* 0x009896800000895d */ /* 0x004fea0003900000 */
[----:B------:R-:W2:Y:S02]  /*13740*/  @!P0 SYNCS.PHASECHK.TRANS64 P0, [R7+URZ+0xa0], R4 ;  /* 0x0000a004070085a7 */ /* 0x000ea400080010ff */
[----:B--2---:R-:W-:Y:S05]  /*13750*/  @!P0 BRA `(.L_x_239) ;  /* 0xfffffffc00f08947 */ /* 0x004fea000383ffff */
[----:B------:R-:W-:Y:S05]  /*13760*/  BRA `(.L_x_240) ;  /* 0xffffff2400fc7947 */ /* 0x000fea000383ffff */
.L_x_95:
[----:B------:R-:W-:Y:S07]  /*13770*/  MOV R7, UR21 ;  /* 0x0000001500077c02 */ /* 0x000fee0008000f00 */
.L_x_241:
[----:B-1----:R1:W2:Y:S02]  /*13780*/  SYNCS.PHASECHK.TRANS64.TRYWAIT P0, [R7+URZ+0xa8], R4 ;  /* 0x0000a804070075a7 */ /* 0x0022a400080011ff */
[----:B--2---:R-:W-:Y:S05]  /*13790*/  @!P0 NANOSLEEP.SYNCS 0x989680 ;  /* 0x009896800000895d */ /* 0x004fea0003900000 */
[----:B------:R-:W2:Y:S02]  /*137a0*/  @!P0 SYNCS.PHASECHK.TRANS64 P0, [R7+URZ+0xa8], R4 ;  /* 0x0000a804070085a7 */ /* 0x000ea400080010ff */
[----:B--2---:R-:W-:Y:S05]  /*137b0*/  @!P0 BRA `(.L_x_241) ;  /* 0xfffffffc00f08947 */ /* 0x004fea000383ffff */
[----:B------:R-:W-:Y:S05]  /*137c0*/  BRA `(.L_x_242) ;  /* 0xffffff2800607947 */ /* 0x000fea000383ffff */
.L_x_97:
[----:B------:R-:W-:-:S07]  /*137d0*/  MOV R0, UR21 ;  /* 0x0000001500007c02 */ /* 0x000fce0008000f00 */
.L_x_243:
[----:B-1----:R1:W3:Y:S02]  /*137e0*/  SYNCS.PHASECHK.TRANS64.TRYWAIT P0, [R0+URZ+0x90], R5 ;  /* 0x00009005000075a7 */ /* 0x0022e400080011ff */
[----:B---3--:R-:W-:Y:S05]  /*137f0*/  @!P0 NANOSLEEP.SYNCS 0x989680 ;  /* 0x009896800000895d */ /* 0x008fea0003900000 */
[----:B------:R-:W3:Y:S02]  /*13800*/  @!P0 SYNCS.PHASECHK.TRANS64 P0, [R0+URZ+0x90], R5 ;  /* 0x00009005000085a7 */ /* 0x000ee400080010ff */
[----:B---3--:R-:W-:Y:S05]  /*13810*/  @!P0 BRA `(.L_x_243) ;  /* 0xfffffffc00f08947 */ /* 0x008fea000383ffff */
[----:B------:R-:W-:Y:S05]  /*13820*/  BRA `(.L_x_244) ;  /* 0xffffff2800e87947 */ /* 0x000fea000383ffff */
.L_x_98:
[----:B-1----:R-:W-:-:S07]  /*13830*/  MOV R0, UR21 ;  /* 0x0000001500007c02 */ /* 0x002fce0008000f00 */
.L_x_245:
[----:B-1----:R1:W3:Y:S02]  /*13840*/  SYNCS.PHASECHK.TRANS64.TRYWAIT P0, [R0+URZ+0x98], R5 ;  /* 0x00009805000075a7 */ /* 0x0022e400080011ff */
[----:B---3--:R-:W-:Y:S05]  /*13850*/  @!P0 NANOSLEEP.SYNCS 0x989680 ;  /* 0x009896800000895d */ /* 0x008fea0003900000 */
[----:B------:R-:W3:Y:S02]  /*13860*/  @!P0 SYNCS.PHASECHK.TRANS64 P0, [R0+URZ+0x98], R5 ;  /* 0x00009805000085a7 */ /* 0x000ee400080010ff */
[----:B---3--:R-:W-:Y:S05]  /*13870*/  @!P0 BRA `(.L_x_245) ;  /* 0xfffffffc00f08947 */ /* 0x008fea000383ffff */
[----:B------:R-:W-:Y:S05]  /*13880*/  BRA `(.L_x_246) ;  /* 0xffffff2800d87947 */ /* 0x000fea000383ffff */
.L_x_99:
[----:B------:R-:W-:-:S07]  /*13890*/  MOV R2, UR21 ;  /* 0x0000001500027c02 */ /* 0x000fce0008000f00 */
.L_x_247:
[----:B-1----:R1:W3:Y:S02]  /*138a0*/  SYNCS.PHASECHK.TRANS64.TRYWAIT P0, [R2+URZ+0xa0], R5 ;  /* 0x0000a005020075a7 */ /* 0x0022e400080011ff */
[----:B---3--:R-:W-:Y:S05]  /*138b0*/  @!P0 NANOSLEEP.SYNCS 0x989680 ;  /* 0x009896800000895d */ /* 0x008fea0003900000 */
[----:B------:R-:W3:Y:S02]  /*138c0*/  @!P0 SYNCS.PHASECHK.TRANS64 P0, [R2+URZ+0xa0], R5 ;  /* 0x0000a005020085a7 */ /* 0x000ee400080010ff */
[----:B---3--:R-:W-:Y:S05]  /*138d0*/  @!P0 BRA `(.L_x_247) ;  /* 0xfffffffc00f08947 */ /* 0x008fea000383ffff */
[----:B------:R-:W-:Y:S05]  /*138e0*/  BRA `(.L_x_248) ;  /* 0xffffff2800cc7947 */ /* 0x000fea000383ffff */
.L_x_101:
[----:B-1----:R1:W2:Y:S02]  /*138f0*/  SYNCS.PHASECHK.TRANS64.TRYWAIT P0, [R0+URZ+0xc0], R3 ;  /* 0x0000c003000075a7 */ /* 0x0022a400080011ff */
[----:B--2---:R-:W-:Y:S05]  /*13900*/  @!P0 NANOSLEEP.SYNCS 0x989680 ;  /* 0x009896800000895d */ /* 0x004fea0003900000 */
[----:B------:R-:W2:Y:S02]  /*13910*/  @!P0 SYNCS.PHASECHK.TRANS64 P0, [R0+URZ+0xc0], R3 ;  /* 0x0000c003000085a7 */ /* 0x000ea400080010ff */
[----:B--2---:R-:W-:Y:S05]  /*13920*/  @!P0 BRA `(.L_x_101) ;  /* 0xfffffffc00f08947 */ /* 0x004fea000383ffff */
[----:B------:R-:W-:Y:S05]  /*13930*/  BRA `(.L_x_249) ;  /* 0xffffff2c00a47947 */ /* 0x000fea000383ffff */
.L_x_112:
[----:B-1----:R-:W-:Y:S04]  /*13940*/  MOV R3, UR44 ;  /* 0x0000002c00037c02 */ /* 0x002fe80008000f00 */
[----:B------:R1:W3:Y:S03]  /*13950*/  SYNCS.PHASECHK.TRANS64.TRYWAIT P1, [R3+URZ+0x70], R6 ;  /* 0x00007006030075a7 */ /* 0x0002e600080211ff */
[----:B---3--:R-:W-:Y:S05]  /*13960*/  @!P1 NANOSLEEP.SYNCS 0x989680 ;  /* 0x009896800000995d */ /* 0x008fea0003900000 */
[----:B------:R-:W3:Y:S02]  /*13970*/  @!P1 SYNCS.PHASECHK.TRANS64 P1, [R3+URZ+0x70], R6 ;  /* 0x00007006030095a7 */ /* 0x000ee400080210ff */
[----:B---3--:R-:W-:Y:S05]  /*13980*/  @!P1 BRA `(.L_x_112) ;  /* 0xfffffffc00ec9947 */ /* 0x008fea000383ffff */
[----:B------:R-:W-:Y:S05]  /*13990*/  BRA `(.L_x_111) ;  /* 0xffffff3c00847947 */ /* 0x000fea000383ffff */
.L_x_114:
[----:B-1----:R-:W-:Y:S04]  /*139a0*/  MOV R3, UR44 ;  /* 0x0000002c00037c02 */ /* 0x002fe80008000f00 */
[----:B------:R1:W4:Y:S03]  /*139b0*/  SYNCS.PHASECHK.TRANS64.TRYWAIT P0, [R3+URZ+0xe0], R4 ;  /* 0x0000e004030075a7 */ /* 0x00032600080011ff */
[----:B----4-:R-:W-:Y:S05]  /*139c0*/  @!P0 NANOSLEEP.SYNCS 0x989680 ;  /* 0x009896800000895d */ /* 0x010fea0003900000 */
[----:B------:R-:W4:Y:S02]  /*139d0*/  @!P0 SYNCS.PHASECHK.TRANS64 P0, [R3+URZ+0xe0], R4 ;  /* 0x0000e004030085a7 */ /* 0x000f2400080010ff */
[----:B----4-:R-:W-:Y:S05]  /*139e0*/  @!P0 BRA `(.L_x_114) ;  /* 0xfffffffc00ec8947 */ /* 0x010fea000383ffff */
[----:B------:R-:W-:Y:S05]  /*139f0*/  BRA `(.L_x_113) ;  /* 0xffffff3c00b47947 */ /* 0x000fea000383ffff */
.L_x_125:
[----:B--2---:R2:W4:Y:S02]  /*13a00*/  SYNCS.PHASECHK.TRANS64.TRYWAIT P0, [R3+URZ+0x70], R0 ;  /* 0x00007000030075a7 */ /* 0x00452400080011ff */
[----:B----4-:R-:W-:Y:S05]  /*13a10*/  @!P0 NANOSLEEP.SYNCS 0x989680 ;  /* 0x009896800000895d */ /* 0x010fea0003900000 */
[----:B------:R-:W4:Y:S02]  /*13a20*/  @!P0 SYNCS.PHASECHK.TRANS64 P0, [R3+URZ+0x70], R0 ;  /* 0x00007000030085a7 */ /* 0x000f2400080010ff */
[----:B----4-:R-:W-:Y:S05]  /*13a30*/  @!P0 BRA `(.L_x_125) ;  /* 0xfffffffc00f08947 */ /* 0x010fea000383ffff */
[----:B------:R-:W-:Y:S05]  /*13a40*/  BRA `(.L_x_124) ;  /* 0xffffff5400687947 */ /* 0x000fea000383ffff */
.L_x_135:
[----:B-1----:R1:W2:Y:S02]  /*13a50*/  SYNCS.PHASECHK.TRANS64.TRYWAIT P0, [R11+URZ+0x70], R8 ;  /* 0x000070080b0075a7 */ /* 0x0022a400080011ff */
[----:B--2---:R-:W-:Y:S05]  /*13a60*/  @!P0 NANOSLEEP.SYNCS 0x989680 ;  /* 0x009896800000895d */ /* 0x004fea0003900000 */
[----:B------:R-:W2:Y:S02]  /*13a70*/  @!P0 SYNCS.PHASECHK.TRANS64 P0, [R11+URZ+0x70], R8 ;  /* 0x000070080b0085a7 */ /* 0x000ea400080010ff */
[----:B--2---:R-:W-:Y:S05]  /*13a80*/  @!P0 BRA `(.L_x_135) ;  /* 0xfffffffc00f08947 */ /* 0x004fea000383ffff */
[----:B------:R-:W-:Y:S05]  /*13a90*/  BRA `(.L_x_134) ;  /* 0xffffff6c00047947 */ /* 0x000fea000383ffff */
.L_x_145:
[----:B-1----:R1:W2:Y:S02]  /*13aa0*/  SYNCS.PHASECHK.TRANS64.TRYWAIT P0, [R0+URZ+0x70], R5 ;  /* 0x00007005000075a7 */ /* 0x0022a400080011ff */
[----:B--2---:R-:W-:Y:S05]  /*13ab0*/  @!P0 NANOSLEEP.SYNCS 0x989680 ;  /* 0x009896800000895d */ /* 0x004fea0003900000 */
[----:B------:R-:W2:Y:S02]  /*13ac0*/  @!P0 SYNCS.PHASECHK.TRANS64 P0, [R0+URZ+0x70], R5 ;  /* 0x00007005000085a7 */ /* 0x000ea400080010ff */
[----:B--2---:R-:W-:Y:S05]  /*13ad0*/  @!P0 BRA `(.L_x_145) ;  /* 0xfffffffc00f08947 */ /* 0x004fea000383ffff */
[----:B------:R-:W-:Y:S05]  /*13ae0*/  BRA `(.L_x_144) ;  /* 0xffffff80005c7947 */ /* 0x000fea000383ffff */
.L_x_155:
[----:B-1----:R1:W4:Y:S02]  /*13af0*/  SYNCS.PHASECHK.TRANS64.TRYWAIT P0, [R8+URZ+0x70], R5 ;  /* 0x00007005080075a7 */ /* 0x00232400080011ff */
[----:B----4-:R-:W-:Y:S05]  /*13b00*/  @!P0 NANOSLEEP.SYNCS 0x989680 ;  /* 0x009896800000895d */ /* 0x010fea0003900000 */
[----:B------:R-:W4:Y:S02]  /*13b10*/  @!P0 SYNCS.PHASECHK.TRANS64 P0, [R8+URZ+0x70], R5 ;  /* 0x00007005080085a7 */ /* 0x000f2400080010ff */
[----:B----4-:R-:W-:Y:S05]  /*13b20*/  @!P0 BRA `(.L_x_155) ;  /* 0xfffffffc00f08947 */ /* 0x010fea000383ffff */
[----:B------:R-:W-:Y:S05]  /*13b30*/  BRA `(.L_x_154) ;  /* 0xffffff9400f07947 */ /* 0x000fea000383ffff */
.L_x_165:
[----:B-1----:R1:W4:Y:S02]  /*13b40*/  SYNCS.PHASECHK.TRANS64.TRYWAIT P0, [R8+URZ+0x70], R5 ;  /* 0x00007005080075a7 */ /* 0x00232400080011ff */
[----:B----4-:R-:W-:Y:S05]  /*13b50*/  @!P0 NANOSLEEP.SYNCS 0x989680 ;  /* 0x009896800000895d */ /* 0x010fea0003900000 */
[----:B------:R-:W4:Y:S02]  /*13b60*/  @!P0 SYNCS.PHASECHK.TRANS64 P0, [R8+URZ+0x70], R5 ;  /* 0x00007005080085a7 */ /* 0x000f2400080010ff */
[----:B----4-:R-:W-:Y:S05]  /*13b70*/  @!P0 BRA `(.L_x_165) ;  /* 0xfffffffc00f08947 */ /* 0x010fea000383ffff */
[----:B------:R-:W-:Y:S05]  /*13b80*/  BRA `(.L_x_164) ;  /* 0xffffffac00607947 */ /* 0x000fea000383ffff */
.L_x_175:
[----:B-1----:R1:W4:Y:S02]  /*13b90*/  SYNCS.PHASECHK.TRANS64.TRYWAIT P0, [R0+URZ+0x70], R5 ;  /* 0x00007005000075a7 */ /* 0x00232400080011ff */
[----:B----4-:R-:W-:Y:S05]  /*13ba0*/  @!P0 NANOSLEEP.SYNCS 0x989680 ;  /* 0x009896800000895d */ /* 0x010fea0003900000 */
[----:B------:R-:W4:Y:S02]  /*13bb0*/  @!P0 SYNCS.PHASECHK.TRANS64 P0, [R0+URZ+0x70], R5 ;  /* 0x00007005000085a7 */ /* 0x000f2400080010ff */
[----:B----4-:R-:W-:Y:S05]  /*13bc0*/  @!P0 BRA `(.L_x_175) ;  /* 0xfffffffc00f08947 */ /* 0x010fea000383ffff */
[----:B------:R-:W-:Y:S05]  /*13bd0*/  BRA `(.L_x_174) ;  /* 0xffffffc000f47947 */ /* 0x000fea000383ffff */
.L_x_185:
[----:B-1----:R1:W4:Y:S02]  /*13be0*/  SYNCS.PHASECHK.TRANS64.TRYWAIT P0, [R0+URZ+0x70], R3 ;  /* 0x00007003000075a7 */ /* 0x00232400080011ff */
[----:B----4-:R-:W-:Y:S05]  /*13bf0*/  @!P0 NANOSLEEP.SYNCS 0x989680 ;  /* 0x009896800000895d */ /* 0x010fea0003900000 */
[----:B------:R-:W4:Y:S02]  /*13c00*/  @!P0 SYNCS.PHASECHK.TRANS64 P0, [R0+URZ+0x70], R3 ;  /* 0x00007003000085a7 */ /* 0x000f2400080010ff */
[----:B----4-:R-:W-:Y:S05]  /*13c10*/  @!P0 BRA `(.L_x_185) ;  /* 0xfffffffc00f08947 */ /* 0x010fea000383ffff */
[----:B------:R-:W-:Y:S05]  /*13c20*/  BRA `(.L_x_184) ;  /* 0xffffffd800587947 */ /* 0x000fea000383ffff */
        .weak           $__internal_0_$__cuda_sm10x_tcgen05_guardrail_trap_col_being_dealloced_not_returned_by_alloc
        .type           $__internal_0_$__cuda_sm10x_tcgen05_guardrail_trap_col_being_dealloced_not_returned_by_alloc,@function
        .size           $__internal_0_$__cuda_sm10x_tcgen05_guardrail_trap_col_being_dealloced_not_returned_by_alloc,($__internal_1_$__cuda_sm10x_tcgen05_guardrail_trap_phase_invalid_during_alloc - $__internal_0_$__cuda_sm10x_tcgen05_guardrail_trap_col_being_dealloced_not_returned_by_alloc)
$__internal_0_$__cuda_sm10x_tcgen05_guardrail_trap_col_being_dealloced_not_returned_by_alloc:
[----:B------:R-:W-:Y:S05]  /*13c30*/  BPT.TRAP 0x1 ;  /* 0x000000040000795c */ /* 0x000fea0000300000 */
[----:B------:R-:W-:-:S04]  /*13c40*/  HFMA2 R3, -RZ, RZ, 0, 0 ;  /* 0x00000000ff037431 */ /* 0x000fc800000001ff */
[----:B------:R-:W-:Y:S05]  /*13c50*/  RET.REL.NODEC R2 `(_ZN7cutlass13device_kernelINS_4gemm6kernel13GemmUniversalIN4cute5tupleIJiiiiEEENS1_10collective13CollectiveMmaINS1_46MainloopSm100TmaUmmaWarpSpecializedBlockScaledILi7ELi2ELi1ENS5_IJNS4_1CILi8EEENSA_ILi1EEESC_EEEEENS5_IJNSA_ILi128EEENSA_ILi256EEESF_EEENS5_IJNS_12float_e2m1_tENS_13float_ue4m3_tEEEENS5_IJNS5_IJlSC_lEEENS4_6LayoutINS5_IJNS5_IJNS5_IJNSA_ILi32EEENSA_ILi4EEEEEEiEEENS5_IJNS5_IJNSA_ILi16EEESO_EEEiEEENS5_IJSC_iEEEEEENS5_IJST_NS5_IJNS5_IJNSA_ILi0EEESC_EEENSA_ILi512EEEEEENS5_IJSW_iEEEEEEEEEEESK_S13_NS4_8TiledMMAINS4_8MMA_AtomIJNS4_17SM100_MMA_MXF4_SSISI_SI_fSJ_Li128ELi256ELi16ELNS4_4UMMA5MajorE0ELS18_0ELNS17_7ScaleInE0ELS19_0EEEEEENSM_INS5_IJSC_SC_SC_EEENS5_IJSW_SW_SW_EEEEENS5_IJNS4_10UnderscoreES1F_S1F_EEEEENS5_IJNS4_13SM90_TMA_LOADES1I_EEENS5_IJNS4_14ComposedLayoutINS4_7SwizzleILi2ELi4ELi3EEENS4_18smem_ptr_flag_bitsILi4EEENSM_INS5_IJSB_SF_EEENS5_IJSF_SC_EEEEEEENSM_INS5_IJNS5_IJNS5_IJSP_SC_EEESS_EEESC_NS5_IJSC_NSA_ILi2EEEEEEEEENS5_IJNS5_IJNS5_IJSS_SY_EEESX_EEESW_NS5_IJSO_SY_EEEEEEEEEEEvNS4_8identityENS5_IJNS4_23SM90_TMA_LOAD_MULTICASTES25_EEENS5_IJS1S_NSM_INS5_IJNS5_IJNS5_IJSP_S1V_EEESS_EEESC_S1W_EEENS5_IJS1Z_SW_NS5_IJSO_NSA_ILi1024EEEEEEEEEEEEEEvS24_EENS_8epilogue10collective18CollectiveEpilogueINS2G_23Sm100TmaWarpSpecializedILi4ELi2ELi32ELb1ELb0EEEJNS5_IJNSA_ILi64EEESG_SF_EEENS5_IJNSM_IS2L_SC_EENSM_INS5_IJSN_S1V_EEENS5_IJSC_SF_EEEEEEEENS_10bfloat16_tESL_S2S_SL_NS2G_6fusion15FusionCallbacksIS2K_NS2T_17LinearCombinationIS2S_fS2S_fLNS_15FloatRoundStyleE2EEES2M_S2R_JEEENS4_5SM1004TMEM4LOAD26SM100_TMEM_LOAD_32dp32b32xES1I_NS1K_IS1M_NS1N_ILi16EEENSM_INS5_IJSB_SN_EEENS5_IJSN_SC_EEEEEEENS4_39AutoVectorizingCopyWithAssumedAlignmentILi128EEENS4_14SM90_TMA_STOREES37_S39_S39_EEEvvEEEEvNT_6ParamsE) ;  /* 0xfffffec002e87950 */ /* 0x000fea0003c3ffff */
        .weak           $__internal_1_$__cuda_sm10x_tcgen05_guardrail_trap_phase_invalid_during_alloc
        .type           $__internal_1_$__cuda_sm10x_tcgen05_guardrail_trap_phase_invalid_during_alloc,@function
        .size           $__internal_1_$__cuda_sm10x_tcgen05_guardrail_trap_phase_invalid_during_alloc,($__internal_2_$__cuda_sm10x_tcgen05_guardrail_trap_unallocated_columns_being_dealloced - $__internal_1_$__cuda_sm10x_tcgen05_guardrail_trap_phase_invalid_during_alloc)
$__internal_1_$__cuda_sm10x_tcgen05_guardrail_trap_phase_invalid_during_alloc:
[----:B------:R-:W-:Y:S05]  /*13c60*/  BPT.TRAP 0x1 ;  /* 0x000000040000795c */ /* 0x000fea0000300000 */
[----:B------:R-:W-:-:S04]  /*13c70*/  MOV R5, 0x0 ;  /* 0x0000000000057802 */ /* 0x000fc80000000f00 */
[----:B------:R-:W-:Y:S05]  /*13c80*/  RET.REL.NODEC R4 `(_ZN7cutlass13device_kernelINS_4gemm6kernel13GemmUniversalIN4cute5tupleIJiiiiEEENS1_10collective13CollectiveMmaINS1_46MainloopSm100TmaUmmaWarpSpecializedBlockScaledILi7ELi2ELi1ENS5_IJNS4_1CILi8EEENSA_ILi1EEESC_EEEEENS5_IJNSA_ILi128EEENSA_ILi256EEESF_EEENS5_IJNS_12float_e2m1_tENS_13float_ue4m3_tEEEENS5_IJNS5_IJlSC_lEEENS4_6LayoutINS5_IJNS5_IJNS5_IJNSA_ILi32EEENSA_ILi4EEEEEEiEEENS5_IJNS5_IJNSA_ILi16EEESO_EEEiEEENS5_IJSC_iEEEEEENS5_IJST_NS5_IJNS5_IJNSA_ILi0EEESC_EEENSA_ILi512EEEEEENS5_IJSW_iEEEEEEEEEEESK_S13_NS4_8TiledMMAINS4_8MMA_AtomIJNS4_17SM100_MMA_MXF4_SSISI_SI_fSJ_Li128ELi256ELi16ELNS4_4UMMA5MajorE0ELS18_0ELNS17_7ScaleInE0ELS19_0EEEEEENSM_INS5_IJSC_SC_SC_EEENS5_IJSW_SW_SW_EEEEENS5_IJNS4_10UnderscoreES1F_S1F_EEEEENS5_IJNS4_13SM90_TMA_LOADES1I_EEENS5_IJNS4_14ComposedLayoutINS4_7SwizzleILi2ELi4ELi3EEENS4_18smem_ptr_flag_bitsILi4EEENSM_INS5_IJSB_SF_EEENS5_IJSF_SC_EEEEEEENSM_INS5_IJNS5_IJNS5_IJSP_SC_EEESS_EEESC_NS5_IJSC_NSA_ILi2EEEEEEEEENS5_IJNS5_IJNS5_IJSS_SY_EEESX_EEESW_NS5_IJSO_SY_EEEEEEEEEEEvNS4_8identityENS5_IJNS4_23SM90_TMA_LOAD_MULTICASTES25_EEENS5_IJS1S_NSM_INS5_IJNS5_IJNS5_IJSP_S1V_EEESS_EEESC_S1W_EEENS5_IJS1Z_SW_NS5_IJSO_NSA_ILi1024EEEEEEEEEEEEEEvS24_EENS_8epilogue10collective18CollectiveEpilogueINS2G_23Sm100TmaWarpSpecializedILi4ELi2ELi32ELb1ELb0EEEJNS5_IJNSA_ILi64EEESG_SF_EEENS5_IJNSM_IS2L_SC_EENSM_INS5_IJSN_S1V_EEENS5_IJSC_SF_EEEEEEEENS_10bfloat16_tESL_S2S_SL_NS2G_6fusion15FusionCallbacksIS2K_NS2T_17LinearCombinationIS2S_fS2S_fLNS_15FloatRoundStyleE2EEES2M_S2R_JEEENS4_5SM1004TMEM4LOAD26SM100_TMEM_LOAD_32dp32b32xES1I_NS1K_IS1M_NS1N_ILi16EEENSM_INS5_IJSB_SN_EEENS5_IJSN_SC_EEEEEEENS4_39AutoVectorizingCopyWithAssumedAlignmentILi128EEENS4_14SM90_TMA_STOREES37_S39_S39_EEEvvEEEEvNT_6ParamsE) ;  /* 0xfffffec004dc7950 */ /* 0x000fea0003c3ffff */
        .weak           $__internal_2_$__cuda_sm10x_tcgen05_guardrail_trap_unallocated_columns_being_dealloced
        .type           $__internal_2_$__cuda_sm10x_tcgen05_guardrail_trap_unallocated_columns_being_dealloced,@function
        .size           $__internal_2_$__cuda_sm10x_tcgen05_guardrail_trap_unallocated_columns_being_dealloced,(.L_x_251 - $__internal_2_$__cuda_sm10x_tcgen05_guardrail_trap_unallocated_columns_being_dealloced)
$__internal_2_$__cuda_sm10x_tcgen05_guardrail_trap_unallocated_columns_being_dealloced:
[----:B------:R-:W-:Y:S05]  /*13c90*/  BPT.TRAP 0x1 ;  /* 0x000000040000795c */ /* 0x000fea0000300000 */
[----:B------:R-:W-:-:S04]  /*13ca0*/  HFMA2 R3, -RZ, RZ, 0, 0 ;  /* 0x00000000ff037431 */ /* 0x000fc800000001ff */
[----:B------:R-:W-:Y:S05]  /*13cb0*/  RET.REL.NODEC R2 `(_ZN7cutlass13device_kernelINS_4gemm6kernel13GemmUniversalIN4cute5tupleIJiiiiEEENS1_10collective13CollectiveMmaINS1_46MainloopSm100TmaUmmaWarpSpecializedBlockScaledILi7ELi2ELi1ENS5_IJNS4_1CILi8EEENSA_ILi1EEESC_EEEEENS5_IJNSA_ILi128EEENSA_ILi256EEESF_EEENS5_IJNS_12float_e2m1_tENS_13float_ue4m3_tEEEENS5_IJNS5_IJlSC_lEEENS4_6LayoutINS5_IJNS5_IJNS5_IJNSA_ILi32EEENSA_ILi4EEEEEEiEEENS5_IJNS5_IJNSA_ILi16EEESO_EEEiEEENS5_IJSC_iEEEEEENS5_IJST_NS5_IJNS5_IJNSA_ILi0EEESC_EEENSA_ILi512EEEEEENS5_IJSW_iEEEEEEEEEEESK_S13_NS4_8TiledMMAINS4_8MMA_AtomIJNS4_17SM100_MMA_MXF4_SSISI_SI_fSJ_Li128ELi256ELi16ELNS4_4UMMA5MajorE0ELS18_0ELNS17_7ScaleInE0ELS19_0EEEEEENSM_INS5_IJSC_SC_SC_EEENS5_IJSW_SW_SW_EEEEENS5_IJNS4_10UnderscoreES1F_S1F_EEEEENS5_IJNS4_13SM90_TMA_LOADES1I_EEENS5_IJNS4_14ComposedLayoutINS4_7SwizzleILi2ELi4ELi3EEENS4_18smem_ptr_flag_bitsILi4EEENSM_INS5_IJSB_SF_EEENS5_IJSF_SC_EEEEEEENSM_INS5_IJNS5_IJNS5_IJSP_SC_EEESS_EEESC_NS5_IJSC_NSA_ILi2EEEEEEEEENS5_IJNS5_IJNS5_IJSS_SY_EEESX_EEESW_NS5_IJSO_SY_EEEEEEEEEEEvNS4_8identityENS5_IJNS4_23SM90_TMA_LOAD_MULTICASTES25_EEENS5_IJS1S_NSM_INS5_IJNS5_IJNS5_IJSP_S1V_EEESS_EEESC_S1W_EEENS5_IJS1Z_SW_NS5_IJSO_NSA_ILi1024EEEEEEEEEEEEEEvS24_EENS_8epilogue10collective18CollectiveEpilogueINS2G_23Sm100TmaWarpSpecializedILi4ELi2ELi32ELb1ELb0EEEJNS5_IJNSA_ILi64EEESG_SF_EEENS5_IJNSM_IS2L_SC_EENSM_INS5_IJSN_S1V_EEENS5_IJSC_SF_EEEEEEEENS_10bfloat16_tESL_S2S_SL_NS2G_6fusion15FusionCallbacksIS2K_NS2T_17LinearCombinationIS2S_fS2S_fLNS_15FloatRoundStyleE2EEES2M_S2R_JEEENS4_5SM1004TMEM4LOAD26SM100_TMEM_LOAD_32dp32b32xES1I_NS1K_IS1M_NS1N_ILi16EEENSM_INS5_IJSB_SN_EEENS5_IJSN_SC_EEEEEEENS4_39AutoVectorizingCopyWithAssumedAlignmentILi128EEENS4_14SM90_TMA_STOREES37_S39_S39_EEEvvEEEEvNT_6ParamsE) ;  /* 0xfffffec002d07950 */ /* 0x000fea0003c3ffff */
.L_x_250:
[----:B------:R-:W-:-:S00]  /*13cc0*/  BRA `(.L_x_250) ;  /* 0xfffffffc00fc7947 */ /* 0x000fc0000383ffff */
[----:B------:R-:W-:-:S00]  /*13cd0*/  NOP ;  /* 0x0000000000007918 */ /* 0x000fc00000000000 */
        /* <DEDUP_REMOVED lines=10> */
.L_x_251:


//--------------------- .nv.global.init           --------------------------
	.section	.nv.global.init,"aw",@progbits
.nv.global.init:
	.type		$str$29,@object
	.size		$str$29,($str$30 - $str$29)
$str$29:
        /*0000*/ 	.byte	0x28, 0x61, 0x64, 0x64, 0x72, 0x65, 0x73, 0x73, 0x20, 0x26, 0x20, 0x6d, 0x61, 0x73, 0x6b, 0x29
        /*0010*/ 	.byte	0x20, 0x3d, 0x3d, 0x20, 0x30, 0x00
	.type		$str$30,@object
	.size		$str$30,($str$26 - $str$30)
$str$30:
        /*0016*/ 	.byte	0x2f, 0x74, 0x6d, 0x70, 0x2f, 0x63, 0x75, 0x74, 0x6c, 0x61, 0x73, 0x73, 0x5f, 0x73, 0x77, 0x65
        /*0026*/ 	.byte	0x65, 0x70, 0x5f, 0x73, 0x72, 0x63, 0x2f, 0x69, 0x6e, 0x63, 0x6c, 0x75, 0x64, 0x65, 0x2f, 0x63
        /*0036*/ 	.byte	0x75, 0x74, 0x65, 0x2f, 0x70, 0x6f, 0x69, 0x6e, 0x74, 0x65, 0x72, 0x5f, 0x66, 0x6c, 0x61, 0x67
        /*0046*/ 	.byte	0x67, 0x65, 0x64, 0x2e, 0x68, 0x70, 0x70, 0x00
	.type		$str$26,@object
	.size		$str$26,($str$25 - $str$26)
$str$26:
        /*004e*/ 	.byte	0x2f, 0x74, 0x6d, 0x70, 0x2f, 0x63, 0x75, 0x74, 0x6c, 0x61, 0x73, 0x73, 0x5f, 0x73, 0x77, 0x65
        /*005e*/ 	.byte	0x65, 0x70, 0x5f, 0x73, 0x72, 0x63, 0x2f, 0x69, 0x6e, 0x63, 0x6c, 0x75, 0x64, 0x65, 0x2f, 0x63
        /*006e*/ 	.byte	0x75, 0x74, 0x65, 0x2f, 0x61, 0x74, 0x6f, 0x6d, 0x2f, 0x63, 0x6f, 0x70, 0x79, 0x5f, 0x74, 0x72
        /*007e*/ 	.byte	0x61, 0x69, 0x74, 0x73, 0x5f, 0x73, 0x6d, 0x31, 0x30, 0x30, 0x2e, 0x68, 0x70, 0x70, 0x00
	.type		$str$25,@object
	.size		$str$25,(__unnamed_1 - $str$25)
$str$25:
        /*008d*/ 	.byte	0x28, 0x28, 0x75, 0x69, 0x6e, 0x74, 0x33, 0x32, 0x5f, 0x74, 0x28, 0x74, 0x68, 0x72, 0x65, 0x61
        /*009d*/ 	.byte	0x64, 0x49, 0x64, 0x78, 0x2e, 0x78, 0x29, 0x20, 0x2f, 0x20, 0x33, 0x32, 0x29, 0x20, 0x25, 0x20
        /*00ad*/ 	.byte	0x34, 0x29, 0x20, 0x3d, 0x3d, 0x20, 0x28, 0x28, 0x28, 0x74, 0x6d, 0x65, 0x6d, 0x5f, 0x61, 0x64
        /*00bd*/ 	.byte	0x64, 0x72, 0x20, 0x3e, 0x3e, 0x20, 0x31, 0x36, 0x29, 0x20, 0x2f, 0x20, 0x33, 0x32, 0x29, 0x20
        /*00cd*/ 	.byte	0x25, 0x20, 0x34, 0x29, 0x00
	.type		__unnamed_1,@object
	.size		__unnamed_1,(__unnamed_2 - __unnamed_1)
__unnamed_1:
        /*00d2*/ 	.byte	0x61, 0x75, 0x74, 0x6f, 0x20, 0x63, 0x75, 0x74, 0x65, 0x3a, 0x3a, 0x61, 0x73, 0x5f, 0x70, 0x6f
        /* <DEDUP_REMOVED lines=24> */
        /*0262*/ 	.byte	0x43, 0x3c, 0x34, 0x30, 0x39, 0x36, 0x3e, 0x3e, 0x3e, 0x3e, 0x5d, 0x00
	.type		__unnamed_2,@object
	.size		__unnamed_2,(.L_2 - __unnamed_2)
__unnamed_2:
        /* <DEDUP_REMOVED lines=42> */
        /*050e*/ 	.byte	0x3e, 0x3e, 0x5d, 0x00
.L_2:


//--------------------- .nv.shared._ZN7cutlass13device_kernelINS_4gemm6kernel13GemmUniversalIN4cute5tupleIJiiiiEEENS1_10collective13CollectiveMmaINS1_46MainloopSm100TmaUmmaWarpSpecializedBlockScaledILi7ELi2ELi1ENS5_IJNS4_1CILi8EEENSA_ILi1EEESC_EEEEENS5_IJNSA_ILi128EEENSA_ILi256EEESF_EEENS5_IJNS_12float_e2m1_tENS_13float_ue4m3_tEEEENS5_IJNS5_IJlSC_lEEENS4_6LayoutINS5_IJNS5_IJNS5_IJNSA_ILi32EEENSA_ILi4EEEEEEiEEENS5_IJNS5_IJNSA_ILi16EEESO_EEEiEEENS5_IJSC_iEEEEEENS5_IJST_NS5_IJNS5_IJNSA_ILi0EEESC_EEENSA_ILi512EEEEEENS5_IJSW_iEEEEEEEEEEESK_S13_NS4_8TiledMMAINS4_8MMA_AtomIJNS4_17SM100_MMA_MXF4_SSISI_SI_fSJ_Li128ELi256ELi16ELNS4_4UMMA5MajorE0ELS18_0ELNS17_7ScaleInE0ELS19_0EEEEEENSM_INS5_IJSC_SC_SC_EEENS5_IJSW_SW_SW_EEEEENS5_IJNS4_10UnderscoreES1F_S1F_EEEEENS5_IJNS4_13SM90_TMA_LOADES1I_EEENS5_IJNS4_14ComposedLayoutINS4_7SwizzleILi2ELi4ELi3EEENS4_18smem_ptr_flag_bitsILi4EEENSM_INS5_IJSB_SF_EEENS5_IJSF_SC_EEEEEEENSM_INS5_IJNS5_IJNS5_IJSP_SC_EEESS_EEESC_NS5_IJSC_NSA_ILi2EEEEEEEEENS5_IJNS5_IJNS5_IJSS_SY_EEESX_EEESW_NS5_IJSO_SY_EEEEEEEEEEEvNS4_8identityENS5_IJNS4_23SM90_TMA_LOAD_MULTICASTES25_EEENS5_IJS1S_NSM_INS5_IJNS5_IJNS5_IJSP_S1V_EEESS_EEESC_S1W_EEENS5_IJS1Z_SW_NS5_IJSO_NSA_ILi1024EEEEEEEEEEEEEEvS24_EENS_8epilogue10collective18CollectiveEpilogueINS2G_23Sm100TmaWarpSpecializedILi4ELi2ELi32ELb1ELb0EEEJNS5_IJNSA_ILi64EEESG_SF_EEENS5_IJNSM_IS2L_SC_EENSM_INS5_IJSN_S1V_EEENS5_IJSC_SF_EEEEEEEENS_10bfloat16_tESL_S2S_SL_NS2G_6fusion15FusionCallbacksIS2K_NS2T_17LinearCombinationIS2S_fS2S_fLNS_15FloatRoundStyleE2EEES2M_S2R_JEEENS4_5SM1004TMEM4LOAD26SM100_TMEM_LOAD_32dp32b32xES1I_NS1K_IS1M_NS1N_ILi16EEENSM_INS5_IJSB_SN_EEENS5_IJSN_SC_EEEEEEENS4_39AutoVectorizingCopyWithAssumedAlignmentILi128EEENS4_14SM90_TMA_STOREES37_S39_S39_EEEvvEEEEvNT_6ParamsE --------------------------
	.section	.nv.shared._ZN7cutlass13device_kernelINS_4gemm6kernel13GemmUniversalIN4cute5tupleIJiiiiEEENS1_10collective13CollectiveMmaINS1_46MainloopSm100TmaUmmaWarpSpecializedBlockScaledILi7ELi2ELi1ENS5_IJNS4_1CILi8EEENSA_ILi1EEESC_EEEEENS5_IJNSA_ILi128EEENSA_ILi256EEESF_EEENS5_IJNS_12float_e2m1_tENS_13float_ue4m3_tEEEENS5_IJNS5_IJlSC_lEEENS4_6LayoutINS5_IJNS5_IJNS5_IJNSA_ILi32EEENSA_ILi4EEEEEEiEEENS5_IJNS5_IJNSA_ILi16EEESO_EEEiEEENS5_IJSC_iEEEEEENS5_IJST_NS5_IJNS5_IJNSA_ILi0EEESC_EEENSA_ILi512EEEEEENS5_IJSW_iEEEEEEEEEEESK_S13_NS4_8TiledMMAINS4_8MMA_AtomIJNS4_17SM100_MMA_MXF4_SSISI_SI_fSJ_Li128ELi256ELi16ELNS4_4UMMA5MajorE0ELS18_0ELNS17_7ScaleInE0ELS19_0EEEEEENSM_INS5_IJSC_SC_SC_EEENS5_IJSW_SW_SW_EEEEENS5_IJNS4_10UnderscoreES1F_S1F_EEEEENS5_IJNS4_13SM90_TMA_LOADES1I_EEENS5_IJNS4_14ComposedLayoutINS4_7SwizzleILi2ELi4ELi3EEENS4_18smem_ptr_flag_bitsILi4EEENSM_INS5_IJSB_SF_EEENS5_IJSF_SC_EEEEEEENSM_INS5_IJNS5_IJNS5_IJSP_SC_EEESS_EEESC_NS5_IJSC_NSA_ILi2EEEEEEEEENS5_IJNS5_IJNS5_IJSS_SY_EEESX_EEESW_NS5_IJSO_SY_EEEEEEEEEEEvNS4_8identityENS5_IJNS4_23SM90_TMA_LOAD_MULTICASTES25_EEENS5_IJS1S_NSM_INS5_IJNS5_IJNS5_IJSP_S1V_EEESS_EEESC_S1W_EEENS5_IJS1Z_SW_NS5_IJSO_NSA_ILi1024EEEEEEEEEEEEEEvS24_EENS_8epilogue10collective18CollectiveEpilogueINS2G_23Sm100TmaWarpSpecializedILi4ELi2ELi32ELb1ELb0EEEJNS5_IJNSA_ILi64EEESG_SF_EEENS5_IJNSM_IS2L_SC_EENSM_INS5_IJSN_S1V_EEENS5_IJSC_SF_EEEEEEEENS_10bfloat16_tESL_S2S_SL_NS2G_6fusion15FusionCallbacksIS2K_NS2T_17LinearCombinationIS2S_fS2S_fLNS_15FloatRoundStyleE2EEES2M_S2R_JEEENS4_5SM1004TMEM4LOAD26SM100_TMEM_LOAD_32dp32b32xES1I_NS1K_IS1M_NS1N_ILi16EEENSM_INS5_IJSB_SN_EEENS5_IJSN_SC_EEEEEEENS4_39AutoVectorizingCopyWithAssumedAlignmentILi128EEENS4_14SM90_TMA_STOREES37_S39_S39_EEEvvEEEEvNT_6ParamsE,"aw",@nobits
	.sectionflags	@""
	.align	16
	.zero		1024


//--------------------- .nv.shared.reserved.0     --------------------------
	.section	.nv.shared.reserved.0,"aw",@nobits
	.weak		__nv_reservedSMEM_offset_0_alias
	.size		__nv_reservedSMEM_offset_0_alias, 0, 64
	.other		__nv_reservedSMEM_offset_0_alias,@"STO_CUDA_RESERVED_SHARED STV_DEFAULT"
__nv_reservedSMEM_offset_0_alias:
	.zero		0
.nv.shared.reserved.0:
	.zero		64
	.weak		__nv_reservedSMEM_tcgen05_partition
	.type		__nv_reservedSMEM_tcgen05_partition,@object
	.size		__nv_reservedSMEM_tcgen05_partition,(.L_0 - __nv_reservedSMEM_tcgen05_partition)
__nv_reservedSMEM_tcgen05_partition:
	.zero		32
.L_0:


//--------------------- .nv.global                --------------------------
	.section	.nv.global,"aw",@nobits
.nv.global:
	.type		_ZN40_INTERNAL_3a3f1d88_4_k_cu_1a57f9b2_218334cute1_E,@object
	.size		_ZN40_INTERNAL_3a3f1d88_4_k_cu_1a57f9b2_218334cute1_E,(_ZN40_INTERNAL_3a3f1d88_4_k_cu_1a57f9b2_218334cuda3std3__45__cpo6cbeginE - _ZN40_INTERNAL_3a3f1d88_4_k_cu_1a57f9b2_218334cute1_E)
_ZN40_INTERNAL_3a3f1d88_4_k_cu_1a57f9b2_218334cute1_E:
	.zero		1
	.type		_ZN40_INTERNAL_3a3f1d88_4_k_cu_1a57f9b2_218334cuda3std3__45__cpo6cbeginE,@object
	.size		_ZN40_INTERNAL_3a3f1d88_4_k_cu_1a57f9b2_218334cuda3std3__45__cpo6cbeginE,(_ZN40_INTERNAL_3a3f1d88_4_k_cu_1a57f9b2_218334cuda3std3__48in_placeE - _ZN40_INTERNAL_3a3f1d88_4_k_cu_1a57f9b2_218334cuda3std3__45__cpo6cbeginE)
_ZN40_INTERNAL_3a3f1d88_4_k_cu_1a57f9b2_218334cuda3std3__45__cpo6cbeginE:
	.zero		1
	.type		_ZN40_INTERNAL_3a3f1d88_4_k_cu_1a57f9b2_218334cuda3std3__48in_placeE,@object
	.size		_ZN40_INTERNAL_3a3f1d88_4_k_cu_1a57f9b2_218334cuda3std3__48in_placeE,(_ZN40_INTERNAL_3a3f1d88_4_k_cu_1a57f9b2_218334cuda3std6ranges3__45__cpo9iter_moveE - _ZN40_INTERNAL_3a3f1d88_4_k_cu_1a57f9b2_218334cuda3std3__48in_placeE)
_ZN40_INTERNAL_3a3f1d88_4_k_cu_1a57f9b2_218334cuda3std3__48in_placeE:
	.zero		1
	.type		_ZN40_INTERNAL_3a3f1d88_4_k_cu_1a57f9b2_218334cuda3std6ranges3__45__cpo9iter_moveE,@object
	.size		_ZN40_INTERNAL_3a3f1d88_4_k_cu_1a57f9b2_218334cuda3std6ranges3__45__cpo9iter_moveE,(_ZN40_INTERNAL_3a3f1d88_4_k_cu_1a57f9b2_218334cuda3std3__45__cpo5beginE - _ZN40_INTERNAL_3a3f1d88_4_k_cu_1a57f9b2_218334cuda3std6ranges3__45__cpo9iter_moveE)
_ZN40_INTERNAL_3a3f1d88_4_k_cu_1a57f9b2_218334cuda3std6ranges3__45__cpo9iter_moveE:
	.zero		1
	.type		_ZN40_INTERNAL_3a3f1d88_4_k_cu_1a57f9b2_218334cuda3std3__45__cpo5beginE,@object
	.size		_ZN40_INTERNAL_3a3f1d88_4_k_cu_1a57f9b2_218334cuda3std3__45__cpo5beginE,(_ZN40_INTERNAL_3a3f1d88_4_k_cu_1a57f9b2_218334cuda3std3__442_GLOBAL__N__3a3f1d88_4_k_cu_1a57f9b2_218336ignoreE - _ZN40_INTERNAL_3a3f1d88_4_k_cu_1a57f9b2_218334cuda3std3__45__cpo5beginE)
_ZN40_INTERNAL_3a3f1d88_4_k_cu_1a57f9b2_218334cuda3std3__45__cpo5beginE:
	.zero		1
	.type		_ZN40_INTERNAL_3a3f1d88_4_k_cu_1a57f9b2_218334cuda3std3__442_GLOBAL__N__3a3f1d88_4_k_cu_1a57f9b2_218336ignoreE,@object
	.size		_ZN40_INTERNAL_3a3f1d88_4_k_cu_1a57f9b2_218334cuda3std3__442_GLOBAL__N__3a3f1d88_4_k_cu_1a57f9b2_218336ignoreE,(_ZN40_INTERNAL_3a3f1d88_4_k_cu_1a57f9b2_218334cute7productE - _ZN40_INTERNAL_3a3f1d88_4_k_cu_1a57f9b2_218334cuda3std3__442_GLOBAL__N__3a3f1d88_4_k_cu_1a57f9b2_218336ignoreE)
_ZN40_INTERNAL_3a3f1d88_4_k_cu_1a57f9b2_218334cuda3std3__442_GLOBAL__N__3a3f1d88_4_k_cu_1a57f9b2_218336ignoreE:
	.zero		1
	.type		_ZN40_INTERNAL_3a3f1d88_4_k_cu_1a57f9b2_218334cute7productE,@object
	.size		_ZN40_INTERNAL_3a3f1d88_4_k_cu_1a57f9b2_218334cute7productE,(_ZN40_INTERNAL_3a3f1d88_4_k_cu_1a57f9b2_218334cuda3std3__45__cpo3endE - _ZN40_INTERNAL_3a3f1d88_4_k_cu_1a57f9b2_218334cute7productE)
_ZN40_INTERNAL_3a3f1d88_4_k_cu_1a57f9b2_218334cute7productE:
	.zero		1
	.type		_ZN40_INTERNAL_3a3f1d88_4_k_cu_1a57f9b2_218334cuda3std3__45__cpo3endE,@object
	.size		_ZN40_INTERNAL_3a3f1d88_4_k_cu_1a57f9b2_218334cuda3std3__45__cpo3endE,(_ZN40_INTERNAL_3a3f1d88_4_k_cu_1a57f9b2_218334cuda3std3__419piecewise_constructE - _ZN40_INTERNAL_3a3f1d88_4_k_cu_1a57f9b2_218334cuda3std3__45__cpo3endE)
_ZN40_INTERNAL_3a3f1d88_4_k_cu_1a57f9b2_218334cuda3std3__45__cpo3endE:
	.zero		1
	.type		_ZN40_INTERNAL_3a3f1d88_4_k_cu_1a57f9b2_218334cuda3std3__419piecewise_constructE,@object
	.size		_ZN40_INTERNAL_3a3f1d88_4_k_cu_1a57f9b2_218334cuda3std3__419piecewise_constructE,(_ZN40_INTERNAL_3a3f1d88_4_k_cu_1a57f9b2_218334cuda3std3__45__cpo4cendE - _ZN40_INTERNAL_3a3f1d88_4_k_cu_1a57f9b2_218334cuda3std3__419piecewise_constructE)
_ZN40_INTERNAL_3a3f1d88_4_k_cu_1a57f9b2_218334cuda3std3__419piecewise_constructE:
	.zero		1
	.type		_ZN40_INTERNAL_3a3f1d88_4_k_cu_1a57f9b2_218334cuda3std3__45__cpo4cendE,@object
	.size		_ZN40_INTERNAL_3a3f1d88_4_k_cu_1a57f9b2_218334cuda3std3__45__cpo4cendE,(_ZN40_INTERNAL_3a3f1d88_4_k_cu_1a57f9b2_218334cuda3std6ranges3__45__cpo4swapE - _ZN40_INTERNAL_3a3f1d88_4_k_cu_1a57f9b2_218334cuda3std3__45__cpo4cendE)
_ZN40_INTERNAL_3a3f1d88_4_k_cu_1a57f9b2_218334cuda3std3__45__cpo4cendE:
	.zero		1
	.type		_ZN40_INTERNAL_3a3f1d88_4_k_cu_1a57f9b2_218334cuda3std6ranges3__45__cpo4swapE,@object
	.size		_ZN40_INTERNAL_3a3f1d88_4_k_cu_1a57f9b2_218334cuda3std6ranges3__45__cpo4swapE,(.L_10 - _ZN40_INTERNAL_3a3f1d88_4_k_cu_1a57f9b2_218334cuda3std6ranges3__45__cpo4swapE)
_ZN40_INTERNAL_3a3f1d88_4_k_cu_1a57f9b2_218334cuda3std6ranges3__45__cpo4swapE:
	.zero		1
.L_10:


//--------------------- .nv.constant0._ZN7cutlass13device_kernelINS_4gemm6kernel13GemmUniversalIN4cute5tupleIJiiiiEEENS1_10collective13CollectiveMmaINS1_46MainloopSm100TmaUmmaWarpSpecializedBlockScaledILi7ELi2ELi1ENS5_IJNS4_1CILi8EEENSA_ILi1EEESC_EEEEENS5_IJNSA_ILi128EEENSA_ILi256EEESF_EEENS5_IJNS_12float_e2m1_tENS_13float_ue4m3_tEEEENS5_IJNS5_IJlSC_lEEENS4_6LayoutINS5_IJNS5_IJNS5_IJNSA_ILi32EEENSA_ILi4EEEEEEiEEENS5_IJNS5_IJNSA_ILi16EEESO_EEEiEEENS5_IJSC_iEEEEEENS5_IJST_NS5_IJNS5_IJNSA_ILi0EEESC_EEENSA_ILi512EEEEEENS5_IJSW_iEEEEEEEEEEESK_S13_NS4_8TiledMMAINS4_8MMA_AtomIJNS4_17SM100_MMA_MXF4_SSISI_SI_fSJ_Li128ELi256ELi16ELNS4_4UMMA5MajorE0ELS18_0ELNS17_7ScaleInE0ELS19_0EEEEEENSM_INS5_IJSC_SC_SC_EEENS5_IJSW_SW_SW_EEEEENS5_IJNS4_10UnderscoreES1F_S1F_EEEEENS5_IJNS4_13SM90_TMA_LOADES1I_EEENS5_IJNS4_14ComposedLayoutINS4_7SwizzleILi2ELi4ELi3EEENS4_18smem_ptr_flag_bitsILi4EEENSM_INS5_IJSB_SF_EEENS5_IJSF_SC_EEEEEEENSM_INS5_IJNS5_IJNS5_IJSP_SC_EEESS_EEESC_NS5_IJSC_NSA_ILi2EEEEEEEEENS5_IJNS5_IJNS5_IJSS_SY_EEESX_EEESW_NS5_IJSO_SY_EEEEEEEEEEEvNS4_8identityENS5_IJNS4_23SM90_TMA_LOAD_MULTICASTES25_EEENS5_IJS1S_NSM_INS5_IJNS5_IJNS5_IJSP_S1V_EEESS_EEESC_S1W_EEENS5_IJS1Z_SW_NS5_IJSO_NSA_ILi1024EEEEEEEEEEEEEEvS24_EENS_8epilogue10collective18CollectiveEpilogueINS2G_23Sm100TmaWarpSpecializedILi4ELi2ELi32ELb1ELb0EEEJNS5_IJNSA_ILi64EEESG_SF_EEENS5_IJNSM_IS2L_SC_EENSM_INS5_IJSN_S1V_EEENS5_IJSC_SF_EEEEEEEENS_10bfloat16_tESL_S2S_SL_NS2G_6fusion15FusionCallbacksIS2K_NS2T_17LinearCombinationIS2S_fS2S_fLNS_15FloatRoundStyleE2EEES2M_S2R_JEEENS4_5SM1004TMEM4LOAD26SM100_TMEM_LOAD_32dp32b32xES1I_NS1K_IS1M_NS1N_ILi16EEENSM_INS5_IJSB_SN_EEENS5_IJSN_SC_EEEEEEENS4_39AutoVectorizingCopyWithAssumedAlignmentILi128EEENS4_14SM90_TMA_STOREES37_S39_S39_EEEvvEEEEvNT_6ParamsE --------------------------
	.section	.nv.constant0._ZN7cutlass13device_kernelINS_4gemm6kernel13GemmUniversalIN4cute5tupleIJiiiiEEENS1_10collective13CollectiveMmaINS1_46MainloopSm100TmaUmmaWarpSpecializedBlockScaledILi7ELi2ELi1ENS5_IJNS4_1CILi8EEENSA_ILi1EEESC_EEEEENS5_IJNSA_ILi128EEENSA_ILi256EEESF_EEENS5_IJNS_12float_e2m1_tENS_13float_ue4m3_tEEEENS5_IJNS5_IJlSC_lEEENS4_6LayoutINS5_IJNS5_IJNS5_IJNSA_ILi32EEENSA_ILi4EEEEEEiEEENS5_IJNS5_IJNSA_ILi16EEESO_EEEiEEENS5_IJSC_iEEEEEENS5_IJST_NS5_IJNS5_IJNSA_ILi0EEESC_EEENSA_ILi512EEEEEENS5_IJSW_iEEEEEEEEEEESK_S13_NS4_8TiledMMAINS4_8MMA_AtomIJNS4_17SM100_MMA_MXF4_SSISI_SI_fSJ_Li128ELi256ELi16ELNS4_4UMMA5MajorE0ELS18_0ELNS17_7ScaleInE0ELS19_0EEEEEENSM_INS5_IJSC_SC_SC_EEENS5_IJSW_SW_SW_EEEEENS5_IJNS4_10UnderscoreES1F_S1F_EEEEENS5_IJNS4_13SM90_TMA_LOADES1I_EEENS5_IJNS4_14ComposedLayoutINS4_7SwizzleILi2ELi4ELi3EEENS4_18smem_ptr_flag_bitsILi4EEENSM_INS5_IJSB_SF_EEENS5_IJSF_SC_EEEEEEENSM_INS5_IJNS5_IJNS5_IJSP_SC_EEESS_EEESC_NS5_IJSC_NSA_ILi2EEEEEEEEENS5_IJNS5_IJNS5_IJSS_SY_EEESX_EEESW_NS5_IJSO_SY_EEEEEEEEEEEvNS4_8identityENS5_IJNS4_23SM90_TMA_LOAD_MULTICASTES25_EEENS5_IJS1S_NSM_INS5_IJNS5_IJNS5_IJSP_S1V_EEESS_EEESC_S1W_EEENS5_IJS1Z_SW_NS5_IJSO_NSA_ILi1024EEEEEEEEEEEEEEvS24_EENS_8epilogue10collective18CollectiveEpilogueINS2G_23Sm100TmaWarpSpecializedILi4ELi2ELi32ELb1ELb0EEEJNS5_IJNSA_ILi64EEESG_SF_EEENS5_IJNSM_IS2L_SC_EENSM_INS5_IJSN_S1V_EEENS5_IJSC_SF_EEEEEEEENS_10bfloat16_tESL_S2S_SL_NS2G_6fusion15FusionCallbacksIS2K_NS2T_17LinearCombinationIS2S_fS2S_fLNS_15FloatRoundStyleE2EEES2M_S2R_JEEENS4_5SM1004TMEM4LOAD26SM100_TMEM_LOAD_32dp32b32xES1I_NS1K_IS1M_NS1N_ILi16EEENSM_INS5_IJSB_SN_EEENS5_IJSN_SC_EEEEEEENS4_39AutoVectorizingCopyWithAssumedAlignmentILi128EEENS4_14SM90_TMA_STOREES37_S39_S39_EEEvvEEEEvNT_6ParamsE,"a",@progbits
	.sectionflags	@""
	.align	4
.nv.constant0._ZN7cutlass13device_kernelINS_4gemm6kernel13GemmUniversalIN4cute5tupleIJiiiiEEENS1_10collective13CollectiveMmaINS1_46MainloopSm100TmaUmmaWarpSpecializedBlockScaledILi7ELi2ELi1ENS5_IJNS4_1CILi8EEENSA_ILi1EEESC_EEEEENS5_IJNSA_ILi128EEENSA_ILi256EEESF_EEENS5_IJNS_12float_e2m1_tENS_13float_ue4m3_tEEEENS5_IJNS5_IJlSC_lEEENS4_6LayoutINS5_IJNS5_IJNS5_IJNSA_ILi32EEENSA_ILi4EEEEEEiEEENS5_IJNS5_IJNSA_ILi16EEESO_EEEiEEENS5_IJSC_iEEEEEENS5_IJST_NS5_IJNS5_IJNSA_ILi0EEESC_EEENSA_ILi512EEEEEENS5_IJSW_iEEEEEEEEEEESK_S13_NS4_8TiledMMAINS4_8MMA_AtomIJNS4_17SM100_MMA_MXF4_SSISI_SI_fSJ_Li128ELi256ELi16ELNS4_4UMMA5MajorE0ELS18_0ELNS17_7ScaleInE0ELS19_0EEEEEENSM_INS5_IJSC_SC_SC_EEENS5_IJSW_SW_SW_EEEEENS5_IJNS4_10UnderscoreES1F_S1F_EEEEENS5_IJNS4_13SM90_TMA_LOADES1I_EEENS5_IJNS4_14ComposedLayoutINS4_7SwizzleILi2ELi4ELi3EEENS4_18smem_ptr_flag_bitsILi4EEENSM_INS5_IJSB_SF_EEENS5_IJSF_SC_EEEEEEENSM_INS5_IJNS5_IJNS5_IJSP_SC_EEESS_EEESC_NS5_IJSC_NSA_ILi2EEEEEEEEENS5_IJNS5_IJNS5_IJSS_SY_EEESX_EEESW_NS5_IJSO_SY_EEEEEEEEEEEvNS4_8identityENS5_IJNS4_23SM90_TMA_LOAD_MULTICASTES25_EEENS5_IJS1S_NSM_INS5_IJNS5_IJNS5_IJSP_S1V_EEESS_EEESC_S1W_EEENS5_IJS1Z_SW_NS5_IJSO_NSA_ILi1024EEEEEEEEEEEEEEvS24_EENS_8epilogue10collective18CollectiveEpilogueINS2G_23Sm100TmaWarpSpecializedILi4ELi2ELi32ELb1ELb0EEEJNS5_IJNSA_ILi64EEESG_SF_EEENS5_IJNSM_IS2L_SC_EENSM_INS5_IJSN_S1V_EEENS5_IJSC_SF_EEEEEEEENS_10bfloat16_tESL_S2S_SL_NS2G_6fusion15FusionCallbacksIS2K_NS2T_17LinearCombinationIS2S_fS2S_fLNS_15FloatRoundStyleE2EEES2M_S2R_JEEENS4_5SM1004TMEM4LOAD26SM100_TMEM_LOAD_32dp32b32xES1I_NS1K_IS1M_NS1N_ILi16EEENSM_INS5_IJSB_SN_EEENS5_IJSN_SC_EEEEEEENS4_39AutoVectorizingCopyWithAssumedAlignmentILi128EEENS4_14SM90_TMA_STOREES37_S39_S39_EEEvvEEEEvNT_6ParamsE:
	.zero		3968


//--------------------- SYMBOLS --------------------------

	.type		.nv.reservedSmem.offset0,@object
	.size		.nv.reservedSmem.offset0,0x4
	.type		.nv.reservedSmem.cap,@object
	.size		.nv.reservedSmem.cap,0x4
	.type		__assertfail,@function
